	.target	sm_90a

	.elftype	@"ET_EXEC"


//--------------------- .note.nv.tkinfo           --------------------------
	.section	.note.nv.tkinfo,"",@"SHT_NOTE"
	.sectionflags	@"SHF_NOTE_NV_TKINFO"
	.tkinfo
        /*0018*/ 	.word	0x00000002
        /*0030*/ 	.string	""
        /*0030*/ 	.string	"ptxas"
        /*0030*/ 	.string	"Cuda compilation tools, release 13.0, V13.0.88"
        /*0030*/ 	.string	"Build cuda_13.0.r13.0/compiler.36424714_0"
        /*0030*/ 	.string	"-arch sm_90a -m 64 "



//--------------------- .note.nv.cuinfo           --------------------------
	.section	.note.nv.cuinfo,"",@"SHT_NOTE"
	.sectionflags	@"SHF_NOTE_NV_CUINFO"
        /*0018*/ 	.short	0x0002
        /*001a*/ 	.short	0x005a
        /*001c*/ 	.short	0x0082
	.zero		2


//--------------------- .nv.info                  --------------------------
	.section	.nv.info,"",@"SHT_CUDA_INFO"
	.align	4


	//----- nvinfo : EIATTR_REGCOUNT
	.align		4
        /*0000*/ 	.byte	0x04, 0x2f
        /*0002*/ 	.short	(.L_15 - .L_14)
	.align		4
.L_14:
        /*0004*/ 	.word	index@(_ZN7cutlass13device_kernelINS_4gemm6kernel13GemmUniversalIN4cute5tupleIJiiiiEEENS1_10collective13CollectiveMmaINS1_34MainloopSm90TmaGmmaWarpSpecializedILi2ENS5_IJNS4_1CILi2EEENSA_ILi1EEESC_EEENS1_35KernelTmaWarpSpecializedCooperativeEEENS5_IJNSA_ILi192EEENSA_ILi224EEENSA_ILi128EEEEEENS_10bfloat16_tENS5_IJlSC_lEEESK_SL_NS4_8TiledMMAINS4_8MMA_AtomIJNS4_4SM904GMMA27MMA_64x32x16_F32BF16BF16_SSILNSP_5MajorE0ELSR_0ELNSP_7ScaleInE1ELSS_1EEEEEENS4_6LayoutISD_NS5_IJSC_NSA_ILi0EEESW_EEEEENS5_IJNS4_10UnderscoreESZ_SZ_EEEEENS4_13SM90_TMA_LOADENS4_14ComposedLayoutINS4_7SwizzleILi3ELi4ELi3EEENS4_18smem_ptr_flag_bitsILi16EEENSV_INS5_IJNSA_ILi8EEENSA_ILi64EEEEEENS5_IJS19_SC_EEEEEEEvNS4_8identityENS4_23SM90_TMA_LOAD_MULTICASTES1D_vS1E_EENS_8epilogue10collective6detail29Sm90TmaWarpSpecializedAdapterINS1I_15DefaultEpilogueISK_SL_SL_NS1H_6thread17LinearCombinationISK_Li1EffLNS1M_9ScaleType4KindE0ELNS_15FloatRoundStyleE2ESK_EENS1_15EpilogueDefaultEEEEEvvEEEEvNT_6ParamsE)
        /*0008*/ 	.word	0x000000a8


	//----- nvinfo : EIATTR_FRAME_SIZE
	.align		4
.L_15:
        /*000c*/ 	.byte	0x04, 0x11
        /*000e*/ 	.short	(.L_17 - .L_16)
	.align		4
.L_16:
        /*0010*/ 	.word	index@(_ZN7cutlass13device_kernelINS_4gemm6kernel13GemmUniversalIN4cute5tupleIJiiiiEEENS1_10collective13CollectiveMmaINS1_34MainloopSm90TmaGmmaWarpSpecializedILi2ENS5_IJNS4_1CILi2EEENSA_ILi1EEESC_EEENS1_35KernelTmaWarpSpecializedCooperativeEEENS5_IJNSA_ILi192EEENSA_ILi224EEENSA_ILi128EEEEEENS_10bfloat16_tENS5_IJlSC_lEEESK_SL_NS4_8TiledMMAINS4_8MMA_AtomIJNS4_4SM904GMMA27MMA_64x32x16_F32BF16BF16_SSILNSP_5MajorE0ELSR_0ELNSP_7ScaleInE1ELSS_1EEEEEENS4_6LayoutISD_NS5_IJSC_NSA_ILi0EEESW_EEEEENS5_IJNS4_10UnderscoreESZ_SZ_EEEEENS4_13SM90_TMA_LOADENS4_14ComposedLayoutINS4_7SwizzleILi3ELi4ELi3EEENS4_18smem_ptr_flag_bitsILi16EEENSV_INS5_IJNSA_ILi8EEENSA_ILi64EEEEEENS5_IJS19_SC_EEEEEEEvNS4_8identityENS4_23SM90_TMA_LOAD_MULTICASTES1D_vS1E_EENS_8epilogue10collective6detail29Sm90TmaWarpSpecializedAdapterINS1I_15DefaultEpilogueISK_SL_SL_NS1H_6thread17LinearCombinationISK_Li1EffLNS1M_9ScaleType4KindE0ELNS_15FloatRoundStyleE2ESK_EENS1_15EpilogueDefaultEEEEEvvEEEEvNT_6ParamsE)
        /*0014*/ 	.word	0x00000470


	//----- nvinfo : EIATTR_MIN_STACK_SIZE
	.align		4
.L_17:
        /*0018*/ 	.byte	0x04, 0x12
        /*001a*/ 	.short	(.L_19 - .L_18)
	.align		4
.L_18:
        /*001c*/ 	.word	index@(_ZN7cutlass13device_kernelINS_4gemm6kernel13GemmUniversalIN4cute5tupleIJiiiiEEENS1_10collective13CollectiveMmaINS1_34MainloopSm90TmaGmmaWarpSpecializedILi2ENS5_IJNS4_1CILi2EEENSA_ILi1EEESC_EEENS1_35KernelTmaWarpSpecializedCooperativeEEENS5_IJNSA_ILi192EEENSA_ILi224EEENSA_ILi128EEEEEENS_10bfloat16_tENS5_IJlSC_lEEESK_SL_NS4_8TiledMMAINS4_8MMA_AtomIJNS4_4SM904GMMA27MMA_64x32x16_F32BF16BF16_SSILNSP_5MajorE0ELSR_0ELNSP_7ScaleInE1ELSS_1EEEEEENS4_6LayoutISD_NS5_IJSC_NSA_ILi0EEESW_EEEEENS5_IJNS4_10UnderscoreESZ_SZ_EEEEENS4_13SM90_TMA_LOADENS4_14ComposedLayoutINS4_7SwizzleILi3ELi4ELi3EEENS4_18smem_ptr_flag_bitsILi16EEENSV_INS5_IJNSA_ILi8EEENSA_ILi64EEEEEENS5_IJS19_SC_EEEEEEEvNS4_8identityENS4_23SM90_TMA_LOAD_MULTICASTES1D_vS1E_EENS_8epilogue10collective6detail29Sm90TmaWarpSpecializedAdapterINS1I_15DefaultEpilogueISK_SL_SL_NS1H_6thread17LinearCombinationISK_Li1EffLNS1M_9ScaleType4KindE0ELNS_15FloatRoundStyleE2ESK_EENS1_15EpilogueDefaultEEEEEvvEEEEvNT_6ParamsE)
        /*0020*/ 	.word	0x00000470
.L_19:


//--------------------- .nv.compat                --------------------------
	.section	.nv.compat,"",@"SHT_CUDA_COMPAT_INFO"
	.align	4
        /*0000*/ 	.byte	0x02, 0x09, 0x01, 0x00, 0x02, 0x02, 0x04, 0x00, 0x02, 0x05, 0x05, 0x00, 0x03, 0x07, 0x01, 0x01
        /*0010*/ 	.byte	0x02, 0x03, 0x01, 0x00, 0x02, 0x06, 0x01, 0x00, 0x04, 0x0b, 0x08, 0x00, 0x00, 0x00, 0x00, 0x00
        /*0020*/ 	.byte	0x00, 0x00, 0x00, 0x00


//--------------------- .nv.info._ZN7cutlass13device_kernelINS_4gemm6kernel13GemmUniversalIN4cute5tupleIJiiiiEEENS1_10collective13CollectiveMmaINS1_34MainloopSm90TmaGmmaWarpSpecializedILi2ENS5_IJNS4_1CILi2EEENSA_ILi1EEESC_EEENS1_35KernelTmaWarpSpecializedCooperativeEEENS5_IJNSA_ILi192EEENSA_ILi224EEENSA_ILi128EEEEEENS_10bfloat16_tENS5_IJlSC_lEEESK_SL_NS4_8TiledMMAINS4_8MMA_AtomIJNS4_4SM904GMMA27MMA_64x32x16_F32BF16BF16_SSILNSP_5MajorE0ELSR_0ELNSP_7ScaleInE1ELSS_1EEEEEENS4_6LayoutISD_NS5_IJSC_NSA_ILi0EEESW_EEEEENS5_IJNS4_10UnderscoreESZ_SZ_EEEEENS4_13SM90_TMA_LOADENS4_14ComposedLayoutINS4_7SwizzleILi3ELi4ELi3EEENS4_18smem_ptr_flag_bitsILi16EEENSV_INS5_IJNSA_ILi8EEENSA_ILi64EEEEEENS5_IJS19_SC_EEEEEEEvNS4_8identityENS4_23SM90_TMA_LOAD_MULTICASTES1D_vS1E_EENS_8epilogue10collective6detail29Sm90TmaWarpSpecializedAdapterINS1I_15DefaultEpilogueISK_SL_SL_NS1H_6thread17LinearCombinationISK_Li1EffLNS1M_9ScaleType4KindE0ELNS_15FloatRoundStyleE2ESK_EENS1_15EpilogueDefaultEEEEEvvEEEEvNT_6ParamsE --------------------------
	.section	.nv.info._ZN7cutlass13device_kernelINS_4gemm6kernel13GemmUniversalIN4cute5tupleIJiiiiEEENS1_10collective13CollectiveMmaINS1_34MainloopSm90TmaGmmaWarpSpecializedILi2ENS5_IJNS4_1CILi2EEENSA_ILi1EEESC_EEENS1_35KernelTmaWarpSpecializedCooperativeEEENS5_IJNSA_ILi192EEENSA_ILi224EEENSA_ILi128EEEEEENS_10bfloat16_tENS5_IJlSC_lEEESK_SL_NS4_8TiledMMAINS4_8MMA_AtomIJNS4_4SM904GMMA27MMA_64x32x16_F32BF16BF16_SSILNSP_5MajorE0ELSR_0ELNSP_7ScaleInE1ELSS_1EEEEEENS4_6LayoutISD_NS5_IJSC_NSA_ILi0EEESW_EEEEENS5_IJNS4_10UnderscoreESZ_SZ_EEEEENS4_13SM90_TMA_LOADENS4_14ComposedLayoutINS4_7SwizzleILi3ELi4ELi3EEENS4_18smem_ptr_flag_bitsILi16EEENSV_INS5_IJNSA_ILi8EEENSA_ILi64EEEEEENS5_IJS19_SC_EEEEEEEvNS4_8identityENS4_23SM90_TMA_LOAD_MULTICASTES1D_vS1E_EENS_8epilogue10collective6detail29Sm90TmaWarpSpecializedAdapterINS1I_15DefaultEpilogueISK_SL_SL_NS1H_6thread17LinearCombinationISK_Li1EffLNS1M_9ScaleType4KindE0ELNS_15FloatRoundStyleE2ESK_EENS1_15EpilogueDefaultEEEEEvvEEEEvNT_6ParamsE,"",@"SHT_CUDA_INFO"
	.sectionflags	@""
	.align	4


	//----- nvinfo : EIATTR_CUDA_API_VERSION
	.align		4
        /*0000*/ 	.byte	0x04, 0x37
        /*0002*/ 	.short	(.L_21 - .L_20)
.L_20:
        /*0004*/ 	.word	0x00000082


	//----- nvinfo : EIATTR_KPARAM_INFO
	.align		4
.L_21:
        /*0008*/ 	.byte	0x04, 0x17
        /*000a*/ 	.short	(.L_23 - .L_22)
.L_22:
        /*000c*/ 	.word	0x00000000
        /*0010*/ 	.short	0x0000
        /*0012*/ 	.short	0x0070
        /*0014*/ 	.byte	0x00, 0xf0, 0x01, 0x10


	//----- nvinfo : EIATTR_SPARSE_MMA_MASK
	.align		4
.L_23:
        /*0018*/ 	.byte	0x03, 0x50
        /*001a*/ 	.short	0x0000


	//----- nvinfo : EIATTR_MAXREG_COUNT
	.align		4
        /*001c*/ 	.byte	0x03, 0x1b
        /*001e*/ 	.short	0x00a8


	//----- nvinfo : EIATTR_NUM_BARRIERS
	.align		4
        /*0020*/ 	.byte	0x02, 0x4c
        /*0022*/ 	.byte	0x01
	.zero		1


	//----- nvinfo : EIATTR_EXTERNS
	.align		4
        /*0024*/ 	.byte	0x04, 0x0f
        /*0026*/ 	.short	(.L_25 - .L_24)


	//   ....[0]....
	.align		4
.L_24:
        /*0028*/ 	.word	index@(__assertfail)


	//----- nvinfo : EIATTR_ANNOTATIONS
	.align		4
.L_25:
        /*002c*/ 	.byte	0x04, 0x55
        /*002e*/ 	.short	(.L_27 - .L_26)


	//   ....[0]....
.L_26:
        /*0030*/ 	.word	0x00000001
        /*0034*/ 	.byte	0x50, 0x06, 0x00, 0x00, 0x01, 0x00, 0x00, 0x00, 0xa0, 0x07, 0x00, 0x00, 0x01, 0x00, 0x00, 0x00
        /* <DEDUP_REMOVED lines=363> */
        /*16f4*/ 	.byte	0x80, 0xb1, 0x01, 0x00


	//----- nvinfo : EIATTR_MERCURY_ISA_VERSION
	.align		4
.L_27:
        /*16f8*/ 	.byte	0x03, 0x5f
        /*16fa*/ 	.short	0x0101


	//----- nvinfo : EIATTR_INT_WARP_WIDE_INSTR_OFFSETS
	.align		4
        /*16fc*/ 	.byte	0x04, 0x31
        /*16fe*/ 	.short	(.L_29 - .L_28)


	//   ....[0]....
.L_28:
        /*1700*/ 	.word	0x00000440


	//   ....[1]....
        /*1704*/ 	.word	0x00000460


	//   ....[2]....
        /*1708*/ 	.word	0x00000600


	//----- nvinfo : EIATTR_COOP_GROUP_MASK_REGIDS
	.align		4
.L_29:
        /*170c*/ 	.byte	0x04, 0x29
        /*170e*/ 	.short	(.L_31 - .L_30)


	//   ....[0]....
.L_30:
        /*1710*/ 	.word	0xffffffff


	//   ....[1]....
        /*1714*/ 	.word	0xffffffff


	//   ....[2]....
        /*1718*/ 	.word	0xffffffff


	//   ....[3]....
        /*171c*/ 	.word	0xffffffff


	//   ....[4]....
        /*1720*/ 	.word	0xffffffff


	//   ....[5]....
        /*1724*/ 	.word	0xffffffff


	//----- nvinfo : EIATTR_COOP_GROUP_INSTR_OFFSETS
	.align		4
.L_31:
        /*1728*/ 	.byte	0x04, 0x28
        /*172a*/ 	.short	(.L_33 - .L_32)


	//   ....[0]....
.L_32:
        /*172c*/ 	.word	0x00000070


	//   ....[1]....
        /*1730*/ 	.word	0x00000080


	//   ....[2]....
        /*1734*/ 	.word	0x00000140


	//   ....[3]....
        /*1738*/ 	.word	0x000002a0


	//   ....[4]....
        /*173c*/ 	.word	0x000007f0


	//   ....[5]....
        /*1740*/ 	.word	0x000012c0


	//----- nvinfo : EIATTR_REG_RECONFIG
	.align		4
.L_33:
        /*1744*/ 	.byte	0x01, 0x54
	.zero		2


	//----- nvinfo : EIATTR_SYSCALL_OFFSETS
	.align		4
        /*1748*/ 	.byte	0x04, 0x46
        /*174a*/ 	.short	(.L_35 - .L_34)


	//   ....[0]....
.L_34:
        /*174c*/ 	.word	0x00001470


	//----- nvinfo : EIATTR_MBARRIER_INSTR_OFFSETS
	.align		4
.L_35:
        /*1750*/ 	.byte	0x04, 0x39
        /*1752*/ 	.short	(.L_37 - .L_36)


	//   ....[0]....
.L_36:
        /*1754*/ 	.word	0x00000240
        /*1758*/ 	.word	0x000000ff
        /*175c*/ 	.word	0x00000000
        /*1760*/ 	.short	0x0100
        /*1762*/ 	.byte	0x08
	.zero		1


	//   ....[1]....
        /*1764*/ 	.word	0x00000250
        /*1768*/ 	.word	0x000000ff
        /*176c*/ 	.word	0x00000010
        /*1770*/ 	.short	0x0100
        /*1772*/ 	.byte	0x08
	.zero		1


	//   ....[2]....
        /*1774*/ 	.word	0x00000260
        /*1778*/ 	.word	0x000000ff
        /*177c*/ 	.word	0x00000008
        /*1780*/ 	.short	0x0100
        /*1782*/ 	.byte	0x08
	.zero		1


	//   ....[3]....
        /*1784*/ 	.word	0x00000270
        /*1788*/ 	.word	0x000000ff
        /*178c*/ 	.word	0x00000018
        /*1790*/ 	.short	0x0100
        /*1792*/ 	.byte	0x08
	.zero		1


	//   ....[4]....
        /*1794*/ 	.word	0x000006d0
        /*1798*/ 	.word	0x000000ff
        /*179c*/ 	.word	0x00000030
        /*17a0*/ 	.short	0x0100
        /*17a2*/ 	.byte	0x06
	.zero		1


	//   ....[5]....
        /*17a4*/ 	.word	0x00000760
        /*17a8*/ 	.word	0x000000ff
        /*17ac*/ 	.word	0x00000038
        /*17b0*/ 	.short	0x0100
        /*17b2*/ 	.byte	0x06
	.zero		1


	//   ....[6]....
        /*17b4*/ 	.word	0x00001510
        /*17b8*/ 	.word	0x00000003
        /*17bc*/ 	.word	0x00000000
        /*17c0*/ 	.short	0x010a
        /*17c2*/ 	.byte	0x3f
	.zero		1


	//   ....[7]....
        /*17c4*/ 	.word	0x00001550
        /*17c8*/ 	.word	0x00000003
        /*17cc*/ 	.word	0x00000000
        /*17d0*/ 	.short	0x010a
        /*17d2*/ 	.byte	0x3f
	.zero		1


	//   ....[8]....
        /*17d4*/ 	.word	0x00006210
        /*17d8*/ 	.word	0x000000ff
        /*17dc*/ 	.word	0x00000000
        /*17e0*/ 	.short	0x010a
        /*17e2*/ 	.byte	0x06
	.zero		1


	//   ....[9]....
        /*17e4*/ 	.word	0x00006250
        /*17e8*/ 	.word	0x000000ff
        /*17ec*/ 	.word	0x00000000
        /*17f0*/ 	.short	0x010a
        /*17f2*/ 	.byte	0x06
	.zero		1


	//   ....[10]....
        /*17f4*/ 	.word	0x0000b4e0
        /*17f8*/ 	.word	0x00000005
        /*17fc*/ 	.word	0x00000000
        /*1800*/ 	.short	0x0101
        /*1802*/ 	.byte	0x3f
	.zero		1


	//   ....[11]....
        /*1804*/ 	.word	0x0000b6e0
        /*1808*/ 	.word	0x00000000
        /*180c*/ 	.word	0x00000000
        /*1810*/ 	.short	0x0101
        /*1812*/ 	.byte	0x3f
	.zero		1


	//   ....[12]....
        /*1814*/ 	.word	0x0001a620
        /*1818*/ 	.word	0x0000000f
        /*181c*/ 	.word	0x00000010
        /*1820*/ 	.short	0x010a
        /*1822*/ 	.byte	0x3f
	.zero		1


	//   ....[13]....
        /*1824*/ 	.word	0x0001aab0
        /*1828*/ 	.word	0x00000003
        /*182c*/ 	.word	0x00000038
        /*1830*/ 	.short	0x0101
        /*1832*/ 	.byte	0x3f
	.zero		1


	//   ....[14]....
        /*1834*/ 	.word	0x0001b240
        /*1838*/ 	.word	0x00000007
        /*183c*/ 	.word	0x00000000
        /*1840*/ 	.short	0x010a
        /*1842*/ 	.byte	0x3f
	.zero		1


	//   ....[15]....
        /*1844*/ 	.word	0x0001b2c0
        /*1848*/ 	.word	0x00000003
        /*184c*/ 	.word	0x00000000
        /*1850*/ 	.short	0x010a
        /*1852*/ 	.byte	0x3f
	.zero		1


	//   ....[16]....
        /*1854*/ 	.word	0x0001b320
        /*1858*/ 	.word	0x00000003
        /*185c*/ 	.word	0x00000000
        /*1860*/ 	.short	0x010a
        /*1862*/ 	.byte	0x3f
	.zero		1


	//   ....[17]....
        /*1864*/ 	.word	0x0001b380
        /*1868*/ 	.word	0x00000007
        /*186c*/ 	.word	0x00000000
        /*1870*/ 	.short	0x010a
        /*1872*/ 	.byte	0x3f
	.zero		1


	//   ....[18]....
        /*1874*/ 	.word	0x0001b450
        /*1878*/ 	.word	0x0000000f
        /*187c*/ 	.word	0x00000010
        /*1880*/ 	.short	0x010a
        /*1882*/ 	.byte	0x3f
	.zero		1


	//   ....[19]....
        /*1884*/ 	.word	0x0001b520
        /*1888*/ 	.word	0x00000007
        /*188c*/ 	.word	0x00000000
        /*1890*/ 	.short	0x010a
        /*1892*/ 	.byte	0x3f
	.zero		1


	//----- nvinfo : EIATTR_NUM_MBARRIERS
	.align		4
.L_37:
        /*1894*/ 	.byte	0x03, 0x38
        /*1896*/ 	.short	0x0006


	//----- nvinfo : EIATTR_EXIT_INSTR_OFFSETS
	.align		4
        /*1898*/ 	.byte	0x04, 0x1c
        /*189a*/ 	.short	(.L_39 - .L_38)


	//   ....[0]....
.L_38:
        /*189c*/ 	.word	0x00000990


	//   ....[1]....
        /*18a0*/ 	.word	0x000011e0


	//   ....[2]....
        /*18a4*/ 	.word	0x00019cf0


	//   ....[3]....
        /*18a8*/ 	.word	0x0001a2a0


	//   ....[4]....
        /*18ac*/ 	.word	0x0001b310


	//----- nvinfo : EIATTR_MAX_THREADS
	.align		4
.L_39:
        /*18b0*/ 	.byte	0x04, 0x05
        /*18b2*/ 	.short	(.L_41 - .L_40)
.L_40:
        /*18b4*/ 	.word	0x00000180
        /*18b8*/ 	.word	0x00000001
        /*18bc*/ 	.word	0x00000001


	//----- nvinfo : EIATTR_CRS_STACK_SIZE
	.align		4
.L_41:
        /*18c0*/ 	.byte	0x04, 0x1e
        /*18c2*/ 	.short	(.L_43 - .L_42)
.L_42:
        /*18c4*/ 	.word	0x00000000


	//----- nvinfo : EIATTR_CBANK_PARAM_SIZE
	.align		4
.L_43:
        /*18c8*/ 	.byte	0x03, 0x19
        /*18ca*/ 	.short	0x0470


	//----- nvinfo : EIATTR_PARAM_CBANK
	.align		4
        /*18cc*/ 	.byte	0x04, 0x0a
        /*18ce*/ 	.short	(.L_45 - .L_44)
	.align		4
.L_44:
        /*18d0*/ 	.word	index@(.nv.constant0._ZN7cutlass13device_kernelINS_4gemm6kernel13GemmUniversalIN4cute5tupleIJiiiiEEENS1_10collective13CollectiveMmaINS1_34MainloopSm90TmaGmmaWarpSpecializedILi2ENS5_IJNS4_1CILi2EEENSA_ILi1EEESC_EEENS1_35KernelTmaWarpSpecializedCooperativeEEENS5_IJNSA_ILi192EEENSA_ILi224EEENSA_ILi128EEEEEENS_10bfloat16_tENS5_IJlSC_lEEESK_SL_NS4_8TiledMMAINS4_8MMA_AtomIJNS4_4SM904GMMA27MMA_64x32x16_F32BF16BF16_SSILNSP_5MajorE0ELSR_0ELNSP_7ScaleInE1ELSS_1EEEEEENS4_6LayoutISD_NS5_IJSC_NSA_ILi0EEESW_EEEEENS5_IJNS4_10UnderscoreESZ_SZ_EEEEENS4_13SM90_TMA_LOADENS4_14ComposedLayoutINS4_7SwizzleILi3ELi4ELi3EEENS4_18smem_ptr_flag_bitsILi16EEENSV_INS5_IJNSA_ILi8EEENSA_ILi64EEEEEENS5_IJS19_SC_EEEEEEEvNS4_8identityENS4_23SM90_TMA_LOAD_MULTICASTES1D_vS1E_EENS_8epilogue10collective6detail29Sm90TmaWarpSpecializedAdapterINS1I_15DefaultEpilogueISK_SL_SL_NS1H_6thread17LinearCombinationISK_Li1EffLNS1M_9ScaleType4KindE0ELNS_15FloatRoundStyleE2ESK_EENS1_15EpilogueDefaultEEEEEvvEEEEvNT_6ParamsE)
        /*18d4*/ 	.short	0x0210
        /*18d6*/ 	.short	0x0470


	//----- nvinfo : EIATTR_SW_WAR
	.align		4
.L_45:
        /*18d8*/ 	.byte	0x04, 0x36
        /*18da*/ 	.short	(.L_47 - .L_46)
.L_46:
        /*18dc*/ 	.word	0x00000008
.L_47:


//--------------------- .nv.callgraph             --------------------------
	.section	.nv.callgraph,"",@"SHT_CUDA_CALLGRAPH"
	.align	4
	.sectionentsize	8
	.align		4
        /*0000*/ 	.word	0x00000000
	.align		4
        /*0004*/ 	.word	0xffffffff
	.align		4
        /*0008*/ 	.word	index@(_ZN7cutlass13device_kernelINS_4gemm6kernel13GemmUniversalIN4cute5tupleIJiiiiEEENS1_10collective13CollectiveMmaINS1_34MainloopSm90TmaGmmaWarpSpecializedILi2ENS5_IJNS4_1CILi2EEENSA_ILi1EEESC_EEENS1_35KernelTmaWarpSpecializedCooperativeEEENS5_IJNSA_ILi192EEENSA_ILi224EEENSA_ILi128EEEEEENS_10bfloat16_tENS5_IJlSC_lEEESK_SL_NS4_8TiledMMAINS4_8MMA_AtomIJNS4_4SM904GMMA27MMA_64x32x16_F32BF16BF16_SSILNSP_5MajorE0ELSR_0ELNSP_7ScaleInE1ELSS_1EEEEEENS4_6LayoutISD_NS5_IJSC_NSA_ILi0EEESW_EEEEENS5_IJNS4_10UnderscoreESZ_SZ_EEEEENS4_13SM90_TMA_LOADENS4_14ComposedLayoutINS4_7SwizzleILi3ELi4ELi3EEENS4_18smem_ptr_flag_bitsILi16EEENSV_INS5_IJNSA_ILi8EEENSA_ILi64EEEEEENS5_IJS19_SC_EEEEEEEvNS4_8identityENS4_23SM90_TMA_LOAD_MULTICASTES1D_vS1E_EENS_8epilogue10collective6detail29Sm90TmaWarpSpecializedAdapterINS1I_15DefaultEpilogueISK_SL_SL_NS1H_6thread17LinearCombinationISK_Li1EffLNS1M_9ScaleType4KindE0ELNS_15FloatRoundStyleE2ESK_EENS1_15EpilogueDefaultEEEEEvvEEEEvNT_6ParamsE)
	.align		4
        /*000c*/ 	.word	index@(__assertfail)
	.align		4
        /*0010*/ 	.word	0x00000000
	.align		4
        /*0014*/ 	.word	0xfffffffe
	.align		4
        /*0018*/ 	.word	0x00000000
	.align		4
        /*001c*/ 	.word	0xfffffffd
	.align		4
        /*0020*/ 	.word	0x00000000
	.align		4
        /*0024*/ 	.word	0xfffffffc


//--------------------- .nv.constant4             --------------------------
	.section	.nv.constant4,"a",@progbits
	.align	8
	.align		8
.nv.constant4:
        /*0000*/ 	.dword	__assertfail
	.align		8
        /*0008*/ 	.dword	__unnamed_1
	.align		8
        /*0010*/ 	.dword	_ZN40_INTERNAL_9725dcb2_4_k_cu_a284934f_170734cuda3std3__45__cpo5beginE
	.align		8
        /*0018*/ 	.dword	_ZN40_INTERNAL_9725dcb2_4_k_cu_a284934f_170734cuda3std3__45__cpo3endE
	.align		8
        /*0020*/ 	.dword	_ZN40_INTERNAL_9725dcb2_4_k_cu_a284934f_170734cuda3std3__45__cpo6cbeginE
	.align		8
        /*0028*/ 	.dword	_ZN40_INTERNAL_9725dcb2_4_k_cu_a284934f_170734cuda3std3__45__cpo4cendE
	.align		8
        /*0030*/ 	.dword	_ZN40_INTERNAL_9725dcb2_4_k_cu_a284934f_170734cuda3std3__442_GLOBAL__N__9725dcb2_4_k_cu_a284934f_170736ignoreE
	.align		8
        /*0038*/ 	.dword	_ZN40_INTERNAL_9725dcb2_4_k_cu_a284934f_170734cuda3std3__419piecewise_constructE
	.align		8
        /*0040*/ 	.dword	_ZN40_INTERNAL_9725dcb2_4_k_cu_a284934f_170734cuda3std3__48in_placeE
	.align		8
        /*0048*/ 	.dword	_ZN40_INTERNAL_9725dcb2_4_k_cu_a284934f_170734cuda3std6ranges3__45__cpo4swapE
	.align		8
        /*0050*/ 	.dword	_ZN40_INTERNAL_9725dcb2_4_k_cu_a284934f_170734cuda3std6ranges3__45__cpo9iter_moveE
	.align		8
        /*0058*/ 	.dword	_ZN40_INTERNAL_9725dcb2_4_k_cu_a284934f_170734cute7productE
	.align		8
        /*0060*/ 	.dword	_ZN40_INTERNAL_9725dcb2_4_k_cu_a284934f_170734cute1_E
	.align		8
        /*0068*/ 	.dword	$str$22
	.align		8
        /*0070*/ 	.dword	$str$23


//--------------------- .text._ZN7cutlass13device_kernelINS_4gemm6kernel13GemmUniversalIN4cute5tupleIJiiiiEEENS1_10collective13CollectiveMmaINS1_34MainloopSm90TmaGmmaWarpSpecializedILi2ENS5_IJNS4_1CILi2EEENSA_ILi1EEESC_EEENS1_35KernelTmaWarpSpecializedCooperativeEEENS5_IJNSA_ILi192EEENSA_ILi224EEENSA_ILi128EEEEEENS_10bfloat16_tENS5_IJlSC_lEEESK_SL_NS4_8TiledMMAINS4_8MMA_AtomIJNS4_4SM904GMMA27MMA_64x32x16_F32BF16BF16_SSILNSP_5MajorE0ELSR_0ELNSP_7ScaleInE1ELSS_1EEEEEENS4_6LayoutISD_NS5_IJSC_NSA_ILi0EEESW_EEEEENS5_IJNS4_10UnderscoreESZ_SZ_EEEEENS4_13SM90_TMA_LOADENS4_14ComposedLayoutINS4_7SwizzleILi3ELi4ELi3EEENS4_18smem_ptr_flag_bitsILi16EEENSV_INS5_IJNSA_ILi8EEENSA_ILi64EEEEEENS5_IJS19_SC_EEEEEEEvNS4_8identityENS4_23SM90_TMA_LOAD_MULTICASTES1D_vS1E_EENS_8epilogue10collective6detail29Sm90TmaWarpSpecializedAdapterINS1I_15DefaultEpilogueISK_SL_SL_NS1H_6thread17LinearCombinationISK_Li1EffLNS1M_9ScaleType4KindE0ELNS_15FloatRoundStyleE2ESK_EENS1_15EpilogueDefaultEEEEEvvEEEEvNT_6ParamsE --------------------------
	.section	.text._ZN7cutlass13device_kernelINS_4gemm6kernel13GemmUniversalIN4cute5tupleIJiiiiEEENS1_10collective13CollectiveMmaINS1_34MainloopSm90TmaGmmaWarpSpecializedILi2ENS5_IJNS4_1CILi2EEENSA_ILi1EEESC_EEENS1_35KernelTmaWarpSpecializedCooperativeEEENS5_IJNSA_ILi192EEENSA_ILi224EEENSA_ILi128EEEEEENS_10bfloat16_tENS5_IJlSC_lEEESK_SL_NS4_8TiledMMAINS4_8MMA_AtomIJNS4_4SM904GMMA27MMA_64x32x16_F32BF16BF16_SSILNSP_5MajorE0ELSR_0ELNSP_7ScaleInE1ELSS_1EEEEEENS4_6LayoutISD_NS5_IJSC_NSA_ILi0EEESW_EEEEENS5_IJNS4_10UnderscoreESZ_SZ_EEEEENS4_13SM90_TMA_LOADENS4_14ComposedLayoutINS4_7SwizzleILi3ELi4ELi3EEENS4_18smem_ptr_flag_bitsILi16EEENSV_INS5_IJNSA_ILi8EEENSA_ILi64EEEEEENS5_IJS19_SC_EEEEEEEvNS4_8identityENS4_23SM90_TMA_LOAD_MULTICASTES1D_vS1E_EENS_8epilogue10collective6detail29Sm90TmaWarpSpecializedAdapterINS1I_15DefaultEpilogueISK_SL_SL_NS1H_6thread17LinearCombinationISK_Li1EffLNS1M_9ScaleType4KindE0ELNS_15FloatRoundStyleE2ESK_EENS1_15EpilogueDefaultEEEEEvvEEEEvNT_6ParamsE,"ax",@progbits
	.align	128
.text._ZN7cutlass13device_kernelINS_4gemm6kernel13GemmUniversalIN4cute5tupleIJiiiiEEENS1_10collective13CollectiveMmaINS1_34MainloopSm90TmaGmmaWarpSpecializedILi2ENS5_IJNS4_1CILi2EEENSA_ILi1EEESC_EEENS1_35KernelTmaWarpSpecializedCooperativeEEENS5_IJNSA_ILi192EEENSA_ILi224EEENSA_ILi128EEEEEENS_10bfloat16_tENS5_IJlSC_lEEESK_SL_NS4_8TiledMMAINS4_8MMA_AtomIJNS4_4SM904GMMA27MMA_64x32x16_F32BF16BF16_SSILNSP_5MajorE0ELSR_0ELNSP_7ScaleInE1ELSS_1EEEEEENS4_6LayoutISD_NS5_IJSC_NSA_ILi0EEESW_EEEEENS5_IJNS4_10UnderscoreESZ_SZ_EEEEENS4_13SM90_TMA_LOADENS4_14ComposedLayoutINS4_7SwizzleILi3ELi4ELi3EEENS4_18smem_ptr_flag_bitsILi16EEENSV_INS5_IJNSA_ILi8EEENSA_ILi64EEEEEENS5_IJS19_SC_EEEEEEEvNS4_8identityENS4_23SM90_TMA_LOAD_MULTICASTES1D_vS1E_EENS_8epilogue10collective6detail29Sm90TmaWarpSpecializedAdapterINS1I_15DefaultEpilogueISK_SL_SL_NS1H_6thread17LinearCombinationISK_Li1EffLNS1M_9ScaleType4KindE0ELNS_15FloatRoundStyleE2ESK_EENS1_15EpilogueDefaultEEEEEvvEEEEvNT_6ParamsE:
        .type           _ZN7cutlass13device_kernelINS_4gemm6kernel13GemmUniversalIN4cute5tupleIJiiiiEEENS1_10collective13CollectiveMmaINS1_34MainloopSm90TmaGmmaWarpSpecializedILi2ENS5_IJNS4_1CILi2EEENSA_ILi1EEESC_EEENS1_35KernelTmaWarpSpecializedCooperativeEEENS5_IJNSA_ILi192EEENSA_ILi224EEENSA_ILi128EEEEEENS_10bfloat16_tENS5_IJlSC_lEEESK_SL_NS4_8TiledMMAINS4_8MMA_AtomIJNS4_4SM904GMMA27MMA_64x32x16_F32BF16BF16_SSILNSP_5MajorE0ELSR_0ELNSP_7ScaleInE1ELSS_1EEEEEENS4_6LayoutISD_NS5_IJSC_NSA_ILi0EEESW_EEEEENS5_IJNS4_10UnderscoreESZ_SZ_EEEEENS4_13SM90_TMA_LOADENS4_14ComposedLayoutINS4_7SwizzleILi3ELi4ELi3EEENS4_18smem_ptr_flag_bitsILi16EEENSV_INS5_IJNSA_ILi8EEENSA_ILi64EEEEEENS5_IJS19_SC_EEEEEEEvNS4_8identityENS4_23SM90_TMA_LOAD_MULTICASTES1D_vS1E_EENS_8epilogue10collective6detail29Sm90TmaWarpSpecializedAdapterINS1I_15DefaultEpilogueISK_SL_SL_NS1H_6thread17LinearCombinationISK_Li1EffLNS1M_9ScaleType4KindE0ELNS_15FloatRoundStyleE2ESK_EENS1_15EpilogueDefaultEEEEEvvEEEEvNT_6ParamsE,@function
        .size           _ZN7cutlass13device_kernelINS_4gemm6kernel13GemmUniversalIN4cute5tupleIJiiiiEEENS1_10collective13CollectiveMmaINS1_34MainloopSm90TmaGmmaWarpSpecializedILi2ENS5_IJNS4_1CILi2EEENSA_ILi1EEESC_EEENS1_35KernelTmaWarpSpecializedCooperativeEEENS5_IJNSA_ILi192EEENSA_ILi224EEENSA_ILi128EEEEEENS_10bfloat16_tENS5_IJlSC_lEEESK_SL_NS4_8TiledMMAINS4_8MMA_AtomIJNS4_4SM904GMMA27MMA_64x32x16_F32BF16BF16_SSILNSP_5MajorE0ELSR_0ELNSP_7ScaleInE1ELSS_1EEEEEENS4_6LayoutISD_NS5_IJSC_NSA_ILi0EEESW_EEEEENS5_IJNS4_10UnderscoreESZ_SZ_EEEEENS4_13SM90_TMA_LOADENS4_14ComposedLayoutINS4_7SwizzleILi3ELi4ELi3EEENS4_18smem_ptr_flag_bitsILi16EEENSV_INS5_IJNSA_ILi8EEENSA_ILi64EEEEEENS5_IJS19_SC_EEEEEEEvNS4_8identityENS4_23SM90_TMA_LOAD_MULTICASTES1D_vS1E_EENS_8epilogue10collective6detail29Sm90TmaWarpSpecializedAdapterINS1I_15DefaultEpilogueISK_SL_SL_NS1H_6thread17LinearCombinationISK_Li1EffLNS1M_9ScaleType4KindE0ELNS_15FloatRoundStyleE2ESK_EENS1_15EpilogueDefaultEEEEEvvEEEEvNT_6ParamsE,(.L_x_511 - _ZN7cutlass13device_kernelINS_4gemm6kernel13GemmUniversalIN4cute5tupleIJiiiiEEENS1_10collective13CollectiveMmaINS1_34MainloopSm90TmaGmmaWarpSpecializedILi2ENS5_IJNS4_1CILi2EEENSA_ILi1EEESC_EEENS1_35KernelTmaWarpSpecializedCooperativeEEENS5_IJNSA_ILi192EEENSA_ILi224EEENSA_ILi128EEEEEENS_10bfloat16_tENS5_IJlSC_lEEESK_SL_NS4_8TiledMMAINS4_8MMA_AtomIJNS4_4SM904GMMA27MMA_64x32x16_F32BF16BF16_SSILNSP_5MajorE0ELSR_0ELNSP_7ScaleInE1ELSS_1EEEEEENS4_6LayoutISD_NS5_IJSC_NSA_ILi0EEESW_EEEEENS5_IJNS4_10UnderscoreESZ_SZ_EEEEENS4_13SM90_TMA_LOADENS4_14ComposedLayoutINS4_7SwizzleILi3ELi4ELi3EEENS4_18smem_ptr_flag_bitsILi16EEENSV_INS5_IJNSA_ILi8EEENSA_ILi64EEEEEENS5_IJS19_SC_EEEEEEEvNS4_8identityENS4_23SM90_TMA_LOAD_MULTICASTES1D_vS1E_EENS_8epilogue10collective6detail29Sm90TmaWarpSpecializedAdapterINS1I_15DefaultEpilogueISK_SL_SL_NS1H_6thread17LinearCombinationISK_Li1EffLNS1M_9ScaleType4KindE0ELNS_15FloatRoundStyleE2ESK_EENS1_15EpilogueDefaultEEEEEvvEEEEvNT_6ParamsE)
        .other          _ZN7cutlass13device_kernelINS_4gemm6kernel13GemmUniversalIN4cute5tupleIJiiiiEEENS1_10collective13CollectiveMmaINS1_34MainloopSm90TmaGmmaWarpSpecializedILi2ENS5_IJNS4_1CILi2EEENSA_ILi1EEESC_EEENS1_35KernelTmaWarpSpecializedCooperativeEEENS5_IJNSA_ILi192EEENSA_ILi224EEENSA_ILi128EEEEEENS_10bfloat16_tENS5_IJlSC_lEEESK_SL_NS4_8TiledMMAINS4_8MMA_AtomIJNS4_4SM904GMMA27MMA_64x32x16_F32BF16BF16_SSILNSP_5MajorE0ELSR_0ELNSP_7ScaleInE1ELSS_1EEEEEENS4_6LayoutISD_NS5_IJSC_NSA_ILi0EEESW_EEEEENS5_IJNS4_10UnderscoreESZ_SZ_EEEEENS4_13SM90_TMA_LOADENS4_14ComposedLayoutINS4_7SwizzleILi3ELi4ELi3EEENS4_18smem_ptr_flag_bitsILi16EEENSV_INS5_IJNSA_ILi8EEENSA_ILi64EEEEEENS5_IJS19_SC_EEEEEEEvNS4_8identityENS4_23SM90_TMA_LOAD_MULTICASTES1D_vS1E_EENS_8epilogue10collective6detail29Sm90TmaWarpSpecializedAdapterINS1I_15DefaultEpilogueISK_SL_SL_NS1H_6thread17LinearCombinationISK_Li1EffLNS1M_9ScaleType4KindE0ELNS_15FloatRoundStyleE2ESK_EENS1_15EpilogueDefaultEEEEEvvEEEEvNT_6ParamsE,@"STO_CUDA_ENTRY STV_DEFAULT"
_ZN7cutlass13device_kernelINS_4gemm6kernel13GemmUniversalIN4cute5tupleIJiiiiEEENS1_10collective13CollectiveMmaINS1_34MainloopSm90TmaGmmaWarpSpecializedILi2ENS5_IJNS4_1CILi2EEENSA_ILi1EEESC_EEENS1_35KernelTmaWarpSpecializedCooperativeEEENS5_IJNSA_ILi192EEENSA_ILi224EEENSA_ILi128EEEEEENS_10bfloat16_tENS5_IJlSC_lEEESK_SL_NS4_8TiledMMAINS4_8MMA_AtomIJNS4_4SM904GMMA27MMA_64x32x16_F32BF16BF16_SSILNSP_5MajorE0ELSR_0ELNSP_7ScaleInE1ELSS_1EEEEEENS4_6LayoutISD_NS5_IJSC_NSA_ILi0EEESW_EEEEENS5_IJNS4_10UnderscoreESZ_SZ_EEEEENS4_13SM90_TMA_LOADENS4_14ComposedLayoutINS4_7SwizzleILi3ELi4ELi3EEENS4_18smem_ptr_flag_bitsILi16EEENSV_INS5_IJNSA_ILi8EEENSA_ILi64EEEEEENS5_IJS19_SC_EEEEEEEvNS4_8identityENS4_23SM90_TMA_LOAD_MULTICASTES1D_vS1E_EENS_8epilogue10collective6detail29Sm90TmaWarpSpecializedAdapterINS1I_15DefaultEpilogueISK_SL_SL_NS1H_6thread17LinearCombinationISK_Li1EffLNS1M_9ScaleType4KindE0ELNS_15FloatRoundStyleE2ESK_EENS1_15EpilogueDefaultEEEEEvvEEEEvNT_6ParamsE:
[----:B------:R-:W0:Y:S02]  /*0000*/  LDC R1, c[0x0][0x28] ;  /* 0x00000a00ff017b82 */ /* 0x000e240000000800 */
[----:B0-----:R-:W-:Y:S01]  /*0010*/  VIADD R1, R1, 0xfffffb90 ;  /* 0xfffffb9001017836 */ /* 0x001fe20000000000 */
[----:B------:R-:W0:Y:S01]  /*0020*/  S2R R5, SR_TID.X ;  /* 0x0000000000057919 */ /* 0x000e220000002100 */
[----:B------:R-:W-:Y:S01]  /*0030*/  ELECT P0, URZ, PT ;  /* 0x00000000003f782f */ /* 0x000fe20003800000 */
[----:B------:R-:W-:Y:S01]  /*0040*/  BSSY B0, `(.L_x_0) ;  /* 0x000000f000007945 */ /* 0x000fe20003800000 */
[--C-:B0-----:R-:W-:Y:S02]  /*0050*/  SHF.R.U32.HI R0, RZ, 0x5, R5.reuse ;  /* 0x00000005ff007819 */ /* 0x101fe40000011605 */
[----:B------:R-:W-:-:S03]  /*0060*/  SHF.R.U32.HI R2, RZ, 0x7, R5 ;  /* 0x00000007ff027819 */ /* 0x000fc60000011605 */
[----:B------:R-:W0:Y:S04]  /*0070*/  SHFL.IDX PT, R3, R0, RZ, 0x1f ;  /* 0x00001fff00037589 */ /* 0x000e2800000e0000 */
[----:B------:R1:W2:Y:S01]  /*0080*/  SHFL.IDX PT, R6, R2, RZ, 0x1f ;  /* 0x00001fff02067589 */ /* 0x0002a200000e0000 */
[----:B0-----:R-:W-:-:S13]  /*0090*/  ISETP.NE.OR P0, PT, R3, RZ, !P0 ;  /* 0x000000ff0300720c */ /* 0x001fda0004705670 */
[----:B-12---:R-:W-:Y:S05]  /*00a0*/  @P0 BRA `(.L_x_1) ;  /* 0x0000000000200947 */ /* 0x006fea0003800000 */
[----:B------:R-:W-:Y:S02]  /*00b0*/  ULDC.64 UR4, c[0x0][0x198] ;  /* 0x0000660000047ab9 */ /* 0x000fe40000000a00 */
[----:B------:R-:W-:Y:S02]  /*00c0*/  UIADD3 UR6, UP0, UR4, 0xf0, URZ ;  /* 0x000000f004067890 */ /* 0x000fe4000ff1e03f */
[----:B------:R-:W-:Y:S02]  /*00d0*/  UIADD3 UR4, UP1, UR4, 0x1f0, URZ ;  /* 0x000001f004047890 */ /* 0x000fe4000ff3e03f */
[----:B------:R-:W-:Y:S02]  /*00e0*/  UIADD3.X UR7, URZ, UR5, URZ, UP0, !UPT ;  /* 0x000000053f077290 */ /* 0x000fe400087fe43f */
[----:B------:R-:W-:-:S07]  /*00f0*/  UIADD3.X UR5, URZ, UR5, URZ, UP1, !UPT ;  /* 0x000000053f057290 */ /* 0x000fce0008ffe43f */
[----:B------:R0:W-:Y:S02]  /*0100*/  UTMACCTL.PF [UR6] ;  /* 0x00000000060079b9 */ /* 0x0001e40008040000 */
[----:B------:R0:W-:Y:S02]  /*0110*/  UTMACCTL.PF [UR4] ;  /* 0x00000000040079b9 */ /* 0x0001e40008040000 */
[----:B0-----:R-:W-:Y:S01]  /*0120*/  NOP ;  /* 0x0000000000007918 */ /* 0x001fe20000000000 */
.L_x_1:
[----:B------:R-:W-:Y:S05]  /*0130*/  BSYNC B0 ;  /* 0x0000000000007941 */ /* 0x000fea0003800000 */
.L_x_0:
[----:B------:R-:W0:Y:S02]  /*0140*/  SHFL.IDX PT, R4, R0, RZ, 0x1f ;  /* 0x00001fff00047589 */ /* 0x000e2400000e0000 */
[----:B0-----:R-:W-:-:S13]  /*0150*/  ISETP.NE.AND P0, PT, R4, RZ, PT ;  /* 0x000000ff0400720c */ /* 0x001fda0003f05270 */
[----:B------:R-:W-:Y:S05]  /*0160*/  @P0 BRA `(.L_x_2) ;  /* 0x0000000000480947 */ /* 0x000fea0003800000 */
[----:B------:R-:W0:Y:S01]  /*0170*/  S2UR UR8, SR_CgaCtaId ;  /* 0x00000000000879c3 */ /* 0x000e220000008800 */
[----:B------:R-:W-:Y:S01]  /*0180*/  UMOV UR4, 0x400 ;  /* 0x0000040000047882 */ /* 0x000fe20000000000 */
[----:B------:R-:W-:Y:S01]  /*0190*/  UMOV UR5, 0x1 ;  /* 0x0000000100057882 */ /* 0x000fe20000000000 */
[----:B------:R-:W-:Y:S01]  /*01a0*/  UMOV UR6, 0x4 ;  /* 0x0000000400067882 */ /* 0x000fe20000000000 */
[----:B------:R-:W-:Y:S01]  /*01b0*/  ELECT P0, URZ, PT ;  /* 0x00000000003f782f */ /* 0x000fe20003800000 */
[----:B------:R-:W-:-:S04]  /*01c0*/  UIADD3 UR6, -UR6, 0x100000, URZ ;  /* 0x0010000006067890 */ /* 0x000fc8000fffe13f */
[----:B------:R-:W-:Y:S02]  /*01d0*/  USHF.L.U32 UR7, UR6, 0xb, URZ ;  /* 0x0000000b06077899 */ /* 0x000fe4000800063f */
[----:B------:R-:W-:Y:S02]  /*01e0*/  USHF.L.U32 UR6, UR6, 0x1, URZ ;  /* 0x0000000106067899 */ /* 0x000fe4000800063f */
[----:B0-----:R-:W-:Y:S02]  /*01f0*/  ULEA UR8, UR8, UR4, 0x18 ;  /* 0x0000000408087291 */ /* 0x001fe4000f8ec03f */
[----:B------:R-:W-:-:S04]  /*0200*/  UIADD3 UR4, -UR5, 0x100000, URZ ;  /* 0x0010000005047890 */ /* 0x000fc8000fffe13f */
[----:B------:R-:W-:Y:S02]  /*0210*/  USHF.L.U32 UR5, UR4, 0xb, URZ ;  /* 0x0000000b04057899 */ /* 0x000fe4000800063f */
[----:B------:R-:W-:Y:S01]  /*0220*/  USHF.L.U32 UR4, UR4, 0x1, URZ ;  /* 0x0000000104047899 */ /* 0x000fe2000800063f */
[----:B------:R-:W0:Y:S11]  /*0230*/  FENCE.VIEW.ASYNC.S ;  /* 0x00000000000073c6 */ /* 0x000e360000000000 */
[----:B0-----:R0:W1:Y:S01]  /*0240*/  SYNCS.EXCH.64 URZ, [UR8], UR4 ;  /* 0x00000004083f75b2 */ /* 0x0010620008000100 */
[----:B------:R0:W2:Y:S01]  /*0250*/  SYNCS.EXCH.64 URZ, [UR8+0x10], UR6 ;  /* 0x00001006083f75b2 */ /* 0x0000a20008000100 */
[----:B------:R0:W3:Y:S01]  /*0260*/  SYNCS.EXCH.64 URZ, [UR8+0x8], UR4 ;  /* 0x00000804083f75b2 */ /* 0x0000e20008000100 */
[----:B------:R0:W4:Y:S01]  /*0270*/  SYNCS.EXCH.64 URZ, [UR8+0x18], UR6 ;  /* 0x00001806083f75b2 */ /* 0x0001220008000100 */
[----:B------:R-:W-:Y:S01]  /*0280*/  NOP ;  /* 0x0000000000007918 */ /* 0x000fe20000000000 */
.L_x_2:
[----:B------:R-:W-:Y:S01]  /*0290*/  SHF.R.S32.HI R2, RZ, 0x1f, R5 ;  /* 0x0000001fff027819 */ /* 0x000fe20000011405 */
[----:B------:R-:W5:Y:S01]  /*02a0*/  SHFL.IDX PT, R0, R0, RZ, 0x1f ;  /* 0x00001fff00007589 */ /* 0x000f6200000e0000 */
[----:B0-----:R-:W0:Y:S01]  /*02b0*/  S2UR UR8, SR_CTAID.X ;  /* 0x00000000000879c3 */ /* 0x001e220000002500 */
[----:B------:R-:W-:Y:S02]  /*02c0*/  ELECT P0, URZ, PT ;  /* 0x00000000003f782f */ /* 0x000fe40003800000 */
[----:B------:R-:W-:Y:S01]  /*02d0*/  LEA.HI R2, R2, R5, RZ, 0x7 ;  /* 0x0000000502027211 */ /* 0x000fe200078f38ff */
[----:B------:R-:W-:Y:S01]  /*02e0*/  ULDC UR4, c[0x0][0x150] ;  /* 0x0000540000047ab9 */ /* 0x000fe20000000800 */
[----:B------:R-:W-:Y:S01]  /*02f0*/  SHF.R.S32.HI R9, RZ, 0x1f, R4 ;  /* 0x0000001fff097819 */ /* 0x000fe20000011404 */
[----:B------:R-:W-:Y:S01]  /*0300*/  NOP ;  /* 0x0000000000007918 */ /* 0x000fe20000000000 */
[----:B------:R-:W-:Y:S01]  /*0310*/  LOP3.LUT R2, R2, 0xffffff80, RZ, 0xc0, !PT ;  /* 0xffffff8002027812 */ /* 0x000fe200078ec0ff */
[----:B------:R-:W-:Y:S01]  /*0320*/  NOP ;  /* 0x0000000000007918 */ /* 0x000fe20000000000 */
[----:B------:R-:W-:Y:S01]  /*0330*/  LEA.HI R9, R9, R4, RZ, 0x2 ;  /* 0x0000000409097211 */ /* 0x000fe200078f10ff */
[----:B------:R-:W1:Y:S01]  /*0340*/  LDC R11, c[0x0][0x144] ;  /* 0x00005100ff0b7b82 */ /* 0x000e620000000800 */
[----:B------:R-:W-:Y:S01]  /*0350*/  ISETP.NE.AND P3, PT, R6, RZ, PT ;  /* 0x000000ff0600720c */ /* 0x000fe20003f65270 */
[----:B------:R-:W-:Y:S01]  /*0360*/  IMAD.IADD R7, R5, 0x1, -R2 ;  /* 0x0000000105077824 */ /* 0x000fe200078e0a02 */
[----:B------:R-:W-:Y:S01]  /*0370*/  LOP3.LUT R9, R9, 0x3ffffffc, RZ, 0xc0, !PT ;  /* 0x3ffffffc09097812 */ /* 0x000fe200078ec0ff */
[----:B------:R-:W2:Y:S03]  /*0380*/  S2R R2, SR_CTAID.Y ;  /* 0x0000000000027919 */ /* 0x000ea60000002600 */
[----:B------:R-:W-:Y:S01]  /*0390*/  SHF.R.S32.HI R8, RZ, 0x1f, R7 ;  /* 0x0000001fff087819 */ /* 0x000fe20000011407 */
[----:B------:R-:W-:Y:S01]  /*03a0*/  IMAD.IADD R4, R4, 0x1, -R9 ;  /* 0x0000000104047824 */ /* 0x000fe200078e0a09 */
[----:B------:R-:W3:Y:S02]  /*03b0*/  LDC R12, c[0x0][0x140] ;  /* 0x00005000ff0c7b82 */ /* 0x000ee40000000800 */
[----:B------:R-:W-:-:S02]  /*03c0*/  LEA.HI R8, R8, R7, RZ, 0x3 ;  /* 0x0000000708087211 */ /* 0x000fc400078f18ff */
[----:B-----5:R-:W-:Y:S02]  /*03d0*/  ISETP.NE.OR P0, PT, R0, RZ, !P0 ;  /* 0x000000ff0000720c */ /* 0x020fe40004705670 */
[--C-:B------:R-:W-:Y:S02]  /*03e0*/  SHF.R.S32.HI R0, RZ, 0x3, R8.reuse ;  /* 0x00000003ff007819 */ /* 0x100fe40000011408 */
[----:B------:R-:W-:Y:S02]  /*03f0*/  SHF.R.S32.HI R5, RZ, 0x1f, R8 ;  /* 0x0000001fff057819 */ /* 0x000fe40000011408 */
[----:B0-----:R-:W-:Y:S02]  /*0400*/  I2FP.F32.U32 R8, UR8 ;  /* 0x0000000800087c45 */ /* 0x001fe40008201000 */
[----:B------:R-:W-:-:S03]  /*0410*/  LEA.HI R5, R5, R0, RZ, 0x2 ;  /* 0x0000000005057211 */ /* 0x000fc600078f10ff */
[----:B------:R-:W-:Y:S01]  /*0420*/  FMUL R10, R8, UR4 ;  /* 0x00000004080a7c20 */ /* 0x000fe20008400000 */
[----:B------:R-:W-:Y:S01]  /*0430*/  LOP3.LUT R5, R5, 0xfffffffc, RZ, 0xc0, !PT ;  /* 0xfffffffc05057812 */ /* 0x000fe200078ec0ff */
[----:B------:R-:W-:Y:S01]  /*0440*/  VOTEU.ALL UP0, P0 ;  /* 0x00000000003f7886 */ /* 0x000fe20000000000 */
[----:B------:R-:W-:Y:S01]  /*0450*/  ULDC UR4, c[0x0][0x154] ;  /* 0x0000550000047ab9 */ /* 0x000fe20000000800 */
[----:B------:R-:W-:Y:S02]  /*0460*/  VOTEU.ALL UP1, P0 ;  /* 0x00000000003f7886 */ /* 0x000fe40000020000 */
[----:B------:R-:W0:Y:S01]  /*0470*/  F2I.U32.TRUNC.NTZ R10, R10 ;  /* 0x0000000a000a7305 */ /* 0x000e22000020f000 */
[----:B------:R-:W-:Y:S01]  /*0480*/  IMAD.IADD R5, R0, 0x1, -R5 ;  /* 0x0000000100057824 */ /* 0x000fe200078e0a05 */
[----:B------:R-:W5:Y:S01]  /*0490*/  @!UP0 S2UR UR7, SR_CgaCtaId ;  /* 0x00000000000789c3 */ /* 0x000f620000008800 */
[----:B------:R-:W-:Y:S01]  /*04a0*/  @!UP0 UMOV UR6, 0x400 ;  /* 0x0000040000068882 */ /* 0x000fe20000000000 */
[----:B---3--:R-:W-:Y:S01]  /*04b0*/  ISETP.EQ.U32.AND P2, PT, R12, 0x1, PT ;  /* 0x000000010c00780c */ /* 0x008fe20003f42070 */
[----:B------:R-:W-:Y:S01]  /*04c0*/  IMAD R8, R4, 0x4, R5 ;  /* 0x0000000404087824 */ /* 0x000fe200078e0205 */
[----:B--2---:R-:W-:-:S04]  /*04d0*/  I2FP.F32.U32 R4, R2 ;  /* 0x0000000200047245 */ /* 0x004fc80000201000 */
[----:B------:R-:W-:Y:S01]  /*04e0*/  LEA.HI R0, R8, R8, RZ, 0x1 ;  /* 0x0000000808007211 */ /* 0x000fe200078f08ff */
[----:B------:R-:W2:Y:S03]  /*04f0*/  LDC R5, c[0x0][0x148] ;  /* 0x00005200ff057b82 */ /* 0x000ea60000000800 */
[----:B------:R-:W-:Y:S01]  /*0500*/  LOP3.LUT R9, R0, 0xfffffffe, RZ, 0xc0, !PT ;  /* 0xfffffffe00097812 */ /* 0x000fe200078ec0ff */
[----:B0-----:R-:W-:Y:S02]  /*0510*/  IMAD.MOV R14, RZ, RZ, -R10 ;  /* 0x000000ffff0e7224 */ /* 0x001fe400078e0a0a */
[----:B------:R-:W-:Y:S01]  /*0520*/  FMUL R10, R4, UR4 ;  /* 0x00000004040a7c20 */ /* 0x000fe20008400000 */
[----:B------:R-:W-:Y:S01]  /*0530*/  SHF.R.S32.HI R0, RZ, 0x1f, R3 ;  /* 0x0000001fff007819 */ /* 0x000fe20000011403 */
[----:B------:R-:W-:Y:S01]  /*0540*/  UMOV UR4, 0x20 ;  /* 0x0000002000047882 */ /* 0x000fe20000000000 */
[----:B-1----:R-:W-:Y:S01]  /*0550*/  IMAD R4, R11, R14, UR8 ;  /* 0x000000080b047e24 */ /* 0x002fe2000f8e020e */
[----:B------:R-:W-:Y:S01]  /*0560*/  IADD3 R9, R8, -R9, RZ ;  /* 0x8000000908097210 */ /* 0x000fe20007ffe0ff */
[----:B------:R-:W-:-:S04]  /*0570*/  @!UP0 UIADD3 UR4, -UR4, 0x100000, URZ ;  /* 0x0010000004048890 */ /* 0x000fc8000fffe13f */
[----:B------:R-:W-:Y:S02]  /*0580*/  @!UP0 USHF.L.U32 UR5, UR4, 0xb, URZ ;  /* 0x0000000b04058899 */ /* 0x000fe4000800063f */
[----:B------:R-:W-:Y:S01]  /*0590*/  @!UP0 USHF.L.U32 UR4, UR4, 0x1, URZ ;  /* 0x0000000104048899 */ /* 0x000fe2000800063f */
[----:B------:R-:W0:Y:S01]  /*05a0*/  F2I.U32.TRUNC.NTZ R10, R10 ;  /* 0x0000000a000a7305 */ /* 0x000e22000020f000 */
[----:B------:R-:W-:Y:S02]  /*05b0*/  LEA.HI R0, R0, R3, RZ, 0x2 ;  /* 0x0000000300007211 */ /* 0x000fe400078f10ff */
[----:B------:R-:W-:Y:S01]  /*05c0*/  ISETP.NE.AND P4, PT, R9, R4, PT ;  /* 0x000000040900720c */ /* 0x000fe20003f85270 */
[----:B------:R-:W-:Y:S01]  /*05d0*/  IMAD.SHL.U32 R9, R8, 0x4, RZ ;  /* 0x0000000408097824 */ /* 0x000fe200078e00ff */
[----:B------:R-:W-:Y:S01]  /*05e0*/  LOP3.LUT R0, R0, 0xfffffffc, RZ, 0xc0, !PT ;  /* 0xfffffffc00007812 */ /* 0x000fe200078ec0ff */
[----:B-----5:R-:W-:Y:S01]  /*05f0*/  @!UP0 ULEA UR6, UR7, UR6, 0x18 ;  /* 0x0000000607068291 */ /* 0x020fe2000f8ec03f */
[----:B------:R-:W-:-:S02]  /*0600*/  VOTEU.ALL UP0, P0 ;  /* 0x00000000003f7886 */ /* 0x000fc40000000000 */
[----:B------:R-:W-:Y:S01]  /*0610*/  LOP3.LUT R13, R8, 0xc, R9, 0x78, !PT ;  /* 0x0000000c080d7812 */ /* 0x000fe200078e7809 */
[----:B------:R-:W-:Y:S01]  /*0620*/  IMAD.IADD R0, R3, 0x1, -R0 ;  /* 0x0000000103007824 */ /* 0x000fe200078e0a00 */
[----:B------:R-:W-:Y:S01]  /*0630*/  LOP3.LUT P0, RZ, R7, 0x7, RZ, 0xc0, !PT ;  /* 0x0000000707ff7812 */ /* 0x000fe2000780c0ff */
[----:B------:R-:W-:Y:S02]  /*0640*/  IMAD.MOV.U32 R7, RZ, RZ, 0x1 ;  /* 0x00000001ff077424 */ /* 0x000fe400078e00ff */
[----:B------:R1:W-:Y:S01]  /*0650*/  STL [R1+0x84], R13 ;  /* 0x0000840d01007387 */ /* 0x0003e20000100800 */
[----:B0-----:R-:W-:Y:S01]  /*0660*/  IMAD.MOV R14, RZ, RZ, -R10 ;  /* 0x000000ffff0e7224 */ /* 0x001fe200078e0a0a */
[----:B------:R-:W-:Y:S01]  /*0670*/  @P4 LEA.HI R8, R13, R13, RZ, 0x1 ;  /* 0x0000000d0d084211 */ /* 0x000fe200078f08ff */
[----:B------:R-:W-:Y:S01]  /*0680*/  VIADD R10, R6, 0xffffffff ;  /* 0xffffffff060a7836 */ /* 0x000fe20000000000 */
[C---:B------:R-:W-:Y:S01]  /*0690*/  ISETP.NE.AND P1, PT, R0.reuse, 0x3, PT ;  /* 0x000000030000780c */ /* 0x040fe20003f25270 */
[----:B--2---:R-:W-:Y:S01]  /*06a0*/  IMAD R9, R5, R14, R2 ;  /* 0x0000000e05097224 */ /* 0x004fe200078e0202 */
[----:B------:R-:W-:Y:S01]  /*06b0*/  @P4 SHF.R.S32.HI R8, RZ, 0x1, R8 ;  /* 0x00000001ff084819 */ /* 0x000fe20000011408 */
[----:B------:R-:W0:Y:S02]  /*06c0*/  FENCE.VIEW.ASYNC.S ;  /* 0x00000000000073c6 */ /* 0x000e240000000000 */
[----:B0-----:R1:W0:Y:S01]  /*06d0*/  @!UP0 SYNCS.EXCH.64 URZ, [UR6+0x30], UR4 ;  /* 0x00003004063f85b2 */ /* 0x0012220008000100 */
[----:B------:R-:W-:-:S02]  /*06e0*/  ISETP.EQ.OR P1, PT, R0, RZ, !P1 ;  /* 0x000000ff0000720c */ /* 0x000fc40004f22670 */
[----:B------:R-:W-:Y:S02]  /*06f0*/  @P4 ISETP.NE.AND P5, PT, R8, R9, PT ;  /* 0x000000090800420c */ /* 0x000fe40003fa5270 */
[----:B------:R-:W-:Y:S02]  /*0700*/  ISETP.LT.U32.AND P0, PT, R13, 0x2, !P0 ;  /* 0x000000020d00780c */ /* 0x000fe40004701070 */
[----:B------:R-:W-:Y:S02]  /*0710*/  ISETP.EQ.AND P1, PT, R6, RZ, P1 ;  /* 0x000000ff0600720c */ /* 0x000fe40000f22270 */
[----:B------:R-:W-:Y:S02]  /*0720*/  SEL R8, RZ, 0x1, !P0 ;  /* 0x00000001ff087807 */ /* 0x000fe40004000000 */
[----:B------:R-:W-:Y:S02]  /*0730*/  @P4 SEL R7, RZ, 0x1, P5 ;  /* 0x00000001ff074807 */ /* 0x000fe40002800000 */
[----:B------:R-:W-:-:S02]  /*0740*/  ISETP.GE.U32.AND P6, PT, R10, 0x2, PT ;  /* 0x000000020a00780c */ /* 0x000fc40003fc6070 */
[----:B------:R-:W-:Y:S01]  /*0750*/  SEL R6, RZ, 0x1, !P1 ;  /* 0x00000001ff067807 */ /* 0x000fe20004800000 */
[----:B------:R1:W2:Y:S01]  /*0760*/  @!UP1 SYNCS.EXCH.64 URZ, [UR6+0x38], UR4 ;  /* 0x00003804063f95b2 */ /* 0x0002a20008000100 */
[----:B------:R-:W-:Y:S01]  /*0770*/  LOP3.LUT R7, R7, R8, RZ, 0xc0, !PT ;  /* 0x0000000807077212 */ /* 0x000fe200078ec0ff */
[----:B------:R-:W-:Y:S01]  /*0780*/  NOP ;  /* 0x0000000000007918 */ /* 0x000fe20000000000 */
[----:B------:R-:W-:-:S03]  /*0790*/  SEL R6, R6, 0x2, P6 ;  /* 0x0000000206067807 */ /* 0x000fc60003000000 */
[----:B------:R1:W-:Y:S04]  /*07a0*/  STL [R1+0x80], R7 ;  /* 0x0000800701007387 */ /* 0x0003e80000100800 */
[----:B------:R1:W-:Y:S01]  /*07b0*/  STL [R1+0x88], R6 ;  /* 0x0000880601007387 */ /* 0x0003e20000100800 */
[----:B0-----:R-:W-:Y:S05]  /*07c0*/  @!P2 BRA `(.L_x_3) ;  /* 0x000000000008a947 */ /* 0x001fea0003800000 */
[----:B--2-4-:R-:W-:Y:S01]  /*07d0*/  UCGABAR_ARV ;  /* 0x00000000000079c7 */ /* 0x014fe20008000000 */
[----:B------:R-:W-:Y:S05]  /*07e0*/  BRA `(.L_x_4) ;  /* 0x0000000000047947 */ /* 0x000fea0003800000 */
.L_x_3:
[----:B--2-4-:R-:W-:Y:S01]  /*07f0*/  NOP ;  /* 0x0000000000007918 */ /* 0x014fe20000000000 */
.L_x_4:
[----:B-1----:R-:W0:Y:S01]  /*0800*/  LDC R6, c[0x0][0x65c] ;  /* 0x00019700ff067b82 */ /* 0x002e220000000800 */
[----:B------:R-:W-:Y:S01]  /*0810*/  IMAD.MOV.U32 R7, RZ, RZ, RZ ;  /* 0x000000ffff077224 */ /* 0x000fe200078e00ff */
[----:B------:R-:W-:Y:S02]  /*0820*/  LOP3.LUT R17, R17, 0xfffffff7, RZ, 0xc0, !PT ;  /* 0xfffffff711117812 */ /* 0x000fe400078ec0ff */
[----:B0-----:R-:W-:Y:S01]  /*0830*/  ISETP.NE.AND P1, PT, R6, 0x1, PT ;  /* 0x000000010600780c */ /* 0x001fe20003f25270 */
[----:B------:R-:W-:-:S12]  /*0840*/  IMAD.U32 R6, RZ, RZ, UR8 ;  /* 0x00000008ff067e24 */ /* 0x000fd8000f8e00ff */
[----:B------:R-:W0:Y:S01]  /*0850*/  @P1 LDC R9, c[0x0][0x10] ;  /* 0x00000400ff091b82 */ /* 0x000e220000000800 */
[----:B------:R-:W-:Y:S01]  /*0860*/  @P1 MOV R3, RZ ;  /* 0x000000ff00031202 */ /* 0x000fe20000000f00 */
[----:B------:R-:W-:Y:S01]  /*0870*/  @P1 IMAD.MOV.U32 R13, RZ, RZ, RZ ;  /* 0x000000ffff0d1224 */ /* 0x000fe200078e00ff */
[----:B------:R-:W-:-:S05]  /*0880*/  @P1 LOP3.LUT R17, R17, 0x8, RZ, 0xfc, !PT ;  /* 0x0000000811111812 */ /* 0x000fca00078efcff */
[----:B------:R-:W1:Y:S01]  /*0890*/  @!P1 LDC R11, c[0x0][0xc] ;  /* 0x00000300ff0b9b82 */ /* 0x000e620000000800 */
[----:B0-----:R-:W-:-:S04]  /*08a0*/  @P1 IMAD.WIDE.U32 R8, R9, UR8, R2 ;  /* 0x0000000809081c25 */ /* 0x001fc8000f8e0002 */
[----:B------:R-:W-:Y:S02]  /*08b0*/  @P1 IMAD.MOV.U32 R15, RZ, RZ, R8 ;  /* 0x000000ffff0f1224 */ /* 0x000fe400078e0008 */
[----:B------:R-:W-:Y:S02]  /*08c0*/  @P1 IMAD.IADD R23, R9, 0x1, R13 ;  /* 0x0000000109171824 */ /* 0x000fe400078e020d */
[----:B-1----:R-:W-:-:S04]  /*08d0*/  @!P1 IMAD.WIDE.U32 R6, R2, R11, R6 ;  /* 0x0000000b02069225 */ /* 0x002fc800078e0006 */
[----:B------:R-:W-:Y:S02]  /*08e0*/  @!P1 IMAD.MOV.U32 R15, RZ, RZ, R6 ;  /* 0x000000ffff0f9224 */ /* 0x000fe400078e0006 */
[----:B------:R-:W-:-:S03]  /*08f0*/  @!P1 IMAD.MOV.U32 R23, RZ, RZ, R7 ;  /* 0x000000ffff179224 */ /* 0x000fc600078e0007 */
[----:B------:R0:W-:Y:S04]  /*0900*/  STL [R1+0x94], R15 ;  /* 0x0000940f01007387 */ /* 0x0001e80000100800 */
[----:B------:R0:W-:Y:S01]  /*0910*/  STL [R1+0x90], R23 ;  /* 0x0000901701007387 */ /* 0x0001e20000100800 */
[----:B------:R-:W-:Y:S05]  /*0920*/  @!P2 BRA `(.L_x_5) ;  /* 0x00000000000ca947 */ /* 0x000fea0003800000 */
[----:B------:R-:W-:Y:S01]  /*0930*/  UCGABAR_WAIT ;  /* 0x0000000000007dc7 */ /* 0x000fe20008000000 */
[----:B------:R-:W-:Y:S01]  /*0940*/  CCTL.IVALL ;  /* 0x00000000ff00798f */ /* 0x000fe20002000000 */
[----:B------:R-:W-:Y:S05]  /*0950*/  BRA `(.L_x_6) ;  /* 0x0000000000047947 */ /* 0x000fea0003800000 */
.L_x_5:
[----:B------:R-:W-:Y:S06]  /*0960*/  BAR.SYNC.DEFER_BLOCKING 0x0 ;  /* 0x0000000000007b1d */ /* 0x000fec0000010000 */
.L_x_6:
[----:B------:R-:W-:Y:S05]  /*0970*/  @!P3 BRA `(.L_x_7) ;  /* 0x0000019000e0b947 */ /* 0x000fea0003800000 */
[----:B------:R-:W-:-:S13]  /*0980*/  ISETP.GT.U32.AND P0, PT, R10, 0x1, PT ;  /* 0x000000010a00780c */ /* 0x000fda0003f04070 */
[----:B------:R-:W-:Y:S05]  /*0990*/  @P0 EXIT ;  /* 0x000000000000094d */ /* 0x000fea0003800000 */
[----:B------:R-:W-:Y:S01]  /*09a0*/  IMAD.MOV.U32 R6, RZ, RZ, -0x1 ;  /* 0xffffffffff067424 */ /* 0x000fe200078e00ff */
[----:B------:R-:W-:Y:S01]  /*09b0*/  ULDC.64 UR4, c[0x0][0x650] ;  /* 0x0001940000047ab9 */ /* 0x000fe20000000a00 */
[----:B------:R-:W-:Y:S01]  /*09c0*/  PRMT R0, RZ, 0x7610, R0 ;  /* 0x00007610ff007816 */ /* 0x000fe20000000000 */
[----:B------:R-:W-:Y:S01]  /*09d0*/  IMAD.MOV.U32 R22, RZ, RZ, -0x1 ;  /* 0xffffffffff167424 */ /* 0x000fe200078e00ff */
[----:B------:R-:W-:Y:S01]  /*09e0*/  ISETP.GE.U32.AND P0, PT, R15, UR4, PT ;  /* 0x000000040f007c0c */ /* 0x000fe2000bf06070 */
[----:B------:R1:W-:Y:S01]  /*09f0*/  STL [R1+0x8c], R6 ;  /* 0x00008c0601007387 */ /* 0x0003e20000100800 */
[----:B------:R-:W-:Y:S02]  /*0a00*/  MOV R18, 0xffffffff ;  /* 0xffffffff00127802 */ /* 0x000fe40000000f00 */
[----:B------:R-:W-:-:S13]  /*0a10*/  ISETP.GE.U32.AND.EX P0, PT, R23, UR5, PT, P0 ;  /* 0x0000000517007c0c */ /* 0x000fda000bf06100 */
[----:B-1----:R-:W-:Y:S05]  /*0a20*/  @P0 BRA `(.L_x_8) ;  /* 0x0000000400340947 */ /* 0x002fea0003800000 */
[----:B------:R-:W1:Y:S01]  /*0a30*/  LDC.64 R18, c[0x0][0x628] ;  /* 0x00018a00ff127b82 */ /* 0x000e620000000a00 */
[----:B------:R-:W-:Y:S02]  /*0a40*/  IMAD.MOV.U32 R6, RZ, RZ, R15 ;  /* 0x000000ffff067224 */ /* 0x000fe400078e000f */
[----:B------:R-:W-:-:S05]  /*0a50*/  IMAD.MOV.U32 R7, RZ, RZ, R23 ;  /* 0x000000ffff077224 */ /* 0x000fca00078e0017 */
[----:B------:R-:W2:Y:S08]  /*0a60*/  LDC R0, c[0x0][0x630] ;  /* 0x00018c00ff007b82 */ /* 0x000eb00000000800 */
[----:B------:R-:W3:Y:S01]  /*0a70*/  LDC.64 R20, c[0x0][0x620] ;  /* 0x00018800ff147b82 */ /* 0x000ee20000000a00 */
[----:B-1----:R-:W-:-:S04]  /*0a80*/  ISETP.NE.U32.AND P0, PT, R18, RZ, PT ;  /* 0x000000ff1200720c */ /* 0x002fc80003f05070 */
[----:B------:R-:W-:-:S13]  /*0a90*/  ISETP.NE.AND.EX P0, PT, R19, RZ, PT, P0 ;  /* 0x000000ff1300720c */ /* 0x000fda0003f05300 */
[----:B--23--:R-:W-:Y:S05]  /*0aa0*/  @!P0 BRA `(.L_x_9) ;  /* 0x0000000000288947 */ /* 0x00cfea0003800000 */
[----:B------:R-:W1:Y:S02]  /*0ab0*/  LDC R11, c[0x0][0x634] ;  /* 0x00018d00ff0b7b82 */ /* 0x000e640000000800 */
[----:B-1----:R-:W-:-:S05]  /*0ac0*/  IADD3 R11, P0, R15, R11, RZ ;  /* 0x0000000b0f0b7210 */ /* 0x002fca0007f1e0ff */
[----:B------:R-:W-:-:S04]  /*0ad0*/  IMAD.X R13, RZ, RZ, R23, P0 ;  /* 0x000000ffff0d7224 */ /* 0x000fc800000e0617 */
[----:B------:R-:W-:-:S04]  /*0ae0*/  IMAD.WIDE.U32 R6, R13, R18, RZ ;  /* 0x000000120d067225 */ /* 0x000fc800078e00ff */
[----:B------:R-:W-:-:S04]  /*0af0*/  IMAD.WIDE.U32 R8, P0, R11, R19, R6 ;  /* 0x000000130b087225 */ /* 0x000fc80007800006 */
[----:B------:R-:W-:Y:S01]  /*0b00*/  IMAD.WIDE.U32 R6, R11, R18, RZ ;  /* 0x000000120b067225 */ /* 0x000fe200078e00ff */
[----:B------:R-:W-:-:S03]  /*0b10*/  MOV R10, R9 ;  /* 0x00000009000a7202 */ /* 0x000fc60000000f00 */
[----:B------:R-:W-:Y:S01]  /*0b20*/  IMAD.X R11, RZ, RZ, RZ, P0 ;  /* 0x000000ffff0b7224 */ /* 0x000fe200000e06ff */
[----:B------:R-:W-:-:S05]  /*0b30*/  IADD3 RZ, P0, R7, R8, RZ ;  /* 0x0000000807ff7210 */ /* 0x000fca0007f1e0ff */
[----:B------:R-:W-:-:S08]  /*0b40*/  IMAD.WIDE.U32.X R6, R13, R19, R10, P0 ;  /* 0x000000130d067225 */ /* 0x000fd000000e040a */
.L_x_9:
[----:B------:R-:W1:Y:S01]  /*0b50*/  LDC.64 R18, c[0x0][0x640] ;  /* 0x00019000ff127b82 */ /* 0x000e620000000a00 */
[-C--:B------:R-:W-:Y:S01]  /*0b60*/  SHF.R.U64 R24, R6, R0.reuse, R7 ;  /* 0x0000000006187219 */ /* 0x080fe20000001207 */
[----:B------:R-:W-:Y:S01]  /*0b70*/  IMAD.MOV.U32 R6, RZ, RZ, R15 ;  /* 0x000000ffff067224 */ /* 0x000fe200078e000f */
[----:B------:R-:W-:Y:S01]  /*0b80*/  SHF.R.U32.HI R0, RZ, R0, R7 ;  /* 0x00000000ff007219 */ /* 0x000fe20000011607 */
[----:B------:R-:W-:Y:S01]  /*0b90*/  IMAD R25, R5, R14, R2 ;  /* 0x0000000e05197224 */ /* 0x000fe200078e0202 */
[----:B------:R-:W-:-:S03]  /*0ba0*/  IADD3 R3, P0, RZ, -R24, RZ ;  /* 0x80000018ff037210 */ /* 0x000fc60007f1e0ff */
[----:B------:R-:W2:Y:S02]  /*0bb0*/  LDC R8, c[0x0][0x618] ;  /* 0x00018600ff087b82 */ /* 0x000ea40000000800 */
[----:B------:R-:W-:-:S04]  /*0bc0*/  IMAD.X R7, RZ, RZ, ~R0, P0 ;  /* 0x000000ffff077224 */ /* 0x000fc800000e0e00 */
[-C--:B------:R-:W-:Y:S02]  /*0bd0*/  IMAD R0, R7, R20.reuse, RZ ;  /* 0x0000001407007224 */ /* 0x080fe400078e02ff */
[----:B------:R-:W3:Y:S01]  /*0be0*/  LDC R12, c[0x0][0x608] ;  /* 0x00018200ff0c7b82 */ /* 0x000ee20000000800 */
[----:B------:R-:W-:Y:S02]  /*0bf0*/  IMAD.MOV.U32 R7, RZ, RZ, R23 ;  /* 0x000000ffff077224 */ /* 0x000fe400078e0017 */
[----:B0-----:R-:W-:Y:S02]  /*0c00*/  IMAD.MOV.U32 R23, RZ, RZ, 0x1 ;  /* 0x00000001ff177424 */ /* 0x001fe400078e00ff */
[----:B------:R-:W-:-:S03]  /*0c10*/  IMAD.WIDE.U32 R6, R3, R20, R6 ;  /* 0x0000001403067225 */ /* 0x000fc600078e0006 */
[----:B------:R-:W0:Y:S01]  /*0c20*/  LDC R16, c[0x0][0x658] ;  /* 0x00019600ff107b82 */ /* 0x000e220000000800 */
[----:B------:R-:W-:Y:S01]  /*0c30*/  IMAD R3, R3, R21, R0 ;  /* 0x0000001503037224 */ /* 0x000fe200078e0200 */
[----:B-1----:R-:W-:-:S03]  /*0c40*/  ISETP.NE.U32.AND P0, PT, R18, RZ, PT ;  /* 0x000000ff1200720c */ /* 0x002fc60003f05070 */
[----:B------:R-:W-:Y:S01]  /*0c50*/  IMAD.IADD R3, R7, 0x1, R3 ;  /* 0x0000000107037824 */ /* 0x000fe200078e0203 */
[----:B------:R-:W-:Y:S01]  /*0c60*/  ISETP.NE.AND.EX P0, PT, R19, RZ, PT, P0 ;  /* 0x000000ff1300720c */ /* 0x000fe20003f05300 */
[----:B------:R-:W-:Y:S01]  /*0c70*/  IMAD.MOV.U32 R7, RZ, RZ, -0x1 ;  /* 0xffffffffff077424 */ /* 0x000fe200078e00ff */
[----:B------:R-:W1:Y:S02]  /*0c80*/  LDC R13, c[0x0][0x600] ;  /* 0x00018000ff0d7b82 */ /* 0x000e640000000800 */
[-CC-:B--2---:R-:W-:Y:S02]  /*0c90*/  SHF.R.U64 R10, R6, R8.reuse, R3.reuse ;  /* 0x00000008060a7219 */ /* 0x184fe40000001203 */
[----:B------:R-:W-:-:S04]  /*0ca0*/  SHF.R.U32.HI R3, RZ, R8, R3 ;  /* 0x00000008ff037219 */ /* 0x000fc80000011603 */
[----:B------:R-:W2:Y:S01]  /*0cb0*/  LDC R15, c[0x0][0x648] ;  /* 0x00019200ff0f7b82 */ /* 0x000ea20000000800 */
[-CC-:B---3--:R-:W-:Y:S02]  /*0cc0*/  SHF.R.U64 R22, R10, R12.reuse, R3.reuse ;  /* 0x0000000c0a167219 */ /* 0x188fe40000001203 */
[----:B------:R-:W-:-:S05]  /*0cd0*/  SHF.R.U32.HI R3, RZ, R12, R3 ;  /* 0x0000000cff037219 */ /* 0x000fca0000011603 */
[----:B------:R-:W3:Y:S01]  /*0ce0*/  LDC R21, c[0x0][0x638] ;  /* 0x00018e00ff157b82 */ /* 0x000ee20000000800 */
[-C--:B0-----:R-:W-:Y:S02]  /*0cf0*/  SHF.L.U32 R0, R7, R16.reuse, RZ ;  /* 0x0000001007007219 */ /* 0x081fe400000006ff */
[-CC-:B------:R-:W-:Y:S02]  /*0d00*/  SHF.R.U64 R12, R22, R16.reuse, R3.reuse ;  /* 0x00000010160c7219 */ /* 0x180fe40000001203 */
[----:B------:R-:W-:Y:S02]  /*0d10*/  SHF.R.U32.HI R3, RZ, R16, R3 ;  /* 0x00000010ff037219 */ /* 0x000fe40000011603 */
[----:B------:R-:W-:Y:S01]  /*0d20*/  LOP3.LUT R5, RZ, R0, RZ, 0x33, !PT ;  /* 0x00000000ff057212 */ /* 0x000fe200078e33ff */
[----:B------:R-:W0:Y:S01]  /*0d30*/  LDC R20, c[0x0][0x610] ;  /* 0x00018400ff147b82 */ /* 0x000e220000000800 */
[----:B------:R-:W-:Y:S01]  /*0d40*/  MOV R2, R12 ;  /* 0x0000000c00027202 */ /* 0x000fe20000000f00 */
[----:B------:R-:W-:Y:S06]  /*0d50*/  @!P0 BRA `(.L_x_10) ;  /* 0x0000000000288947 */ /* 0x000fec0003800000 */
[----:B------:R-:W4:Y:S02]  /*0d60*/  LDC R9, c[0x0][0x64c] ;  /* 0x00019300ff097b82 */ /* 0x000f240000000800 */
[----:B----4-:R-:W-:-:S05]  /*0d70*/  IADD3 R9, P0, R12, R9, RZ ;  /* 0x000000090c097210 */ /* 0x010fca0007f1e0ff */
[----:B------:R-:W-:-:S04]  /*0d80*/  IMAD.X R11, RZ, RZ, R3, P0 ;  /* 0x000000ffff0b7224 */ /* 0x000fc800000e0603 */
[----:B------:R-:W-:-:S04]  /*0d90*/  IMAD.WIDE.U32 R2, R11, R18, RZ ;  /* 0x000000120b027225 */ /* 0x000fc800078e00ff */
[----:B------:R-:W-:-:S04]  /*0da0*/  IMAD.WIDE.U32 R6, P0, R9, R19, R2 ;  /* 0x0000001309067225 */ /* 0x000fc80007800002 */
[----:B------:R-:W-:-:S04]  /*0db0*/  IMAD.WIDE.U32 R2, R9, R18, RZ ;  /* 0x0000001209027225 */ /* 0x000fc800078e00ff */
[----:B------:R-:W-:Y:S01]  /*0dc0*/  IMAD.X R9, RZ, RZ, RZ, P0 ;  /* 0x000000ffff097224 */ /* 0x000fe200000e06ff */
[----:B------:R-:W-:Y:S01]  /*0dd0*/  IADD3 RZ, P0, R3, R6, RZ ;  /* 0x0000000603ff7210 */ /* 0x000fe20007f1e0ff */
[----:B------:R-:W-:-:S04]  /*0de0*/  IMAD.MOV.U32 R8, RZ, RZ, R7 ;  /* 0x000000ffff087224 */ /* 0x000fc800078e0007 */
[----:B------:R-:W-:-:S08]  /*0df0*/  IMAD.WIDE.U32.X R2, R11, R19, R8, P0 ;  /* 0x000000130b027225 */ /* 0x000fd000000e0408 */
.L_x_10:
[----:B------:R4:W-:Y:S01]  /*0e00*/  STL [R1+0x8c], R24 ;  /* 0x00008c1801007387 */ /* 0x0009e20000100800 */
[----:B--2---:R-:W-:Y:S01]  /*0e10*/  SHF.R.U64 R2, R2, R15, R3 ;  /* 0x0000000f02027219 */ /* 0x004fe20000001203 */
[----:B-1----:R-:W-:Y:S01]  /*0e20*/  VIADD R3, R13, 0xffffffff ;  /* 0xffffffff0d037836 */ /* 0x002fe20000000000 */
[----:B------:R-:W-:Y:S02]  /*0e30*/  SHF.L.U32 R0, R23, R16, RZ ;  /* 0x0000001017007219 */ /* 0x000fe400000006ff */
[----:B------:R-:W-:Y:S01]  /*0e40*/  LOP3.LUT R5, R22, R5, RZ, 0xc0, !PT ;  /* 0x0000000516057212 */ /* 0x000fe200078ec0ff */
[----:B------:R-:W-:Y:S01]  /*0e50*/  IMAD.MOV R6, RZ, RZ, -R2 ;  /* 0x000000ffff067224 */ /* 0x000fe200078e0a02 */
[----:B------:R-:W-:Y:S02]  /*0e60*/  SEL R4, R4, R25, !P1 ;  /* 0x0000001904047207 */ /* 0x000fe40004800000 */
[----:B------:R-:W-:Y:S01]  /*0e70*/  LOP3.LUT R3, R10, R3, RZ, 0xc0, !PT ;  /* 0x000000030a037212 */ /* 0x000fe200078ec0ff */
[----:B------:R-:W-:-:S02]  /*0e80*/  IMAD R5, R0, R2, R5 ;  /* 0x0000000200057224 */ /* 0x000fc400078e0205 */
[----:B---3--:R-:W-:Y:S02]  /*0e90*/  IMAD R0, R6, R21, R12 ;  /* 0x0000001506007224 */ /* 0x008fe400078e020c */
[----:B0-----:R-:W-:Y:S02]  /*0ea0*/  IMAD R4, R5, R20, R4 ;  /* 0x0000001405047224 */ /* 0x001fe400078e0204 */
[----:B------:R-:W-:Y:S02]  /*0eb0*/  IMAD.MOV.U32 R2, RZ, RZ, 0x1 ;  /* 0x00000001ff027424 */ /* 0x000fe400078e00ff */
[----:B------:R-:W-:-:S03]  /*0ec0*/  IMAD R3, R0, R13, R3 ;  /* 0x0000000d00037224 */ /* 0x000fc600078e0203 */
[----:B------:R-:W-:Y:S02]  /*0ed0*/  PRMT R0, R2, 0x7610, R0 ;  /* 0x0000761002007816 */ /* 0x000fe40000000000 */
[----:B------:R-:W-:Y:S02]  /*0ee0*/  SEL R22, R3, R4, !P1 ;  /* 0x0000000403167207 */ /* 0x000fe40004800000 */
[----:B----4-:R-:W-:-:S07]  /*0ef0*/  SEL R18, R4, R3, !P1 ;  /* 0x0000000304127207 */ /* 0x010fce0004800000 */
.L_x_8:
[----:B------:R-:W-:-:S08]  /*0f00*/  NOP ;  /* 0x0000000000007918 */ /* 0x000fd00000000000 */
[----:B------:R-:W1:Y:S02]  /*0f10*/  USETMAXREG.TRY_ALLOC.CTAPOOL UP0, 0xe8 ;  /* 0x000000e8000079c8 */ /* 0x000e640008000600 */
[----:B-1----:R-:W-:-:S13]  /*0f20*/  PLOP3.LUT P0, PT, PT, PT, UP0, 0x80, 0x0 ;  /* 0x000000000000781c */ /* 0x002fda0003f0f008 */
[----:B------:R-:W-:Y:S05]  /*0f30*/  @!P0 BRA `(.L_x_8) ;  /* 0xfffffffc00f08947 */ /* 0x000fea000383ffff */
[----:B------:R-:W-:Y:S01]  /*0f40*/  ULDC.64 UR4, c[0x0][0x598] ;  /* 0x0001660000047ab9 */ /* 0x000fe20000000a00 */
[----:B------:R-:W-:Y:S01]  /*0f50*/  ULDC.64 UR48, c[0x0][0x208] ;  /* 0x0000820000307ab9 */ /* 0x000fe20000000a00 */
[----:B------:R-:W-:-:S04]  /*0f60*/  ISETP.NE.U32.AND P0, PT, RZ, UR4, PT ;  /* 0x00000004ff007c0c */ /* 0x000fc8000bf05070 */
[----:B------:R-:W-:-:S13]  /*0f70*/  ISETP.NE.AND.EX P0, PT, RZ, UR5, PT, P0 ;  /* 0x00000005ff007c0c */ /* 0x000fda000bf05300 */
[----:B------:R-:W-:Y:S05]  /*0f80*/  @!P0 BRA `(.L_x_11) ;  /* 0x00000000001c8947 */ /* 0x000fea0003800000 */
[----:B------:R-:W1:Y:S02]  /*0f90*/  LDC.64 R2, c[0x0][0x598] ;  /* 0x00016600ff027b82 */ /* 0x000e640000000a00 */
[----:B-1----:R-:W2:Y:S02]  /*0fa0*/  LDG.E.64 R2, desc[UR48][R2.64] ;  /* 0x0000003002027981 */ /* 0x002ea4000c1e1b00 */
[----:B--2---:R-:W-:-:S04]  /*0fb0*/  ISETP.NE.U32.AND P0, PT, R2, RZ, PT ;  /* 0x000000ff0200720c */ /* 0x004fc80003f05070 */
[----:B------:R-:W-:-:S13]  /*0fc0*/  ISETP.NE.AND.EX P0, PT, R3, RZ, PT, P0 ;  /* 0x000000ff0300720c */ /* 0x000fda0003f05300 */
[----:B------:R-:W-:Y:S05]  /*0fd0*/  @!P0 BRA `(.L_x_11) ;  /* 0x0000000000088947 */ /* 0x000fea0003800000 */
[----:B------:R1:W5:Y:S01]  /*0fe0*/  LD.E R2, desc[UR48][R2.64] ;  /* 0x0000003002027980 */ /* 0x000362000c101900 */
[----:B------:R-:W-:Y:S05]  /*0ff0*/  BRA `(.L_x_12) ;  /* 0x0000000000247947 */ /* 0x000fea0003800000 */
.L_x_11:
[----:B------:R-:W-:Y:S02]  /*1000*/  ULDC.64 UR4, c[0x0][0x588] ;  /* 0x0001620000047ab9 */ /* 0x000fe40000000a00 */
[----:B------:R-:W-:-:S04]  /*1010*/  ISETP.NE.U32.AND P0, PT, RZ, UR4, PT ;  /* 0x00000004ff007c0c */ /* 0x000fc8000bf05070 */
[----:B------:R-:W-:-:S13]  /*1020*/  ISETP.NE.AND.EX P0, PT, RZ, UR5, PT, P0 ;  /* 0x00000005ff007c0c */ /* 0x000fda000bf05300 */
[----:B------:R-:W-:Y:S05]  /*1030*/  @!P0 BRA `(.L_x_13) ;  /* 0x00000000000c8947 */ /* 0x000fea0003800000 */
[----:B------:R-:W1:Y:S02]  /*1040*/  LDC.64 R2, c[0x0][0x588] ;  /* 0x00016200ff027b82 */ /* 0x000e640000000a00 */
[----:B-1----:R2:W5:Y:S01]  /*1050*/  LDG.E R2, desc[UR48][R2.64] ;  /* 0x0000003002027981 */ /* 0x002562000c1e1900 */
[----:B------:R-:W-:Y:S05]  /*1060*/  BRA `(.L_x_12) ;  /* 0x0000000000087947 */ /* 0x000fea0003800000 */
.L_x_13:
[----:B------:R-:W-:Y:S02]  /*1070*/  ULDC UR4, c[0x0][0x580] ;  /* 0x0001600000047ab9 */ /* 0x000fe40000000800 */
[----:B------:R-:W-:-:S07]  /*1080*/  MOV R2, UR4 ;  /* 0x0000000400027c02 */ /* 0x000fce0008000f00 */
.L_x_12:
[----:B------:R-:W-:Y:S02]  /*1090*/  ULDC.64 UR4, c[0x0][0x5a0] ;  /* 0x0001680000047ab9 */ /* 0x000fe40000000a00 */
[----:B------:R-:W-:-:S04]  /*10a0*/  ISETP.NE.U32.AND P0, PT, RZ, UR4, PT ;  /* 0x00000004ff007c0c */ /* 0x000fc8000bf05070 */
[----:B------:R-:W-:-:S13]  /*10b0*/  ISETP.NE.AND.EX P0, PT, RZ, UR5, PT, P0 ;  /* 0x00000005ff007c0c */ /* 0x000fda000bf05300 */
[----:B------:R-:W-:Y:S05]  /*10c0*/  @!P0 BRA `(.L_x_14) ;  /* 0x00000000001c8947 */ /* 0x000fea0003800000 */
[----:B------:R-:W3:Y:S02]  /*10d0*/  LDC.64 R4, c[0x0][0x5a0] ;  /* 0x00016800ff047b82 */ /* 0x000ee40000000a00 */
[----:B---3--:R-:W3:Y:S02]  /*10e0*/  LDG.E.64 R4, desc[UR48][R4.64] ;  /* 0x0000003004047981 */ /* 0x008ee4000c1e1b00 */
[----:B---3--:R-:W-:-:S04]  /*10f0*/  ISETP.NE.U32.AND P0, PT, R4, RZ, PT ;  /* 0x000000ff0400720c */ /* 0x008fc80003f05070 */
[----:B------:R-:W-:-:S13]  /*1100*/  ISETP.NE.AND.EX P0, PT, R5, RZ, PT, P0 ;  /* 0x000000ff0500720c */ /* 0x000fda0003f05300 */
[----:B------:R-:W-:Y:S05]  /*1110*/  @!P0 BRA `(.L_x_14) ;  /* 0x0000000000088947 */ /* 0x000fea0003800000 */
[----:B------:R3:W5:Y:S01]  /*1120*/  LD.E R16, desc[UR48][R4.64] ;  /* 0x0000003004107980 */ /* 0x000762000c101900 */
[----:B------:R-:W-:Y:S05]  /*1130*/  BRA `(.L_x_15) ;  /* 0x0000000000247947 */ /* 0x000fea0003800000 */
.L_x_14:
[----:B------:R-:W-:Y:S02]  /*1140*/  ULDC.64 UR4, c[0x0][0x590] ;  /* 0x0001640000047ab9 */ /* 0x000fe40000000a00 */
[----:B------:R-:W-:-:S04]  /*1150*/  ISETP.NE.U32.AND P0, PT, RZ, UR4, PT ;  /* 0x00000004ff007c0c */ /* 0x000fc8000bf05070 */
[----:B------:R-:W-:-:S13]  /*1160*/  ISETP.NE.AND.EX P0, PT, RZ, UR5, PT, P0 ;  /* 0x00000005ff007c0c */ /* 0x000fda000bf05300 */
[----:B------:R-:W-:Y:S05]  /*1170*/  @!P0 BRA `(.L_x_16) ;  /* 0x00000000000c8947 */ /* 0x000fea0003800000 */
[----:B------:R-:W3:Y:S02]  /*1180*/  LDC.64 R4, c[0x0][0x590] ;  /* 0x00016400ff047b82 */ /* 0x000ee40000000a00 */
[----:B---3--:R4:W5:Y:S01]  /*1190*/  LDG.E R16, desc[UR48][R4.64] ;  /* 0x0000003004107981 */ /* 0x008962000c1e1900 */
[----:B------:R-:W-:Y:S05]  /*11a0*/  BRA `(.L_x_15) ;  /* 0x0000000000087947 */ /* 0x000fea0003800000 */
.L_x_16:
[----:B------:R-:W-:Y:S02]  /*11b0*/  ULDC UR4, c[0x0][0x584] ;  /* 0x0001610000047ab9 */ /* 0x000fe40000000800 */
[----:B------:R-:W-:-:S07]  /*11c0*/  IMAD.U32 R16, RZ, RZ, UR4 ;  /* 0x00000004ff107e24 */ /* 0x000fce000f8e00ff */
.L_x_15:
[----:B------:R-:W-:-:S13]  /*11d0*/  LOP3.LUT P0, RZ, R0, 0xff, RZ, 0xc0, !PT ;  /* 0x000000ff00ff7812 */ /* 0x000fda000780c0ff */
[----:B------:R-:W-:Y:S05]  /*11e0*/  @!P0 EXIT ;  /* 0x000000000000894d */ /* 0x000fea0003800000 */
[----:B------:R-:W-:Y:S01]  /*11f0*/  ULDC UR4, c[0x0][0x28c] ;  /* 0x0000a30000047ab9 */ /* 0x000fe20000000800 */
[----:B------:R-:W-:Y:S01]  /*1200*/  UMOV UR36, URZ ;  /* 0x0000003f00247c82 */ /* 0x000fe20008000000 */
[----:B------:R-:W-:Y:S01]  /*1210*/  UIADD3 UR4, UR4, 0x7f, URZ ;  /* 0x0000007f04047890 */ /* 0x000fe2000fffe03f */
[----:B------:R-:W-:-:S03]  /*1220*/  UMOV UR37, URZ ;  /* 0x0000003f00257c82 */ /* 0x000fc60008000000 */
[----:B------:R-:W-:-:S04]  /*1230*/  USHF.R.S32.HI UR5, URZ, 0x1f, UR4 ;  /* 0x0000001f3f057899 */ /* 0x000fc80008011404 */
[----:B------:R-:W-:-:S04]  /*1240*/  ULEA.HI UR5, UR5, UR4, URZ, 0x7 ;  /* 0x0000000405057291 */ /* 0x000fc8000f8f383f */
[----:B------:R-:W-:-:S12]  /*1250*/  USHF.R.S32.HI UR38, URZ, 0x7, UR5 ;  /* 0x000000073f267899 */ /* 0x000fd80008011405 */
.L_x_480:
[----:B0-----:R-:W0:Y:S01]  /*1260*/  S2R R0, SR_TID.X ;  /* 0x0000000000007919 */ /* 0x001e220000002100 */
[----:B-1----:R-:W1:Y:S01]  /*1270*/  S2UR UR6, SR_CgaCtaId ;  /* 0x00000000000679c3 */ /* 0x002e620000008800 */
[----:B------:R-:W-:Y:S02]  /*1280*/  UMOV UR39, 0x400 ;  /* 0x0000040000277882 */ /* 0x000fe40000000000 */
[----:B-1----:R-:W-:Y:S01]  /*1290*/  ULEA UR39, UR6, UR39, 0x18 ;  /* 0x0000002706277291 */ /* 0x002fe2000f8ec03f */
[----:B0-----:R-:W-:-:S04]  /*12a0*/  LOP3.LUT R0, R0, 0x80, RZ, 0xc0, !PT ;  /* 0x0000008000007812 */ /* 0x001fc800078ec0ff */
[----:B------:R-:W-:-:S06]  /*12b0*/  SHF.R.U32.HI R0, RZ, 0x7, R0 ;  /* 0x00000007ff007819 */ /* 0x000fcc0000011600 */
[----:B------:R-:W0:Y:S02]  /*12c0*/  SHFL.IDX PT, R0, R0, RZ, 0x1f ;  /* 0x00001fff00007589 */ /* 0x000e2400000e0000 */
[----:B0-----:R-:W-:-:S13]  /*12d0*/  R2UR UR4, R0 ;  /* 0x00000000000472ca */ /* 0x001fda00000e0000 */
[----:B------:R-:W-:-:S04]  /*12e0*/  ULEA.HI UR5, UR4, UR4, URZ, 0x1 ;  /* 0x0000000404057291 */ /* 0x000fc8000f8f083f */
[----:B------:R-:W-:-:S04]  /*12f0*/  ULOP3.LUT UR5, UR5, 0x7fffe, URZ, 0xc0, !UPT ;  /* 0x0007fffe05057892 */ /* 0x000fc8000f8ec03f */
[----:B------:R-:W-:-:S03]  /*1300*/  UIADD3 UR5, UR4, -UR5, URZ ;  /* 0x8000000504057290 */ /* 0x000fc6000fffe03f */
[----:B------:R-:W-:Y:S01]  /*1310*/  ULDC UR4, c[0x0][0x28c] ;  /* 0x0000a30000047ab9 */ /* 0x000fe20000000800 */
[----:B------:R-:W-:Y:S01]  /*1320*/  ULEA UR5, UR5, UR39, 0xd ;  /* 0x0000002705057291 */ /* 0x000fe2000f8e683f */
[----:B------:R-:W-:-:S03]  /*1330*/  ISETP.LT.AND P0, PT, RZ, UR4, PT ;  /* 0x00000004ff007c0c */ /* 0x000fc6000bf01270 */
[----:B------:R-:W-:-:S04]  /*1340*/  UIADD3 UR5, UR5, 0x100, URZ ;  /* 0x0000010005057890 */ /* 0x000fc8000fffe03f */
[----:B------:R-:W-:-:S04]  /*1350*/  USHF.R.U32.HI UR5, URZ, 0x4, UR5 ;  /* 0x000000043f057899 */ /* 0x000fc80008011605 */
[----:B------:R-:W-:Y:S02]  /*1360*/  ULOP3.LUT UR40, UR5, 0x3fff, URZ, 0xc0, !UPT ;  /* 0x00003fff05287892 */ /* 0x000fe4000f8ec03f */
[----:B--234-:R-:W-:Y:S10]  /*1370*/  @P0 BRA `(.L_x_17) ;  /* 0x0000000000400947 */ /* 0x01cff40003800000 */
[----:B------:R-:W-:Y:S01]  /*1380*/  MOV R0, 0x0 ;  /* 0x0000000000007802 */ /* 0x000fe20000000f00 */
[----:B------:R-:W-:Y:S01]  /*1390*/  ULDC.64 UR4, c[0x4][0x68] ;  /* 0x01001a0000047ab9 */ /* 0x000fe20000000a00 */
[----:B------:R-:W-:Y:S01]  /*13a0*/  ULDC.64 UR6, c[0x4][0x8] ;  /* 0x0100020000067ab9 */ /* 0x000fe20000000a00 */
[----:B---34-:R-:W-:Y:S01]  /*13b0*/  IMAD.U32 R4, RZ, RZ, UR4 ;  /* 0x00000004ff047e24 */ /* 0x018fe2000f8e00ff */
[----:B------:R0:W1:Y:S01]  /*13c0*/  LDC.64 R14, c[0x4][R0] ;  /* 0x01000000000e7b82 */ /* 0x0000620000000a00 */
[----:B------:R-:W-:Y:S01]  /*13d0*/  IMAD.U32 R5, RZ, RZ, UR5 ;  /* 0x00000005ff057e24 */ /* 0x000fe2000f8e00ff */
[----:B------:R-:W-:Y:S01]  /*13e0*/  ULDC.64 UR4, c[0x4][0x70] ;  /* 0x01001c0000047ab9 */ /* 0x000fe20000000a00 */
[----:B------:R-:W-:Y:S01]  /*13f0*/  IMAD.U32 R10, RZ, RZ, UR6 ;  /* 0x00000006ff0a7e24 */ /* 0x000fe2000f8e00ff */
[----:B------:R-:W-:Y:S01]  /*1400*/  MOV R11, UR7 ;  /* 0x00000007000b7c02 */ /* 0x000fe20008000f00 */
[----:B------:R-:W-:Y:S02]  /*1410*/  IMAD.U32 R6, RZ, RZ, UR4 ;  /* 0x00000004ff067e24 */ /* 0x000fe4000f8e00ff */
[----:B------:R-:W-:-:S02]  /*1420*/  IMAD.U32 R7, RZ, RZ, UR5 ;  /* 0x00000005ff077e24 */ /* 0x000fc4000f8e00ff */
[----:B------:R-:W-:Y:S02]  /*1430*/  IMAD.MOV.U32 R8, RZ, RZ, 0x1e1 ;  /* 0x000001e1ff087424 */ /* 0x000fe400078e00ff */
[----:B------:R-:W-:Y:S02]  /*1440*/  IMAD.MOV.U32 R12, RZ, RZ, 0x1 ;  /* 0x00000001ff0c7424 */ /* 0x000fe400078e00ff */
[----:B0-----:R-:W-:-:S07]  /*1450*/  IMAD.MOV.U32 R13, RZ, RZ, RZ ;  /* 0x000000ffff0d7224 */ /* 0x001fce00078e00ff */
[----:B------:R-:W-:-:S07]  /*1460*/  LEPC R20, `(.L_x_17) ;  /* 0x000000001014794e */ /* 0x000fce0000000000 */
[----:B-12--5:R-:W-:Y:S05]  /*1470*/  CALL.ABS.NOINC R14 ;  /* 0x000000000e007343 */ /* 0x026fea0003c00000 */
.L_x_17:
[----:B------:R-:W2:Y:S02]  /*1480*/  LDL R19, [R1+0x88] ;  /* 0x0000880001137983 */ /* 0x000ea40000100800 */
[----:B--2---:R-:W-:-:S04]  /*1490*/  LOP3.LUT R0, R19, 0x1, RZ, 0xfc, !PT ;  /* 0x0000000113007812 */ /* 0x004fc800078efcff */
[----:B------:R-:W-:-:S13]  /*14a0*/  ISETP.NE.AND P0, PT, R0, 0x3, PT ;  /* 0x000000030000780c */ /* 0x000fda0003f05270 */
[----:B------:R-:W-:Y:S05]  /*14b0*/  @!P0 BRA `(.L_x_18) ;  /* 0x0000000000048947 */ /* 0x000fea0003800000 */
[----:B------:R-:W-:Y:S01]  /*14c0*/  BPT.TRAP 0x1 ;  /* 0x000000040000795c */ /* 0x000fe20000300000 */
.L_x_18:
[----:B------:R-:W-:Y:S02]  /*14d0*/  IMAD.U32 R3, RZ, RZ, UR37 ;  /* 0x00000025ff037e24 */ /* 0x000fe4000f8e00ff */
[----:B------:R-:W-:-:S03]  /*14e0*/  IMAD.U32 R0, RZ, RZ, UR36 ;  /* 0x00000024ff007e24 */ /* 0x000fc6000f8e00ff */
[----:B------:R-:W-:Y:S02]  /*14f0*/  LEA R3, R3, UR39, 0x3 ;  /* 0x0000002703037c11 */ /* 0x000fe4000f8e18ff */
[----:B------:R-:W-:-:S04]  /*1500*/  SHF.L.U32 R0, R0, 0x1f, RZ ;  /* 0x0000001f00007819 */ /* 0x000fc800000006ff */
[----:B------:R0:W1:Y:S01]  /*1510*/  SYNCS.PHASECHK.TRANS64.TRYWAIT P1, [R3+URZ], R0 ;  /* 0x00000000030075a7 */ /* 0x000062000802017f */
[----:B------:R-:W-:Y:S05]  /*1520*/  @!P0 BRA `(.L_x_19) ;  /* 0x0000000000048947 */ /* 0x000fea0003800000 */
[----:B------:R-:W-:Y:S01]  /*1530*/  BPT.TRAP 0x1 ;  /* 0x000000040000795c */ /* 0x000fe20000300000 */
.L_x_19:
[----:B-1----:R-:W-:Y:S05]  /*1540*/  @P1 BRA `(.L_x_20) ;  /* 0x0000000000081947 */ /* 0x002fea0003800000 */
[----:B------:R-:W1:Y:S02]  /*1550*/  SYNCS.PHASECHK.TRANS64.TRYWAIT P1, [R3+URZ], R0 ;  /* 0x00000000030075a7 */ /* 0x000e64000802017f */
[----:B-1----:R-:W-:Y:S05]  /*1560*/  @!P1 BRA `(.L_x_21) ;  /* 0x0000019c006c9947 */ /* 0x002fea0003800000 */
.L_x_20:
[----:B------:R-:W-:-:S04]  /*1570*/  UISETP.LT.AND UP0, UPT, UR38, 0x1, UPT ;  /* 0x000000012600788c */ /* 0x000fc8000bf01270 */
[----:B------:R-:W-:-:S06]  /*1580*/  USEL UR4, UR38, 0x1, UP0 ;  /* 0x0000000126047887 */ /* 0x000fcc0008000000 */
[----:B------:R-:W-:Y:S01]  /*1590*/  IMAD.U32 R6, RZ, RZ, UR4 ;  /* 0x00000004ff067e24 */ /* 0x000fe2000f8e00ff */
[----:B------:R-:W-:Y:S05]  /*15a0*/  WARPSYNC.ALL ;  /* 0x0000000000007948 */ /* 0x000fea0003800000 */
[----:B------:R-:W-:-:S04]  /*15b0*/  IADD3 R6, -R6, UR38, RZ ;  /* 0x0000002606067c10 */ /* 0x000fc8000fffe1ff */
[----:B------:R-:W-:Y:S01]  /*15c0*/  ISETP.GE.AND P1, PT, R6, 0x1, PT ;  /* 0x000000010600780c */ /* 0x000fe20003f26270 */
[----:B------:R-:W-:Y:S01]  /*15d0*/  UIADD3 UR4, UR39, 0x18100, URZ ;  /* 0x0001810027047890 */ /* 0x000fe2000fffe03f */
[----:B------:R-:W-:Y:S01]  /*15e0*/  WARPGROUP.ARRIVE ;  /* 0x00000000000079c5 */ /* 0x000fe20000000000 */
[----:B------:R-:W-:Y:S01]  /*15f0*/  UMOV UR9, 0x40000040 ;  /* 0x4000004000097882 */ /* 0x000fe20000000000 */
[----:B------:R-:W-:Y:S01]  /*1600*/  UMOV UR11, 0x40000040 ;  /* 0x40000040000b7882 */ /* 0x000fe20000000000 */
[----:B------:R-:W-:Y:S02]  /*1610*/  USHF.R.U32.HI UR5, URZ, 0x4, UR4 ;  /* 0x000000043f057899 */ /* 0x000fe40008011604 */
[----:B------:R-:W-:Y:S02]  /*1620*/  ULOP3.LUT UR4, UR40, 0x10000, URZ, 0xfc, !UPT ;  /* 0x0001000028047892 */ /* 0x000fe4000f8efc3f */
[----:B------:R-:W-:Y:S02]  /*1630*/  ULOP3.LUT UR5, UR5, 0x3fff, URZ, 0xc0, !UPT ;  /* 0x00003fff05057892 */ /* 0x000fe4000f8ec03f */
[----:B------:R-:W-:-:S02]  /*1640*/  UIMAD UR7, UR37, 0xc00, UR4 ;  /* 0x00000c00250778a4 */ /* 0x000fc4000f8e0204 */
[----:B------:R-:W-:Y:S01]  /*1650*/  ULOP3.LUT UR5, UR5, 0x10000, URZ, 0xfc, !UPT ;  /* 0x0001000005057892 */ /* 0x000fe2000f8efc3f */
[----:B------:R-:W-:Y:S01]  /*1660*/  UMOV UR17, UR9 ;  /* 0x0000000900117c82 */ /* 0x000fe20008000000 */
[----:B------:R-:W-:Y:S02]  /*1670*/  UMOV UR19, 0x40000040 ;  /* 0x4000004000137882 */ /* 0x000fe40000000000 */
[----:B------:R-:W-:Y:S01]  /*1680*/  UIMAD UR6, UR37, 0xe00, UR5 ;  /* 0x00000e00250678a4 */ /* 0x000fe2000f8e0205 */
[----:B------:R-:W-:Y:S01]  /*1690*/  UMOV UR8, UR7 ;  /* 0x0000000700087c82 */ /* 0x000fe20008000000 */
[----:B------:R-:W-:Y:S02]  /*16a0*/  UMOV UR21, UR9 ;  /* 0x0000000900157c82 */ /* 0x000fe40008000000 */
[----:B------:R-:W-:Y:S01]  /*16b0*/  UIADD3 UR18, UR6, 0x100, URZ ;  /* 0x0000010006127890 */ /* 0x000fe2000fffe03f */
[----:B------:R-:W-:Y:S02]  /*16c0*/  UMOV UR16, UR8 ;  /* 0x0000000800107c82 */ /* 0x000fe40008000000 */
[----:B------:R-:W-:Y:S01]  /*16d0*/  UMOV UR10, UR6 ;  /* 0x00000006000a7c82 */ /* 0x000fe20008000000 */
[----:B------:R-:W-:Y:S01]  /*16e0*/  UIADD3 UR22, UR6, 0x200, URZ ;  /* 0x0000020006167890 */ /* 0x000fe2000fffe03f */
[----:B------:R-:W-:Y:S01]  /*16f0*/  HGMMA.64x32x16.F32.BF16 R24, gdesc[UR8], RZ, !UPT, gsb0 ;  /* 0x00600000081879f0 */ /* 0x000fe2000c0018ff */
[----:B------:R-:W-:Y:S01]  /*1700*/  UMOV UR20, UR8 ;  /* 0x0000000800147c82 */ /* 0x000fe20008000000 */
[----:B------:R-:W-:Y:S01]  /*1710*/  UMOV UR23, 0x40000040 ;  /* 0x4000004000177882 */ /* 0x000fe20000000000 */
[----:B------:R-:W-:Y:S01]  /*1720*/  UIADD3 UR14, UR6, 0x300, URZ ;  /* 0x00000300060e7890 */ /* 0x000fe2000fffe03f */
[----:B------:R-:W-:Y:S01]  /*1730*/  UMOV UR12, UR8 ;  /* 0x00000008000c7c82 */ /* 0x000fe20008000000 */
        /* <DEDUP_REMOVED lines=10> */
[----:B------:R-:W-:-:S02]  /*17e0*/  UIADD3 UR27, UR7, 0x2, URZ ;  /* 0x00000002071b7890 */ /* 0x000fc4000fffe03f */
[----:B------:R-:W-:Y:S01]  /*17f0*/  UIADD3 UR26, UR6, 0x600, URZ ;  /* 0x00000600061a7890 */ /* 0x000fe2000fffe03f */
[----:B------:R-:W-:Y:S01]  /*1800*/  UMOV UR24, UR8 ;  /* 0x0000000800187c82 */ /* 0x000fe20008000000 */
[----:B------:R-:W-:Y:S01]  /*1810*/  UMOV UR25, UR9 ;  /* 0x0000000900197c82 */ /* 0x000fe20008000000 */
[----:B------:R-:W-:Y:S02]  /*1820*/  UIADD3 UR40, UR7, 0x400, URZ ;  /* 0x0000040007287890 */ /* 0x000fe4000fffe03f */
[----:B------:R-:W-:Y:S01]  /*1830*/  UMOV UR8, UR27 ;  /* 0x0000001b00087c82 */ /* 0x000fe20008000000 */
[----:B------:R-:W-:Y:S01]  /*1840*/  UMOV UR27, 0x40000040 ;  /* 0x40000040001b7882 */ /* 0x000fe20000000000 */
[----:B------:R-:W-:Y:S01]  /*1850*/  UMOV UR41, 0x40000040 ;  /* 0x4000004000297882 */ /* 0x000fe20000000000 */
[----:B------:R-:W-:Y:S01]  /*1860*/  UMOV UR42, UR26 ;  /* 0x0000001a002a7c82 */ /* 0x000fe20008000000 */
[----:B------:R-:W-:Y:S01]  /*1870*/  UMOV UR43, UR27 ;  /* 0x0000001b002b7c82 */ /* 0x000fe20008000000 */
[----:B------:R-:W-:Y:S01]  /*1880*/  UMOV UR9, 0x40000040 ;  /* 0x4000004000097882 */ /* 0x000fe20000000000 */
[----:B------:R-:W-:Y:S01]  /*1890*/  UIADD3 UR46, UR6, 0x402, URZ ;  /* 0x00000402062e7890 */ /* 0x000fe2000fffe03f */
[----:B------:R-:W-:Y:S01]  /*18a0*/  UMOV UR44, UR8 ;  /* 0x00000008002c7c82 */ /* 0x000fe20008000000 */
[----:B------:R-:W-:Y:S01]  /*18b0*/  UMOV UR45, UR9 ;  /* 0x00000009002d7c82 */ /* 0x000fe20008000000 */
[----:B------:R-:W-:-:S02]  /*18c0*/  WARPGROUP.DEPBAR.LE gsb0, 0x0 ;  /* 0x00008000000079c5 */ /* 0x000fc40000010000 */
[----:B------:R-:W-:Y:S01]  /*18d0*/  WARPGROUP.ARRIVE ;  /* 0x00000000000079c5 */ /* 0x000fe20000000000 */
[----:B------:R-:W-:Y:S01]  /*18e0*/  MOV R21, R24 ;  /* 0x0000001800157202 */ /* 0x000fe20000000f00 */
[----:B------:R-:W-:Y:S01]  /*18f0*/  IMAD.MOV.U32 R20, RZ, RZ, R25 ;  /* 0x000000ffff147224 */ /* 0x000fe200078e0019 */
[----:B------:R-:W-:Y:S01]  /*1900*/  MOV R11, R31 ;  /* 0x0000001f000b7202 */ /* 0x000fe20000000f00 */
[----:B------:R-:W-:Y:S01]  /*1910*/  IMAD.MOV.U32 R19, RZ, RZ, R26 ;  /* 0x000000ffff137224 */ /* 0x000fe200078e001a */
[----:B01----:R-:W-:Y:S01]  /*1920*/  MOV R3, R38 ;  /* 0x0000002600037202 */ /* 0x003fe20000000f00 */
[----:B------:R-:W-:Y:S01]  /*1930*/  HGMMA.64x32x16.F32.BF16 R200, gdesc[UR16], RZ, !UPT, gsb0 ;  /* 0x0060000010c879f0 */ /* 0x000fe2000c0018ff */
[----:B------:R-:W-:Y:S01]  /*1940*/  IMAD.MOV.U32 R15, RZ, RZ, R27 ;  /* 0x000000ffff0f7224 */ /* 0x000fe200078e001b */
[----:B------:R-:W-:Y:S01]  /*1950*/  UMOV UR16, UR40 ;  /* 0x0000002800107c82 */ /* 0x000fe20008000000 */
[----:B------:R-:W-:Y:S01]  /*1960*/  IMAD.MOV.U32 R14, RZ, RZ, R28 ;  /* 0x000000ffff0e7224 */ /* 0x000fe200078e001c */
[----:B------:R-:W-:Y:S01]  /*1970*/  UMOV UR17, UR41 ;  /* 0x0000002900117c82 */ /* 0x000fe20008000000 */
[----:B------:R-:W-:-:S02]  /*1980*/  IMAD.MOV.U32 R13, RZ, RZ, R29 ;  /* 0x000000ffff0d7224 */ /* 0x000fc400078e001d */
[----:B------:R-:W-:Y:S02]  /*1990*/  IMAD.MOV.U32 R12, RZ, RZ, R30 ;  /* 0x000000ffff0c7224 */ /* 0x000fe400078e001e */
[----:B------:R-:W-:Y:S01]  /*19a0*/  IMAD.MOV.U32 R10, RZ, RZ, R32 ;  /* 0x000000ffff0a7224 */ /* 0x000fe200078e0020 */
[----:B------:R-:W-:Y:S01]  /*19b0*/  MOV R217, R13 ;  /* 0x0000000d00d97202 */ /* 0x000fe20000000f00 */
[----:B------:R-:W-:Y:S02]  /*19c0*/  IMAD.MOV.U32 R9, RZ, RZ, R33 ;  /* 0x000000ffff097224 */ /* 0x000fe400078e0021 */
[----:B------:R-:W-:Y:S02]  /*19d0*/  IMAD.MOV.U32 R8, RZ, RZ, R34 ;  /* 0x000000ffff087224 */ /* 0x000fe400078e0022 */
[----:B------:R-:W-:Y:S02]  /*19e0*/  IMAD.MOV.U32 R7, RZ, RZ, R35 ;  /* 0x000000ffff077224 */ /* 0x000fe400078e0023 */
[----:B---34-:R-:W-:-:S02]  /*19f0*/  IMAD.MOV.U32 R5, RZ, RZ, R36 ;  /* 0x000000ffff057224 */ /* 0x018fc400078e0024 */
[----:B------:R-:W-:Y:S02]  /*1a00*/  IMAD.MOV.U32 R4, RZ, RZ, R37 ;  /* 0x000000ffff047224 */ /* 0x000fe400078e0025 */
[----:B------:R-:W-:Y:S01]  /*1a10*/  IMAD.MOV.U32 R0, RZ, RZ, R39 ;  /* 0x000000ffff007224 */ /* 0x000fe200078e0027 */
[----:B------:R-:W-:Y:S01]  /*1a20*/  MOV R224, R5 ;  /* 0x0000000500e07202 */ /* 0x000fe20000000f00 */
[----:B------:R-:W-:Y:S02]  /*1a30*/  IMAD.MOV.U32 R226, RZ, RZ, R3 ;  /* 0x000000ffffe27224 */ /* 0x000fe400078e0003 */
[----:B------:R-:W-:Y:S02]  /*1a40*/  IMAD.MOV.U32 R227, RZ, RZ, R0 ;  /* 0x000000ffffe37224 */ /* 0x000fe400078e0000 */
[----:B------:R-:W-:Y:S02]  /*1a50*/  IMAD.MOV.U32 R225, RZ, RZ, R4 ;  /* 0x000000ffffe17224 */ /* 0x000fe400078e0004 */
[----:B------:R-:W-:-:S02]  /*1a60*/  IMAD.MOV.U32 R216, RZ, RZ, R14 ;  /* 0x000000ffffd87224 */ /* 0x000fc400078e000e */
[----:B------:R-:W-:Y:S02]  /*1a70*/  IMAD.MOV.U32 R218, RZ, RZ, R12 ;  /* 0x000000ffffda7224 */ /* 0x000fe400078e000c */
[----:B------:R-:W-:Y:S02]  /*1a80*/  IMAD.MOV.U32 R219, RZ, RZ, R11 ;  /* 0x000000ffffdb7224 */ /* 0x000fe400078e000b */
[----:B------:R-:W-:Y:S02]  /*1a90*/  IMAD.MOV.U32 R220, RZ, RZ, R10 ;  /* 0x000000ffffdc7224 */ /* 0x000fe400078e000a */
[----:B------:R-:W-:Y:S02]  /*1aa0*/  IMAD.MOV.U32 R221, RZ, RZ, R9 ;  /* 0x000000ffffdd7224 */ /* 0x000fe400078e0009 */
[----:B------:R-:W-:Y:S02]  /*1ab0*/  IMAD.MOV.U32 R222, RZ, RZ, R8 ;  /* 0x000000ffffde7224 */ /* 0x000fe400078e0008 */
[----:B------:R-:W-:Y:S01]  /*1ac0*/  IMAD.MOV.U32 R223, RZ, RZ, R7 ;  /* 0x000000ffffdf7224 */ /* 0x000fe200078e0007 */
[----:B------:R-:W-:-:S02]  /*1ad0*/  WARPGROUP.DEPBAR.LE gsb0, 0x0 ;  /* 0x00008000000079c5 */ /* 0x000fc40000010000 */
[----:B------:R-:W-:Y:S01]  /*1ae0*/  WARPGROUP.ARRIVE ;  /* 0x00000000000079c5 */ /* 0x000fe20000000000 */
[----:B------:R0:W-:Y:S04]  /*1af0*/  STL.64 [R1+0x298], R214 ;  /* 0x000298d601007387 */ /* 0x0001e80000100a00 */
[----:B------:R1:W-:Y:S01]  /*1b00*/  STL.64 [R1+0x290], R212 ;  /* 0x000290d401007387 */ /* 0x0003e20000100a00 */
[----:B------:R-:W-:Y:S01]  /*1b10*/  HGMMA.64x32x16.F32.BF16 R168, gdesc[UR20], RZ, !UPT, gsb0 ;  /* 0x0060000014a879f0 */ /* 0x000fe2000c0018ff */
[----:B------:R-:W-:Y:S01]  /*1b20*/  UMOV UR20, UR40 ;  /* 0x0000002800147c82 */ /* 0x000fe20008000000 */
[----:B------:R-:W-:Y:S01]  /*1b30*/  UMOV UR21, UR41 ;  /* 0x0000002900157c82 */ /* 0x000fe20008000000 */
[----:B0-----:R-:W-:Y:S02]  /*1b40*/  IMAD.MOV.U32 R214, RZ, RZ, R19 ;  /* 0x000000ffffd67224 */ /* 0x001fe400078e0013 */
[----:B------:R-:W-:-:S02]  /*1b50*/  IMAD.MOV.U32 R215, RZ, RZ, R15 ;  /* 0x000000ffffd77224 */ /* 0x000fc400078e000f */
[----:B-1----:R-:W-:Y:S02]  /*1b60*/  IMAD.MOV.U32 R212, RZ, RZ, R21 ;  /* 0x000000ffffd47224 */ /* 0x002fe400078e0015 */
[----:B------:R-:W-:Y:S01]  /*1b70*/  IMAD.MOV.U32 R213, RZ, RZ, R20 ;  /* 0x000000ffffd57224 */ /* 0x000fe200078e0014 */
[----:B------:R-:W-:Y:S04]  /*1b80*/  STL.64 [R1+0x2d8], R214 ;  /* 0x0002d8d601007387 */ /* 0x000fe80000100a00 */
[----:B------:R-:W-:Y:S04]  /*1b90*/  STL.64 [R1+0x2d0], R212 ;  /* 0x0002d0d401007387 */ /* 0x000fe80000100a00 */
[----:B------:R-:W-:Y:S04]  /*1ba0*/  STL.64 [R1+0x2c8], R210 ;  /* 0x0002c8d201007387 */ /* 0x000fe80000100a00 */
[----:B------:R-:W-:Y:S04]  /*1bb0*/  STL.64 [R1+0x2c0], R208 ;  /* 0x0002c0d001007387 */ /* 0x000fe80000100a00 */
[----:B------:R-:W-:Y:S04]  /*1bc0*/  STL.64 [R1+0x2b8], R206 ;  /* 0x0002b8ce01007387 */ /* 0x000fe80000100a00 */
[----:B------:R-:W-:Y:S04]  /*1bd0*/  STL.64 [R1+0x2b0], R204 ;  /* 0x0002b0cc01007387 */ /* 0x000fe80000100a00 */
[----:B------:R-:W-:Y:S04]  /*1be0*/  STL.64 [R1+0x2a8], R202 ;  /* 0x0002a8ca01007387 */ /* 0x000fe80000100a00 */
[----:B------:R0:W-:Y:S01]  /*1bf0*/  STL.64 [R1+0x2a0], R200 ;  /* 0x0002a0c801007387 */ /* 0x0001e20000100a00 */
[----:B------:R-:W-:-:S02]  /*1c00*/  WARPGROUP.DEPBAR.LE gsb0, 0x0 ;  /* 0x00008000000079c5 */ /* 0x000fc40000010000 */
[----:B------:R-:W-:-:S06]  /*1c10*/  WARPGROUP.ARRIVE ;  /* 0x00000000000079c5 */ /* 0x000fcc0000000000 */
[----:B------:R-:W-:Y:S01]  /*1c20*/  HGMMA.64x32x16.F32.BF16 R136, gdesc[UR12], RZ, !UPT, gsb0 ;  /* 0x006000000c8879f0 */ /* 0x000fe2000c0018ff */
[----:B------:R-:W-:Y:S01]  /*1c30*/  UMOV UR12, UR40 ;  /* 0x00000028000c7c82 */ /* 0x000fe20008000000 */
[----:B------:R-:W-:Y:S01]  /*1c40*/  UMOV UR13, UR41 ;  /* 0x00000029000d7c82 */ /* 0x000fe20008000000 */
[----:B------:R-:W-:Y:S02]  /*1c50*/  WARPGROUP.DEPBAR.LE gsb0, 0x0 ;  /* 0x00008000000079c5 */ /* 0x000fe40000010000 */
        /* <DEDUP_REMOVED lines=12> */
[----:B------:R-:W-:Y:S01]  /*1d20*/  UIADD3 UR26, UR6, 0x102, URZ ;  /* 0x00000102061a7890 */ /* 0x000fe2000fffe03f */
[----:B------:R-:W-:Y:S01]  /*1d30*/  UMOV UR24, UR8 ;  /* 0x0000000800187c82 */ /* 0x000fe20008000000 */
[----:B------:R-:W-:Y:S01]  /*1d40*/  UMOV UR25, UR9 ;  /* 0x0000000900197c82 */ /* 0x000fe20008000000 */
[----:B------:R-:W-:Y:S02]  /*1d50*/  WARPGROUP.DEPBAR.LE gsb0, 0x0 ;  /* 0x00008000000079c5 */ /* 0x000fe40000010000 */
[----:B------:R-:W-:-:S06]  /*1d60*/  WARPGROUP.ARRIVE ;  /* 0x00000000000079c5 */ /* 0x000fcc0000000000 */
[----:B------:R-:W-:Y:S01]  /*1d70*/  HGMMA.64x32x16.F32.BF16 R24, gdesc[UR40], RZ, !UPT, gsb0 ;  /* 0x00600000281879f0 */ /* 0x000fe2000c0018ff */
[----:B------:R-:W-:Y:S01]  /*1d80*/  UMOV UR42, UR10 ;  /* 0x0000000a002a7c82 */ /* 0x000fe20008000000 */
[----:B------:R-:W-:Y:S01]  /*1d90*/  UMOV UR43, UR11 ;  /* 0x0000000b002b7c82 */ /* 0x000fe20008000000 */
[----:B------:R-:W-:Y:S01]  /*1da0*/  UMOV UR11, 0x40000040 ;  /* 0x40000040000b7882 */ /* 0x000fe20000000000 */
[----:B------:R-:W-:Y:S02]  /*1db0*/  WARPGROUP.DEPBAR.LE gsb0, 0x0 ;  /* 0x00008000000079c5 */ /* 0x000fe40000010000 */
[----:B------:R-:W-:-:S06]  /*1dc0*/  WARPGROUP.ARRIVE ;  /* 0x00000000000079c5 */ /* 0x000fcc0000000000 */
[----:B------:R-:W-:Y:S01]  /*1dd0*/  HGMMA.64x32x16.F32.BF16 R56, gdesc[UR32], RZ, !UPT, gsb0 ;  /* 0x00600000203879f0 */ /* 0x000fe2000c0018ff */
[----:B------:R-:W-:Y:S01]  /*1de0*/  UMOV UR27, 0x40000040 ;  /* 0x40000040001b7882 */ /* 0x000fe20000000000 */
[----:B------:R-:W-:Y:S01]  /*1df0*/  UIADD3 UR34, UR6, 0x202, URZ ;  /* 0x0000020206227890 */ /* 0x000fe2000fffe03f */
[----:B------:R-:W-:Y:S01]  /*1e00*/  UMOV UR32, UR8 ;  /* 0x0000000800207c82 */ /* 0x000fe20008000000 */
[----:B------:R-:W-:Y:S01]  /*1e10*/  UMOV UR33, UR9 ;  /* 0x0000000900217c82 */ /* 0x000fe20008000000 */
[----:B------:R-:W-:Y:S02]  /*1e20*/  WARPGROUP.DEPBAR.LE gsb0, 0x0 ;  /* 0x00008000000079c5 */ /* 0x000fe40000010000 */
[----:B------:R-:W-:-:S06]  /*1e30*/  WARPGROUP.ARRIVE ;  /* 0x00000000000079c5 */ /* 0x000fcc0000000000 */
[----:B------:R-:W-:Y:S01]  /*1e40*/  HGMMA.64x32x16.F32.BF16 R88, gdesc[UR28], RZ, !UPT, gsb0 ;  /* 0x006000001c5879f0 */ /* 0x000fe2000c0018ff */
[----:B------:R-:W-:Y:S01]  /*1e50*/  UMOV UR35, 0x40000040 ;  /* 0x4000004000237882 */ /* 0x000fe20000000000 */
[----:B------:R-:W-:Y:S01]  /*1e60*/  UMOV UR28, UR8 ;  /* 0x00000008001c7c82 */ /* 0x000fe20008000000 */
[----:B------:R-:W-:Y:S01]  /*1e70*/  UMOV UR29, UR9 ;  /* 0x00000009001d7c82 */ /* 0x000fe20008000000 */
[----:B------:R-:W-:Y:S02]  /*1e80*/  WARPGROUP.DEPBAR.LE gsb0, 0x0 ;  /* 0x00008000000079c5 */ /* 0x000fe40000010000 */
[----:B------:R-:W-:-:S06]  /*1e90*/  WARPGROUP.ARRIVE ;  /* 0x00000000000079c5 */ /* 0x000fcc0000000000 */
[----:B------:R-:W-:Y:S01]  /*1ea0*/  HGMMA.64x32x16.F32.BF16 R120, gdesc[UR12], RZ, !UPT, gsb0 ;  /* 0x006000000c7879f0 */ /* 0x000fe2000c0018ff */
[----:B------:R-:W-:-:S07]  /*1eb0*/  UIADD3 UR12, UR6, 0x2, URZ ;  /* 0x00000002060c7890 */ /* 0x000fce000fffe03f */
[----:B------:R-:W-:Y:S01]  /*1ec0*/  UMOV UR10, UR12 ;  /* 0x0000000c000a7c82 */ /* 0x000fe20008000000 */
[----:B------:R-:W-:Y:S02]  /*1ed0*/  WARPGROUP.DEPBAR.LE gsb0, 0x0 ;  /* 0x00008000000079c5 */ /* 0x000fe40000010000 */
[----:B------:R-:W-:-:S06]  /*1ee0*/  WARPGROUP.ARRIVE ;  /* 0x00000000000079c5 */ /* 0x000fcc0000000000 */
[----:B------:R-:W-:Y:S03]  /*1ef0*/  HGMMA.64x32x16.F32.BF16 R152, gdesc[UR20], RZ, !UPT, gsb0 ;  /* 0x00600000149879f0 */ /* 0x000fe6000c0018ff */
[----:B------:R-:W-:Y:S02]  /*1f00*/  WARPGROUP.DEPBAR.LE gsb0, 0x0 ;  /* 0x00008000000079c5 */ /* 0x000fe40000010000 */
[----:B------:R-:W-:-:S06]  /*1f10*/  WARPGROUP.ARRIVE ;  /* 0x00000000000079c5 */ /* 0x000fcc0000000000 */
[----:B------:R-:W-:Y:S03]  /*1f20*/  HGMMA.64x32x16.F32.BF16 R184, gdesc[UR16], RZ, !UPT, gsb0 ;  /* 0x0060000010b879f0 */ /* 0x000fe6000c0018ff */
[----:B------:R-:W-:Y:S02]  /*1f30*/  WARPGROUP.DEPBAR.LE gsb0, 0x0 ;  /* 0x00008000000079c5 */ /* 0x000fe40000010000 */
[----:B0-----:R-:W-:-:S06]  /*1f40*/  WARPGROUP.ARRIVE ;  /* 0x00000000000079c5 */ /* 0x001fcc0000000000 */
[----:B------:R-:W-:Y:S03]  /*1f50*/  HGMMA.64x32x16.F32.BF16 R200, gdesc[UR40], RZ, !UPT, gsb0 ;  /* 0x0060000028c879f0 */ /* 0x000fe6000c0018ff */
[----:B------:R-:W-:Y:S02]  /*1f60*/  WARPGROUP.DEPBAR.LE gsb0, 0x0 ;  /* 0x00008000000079c5 */ /* 0x000fe40000010000 */
[----:B------:R-:W-:Y:S01]  /*1f70*/  IMAD.MOV.U32 R3, RZ, RZ, R214 ;  /* 0x000000ffff037224 */ /* 0x000fe200078e00d6 */
[----:B------:R-:W-:Y:S01]  /*1f80*/  MOV R8, R210 ;  /* 0x000000d200087202 */ /* 0x000fe20000000f00 */
[----:B------:R-:W-:Y:S01]  /*1f90*/  IMAD.MOV.U32 R0, RZ, RZ, R215 ;  /* 0x000000ffff007224 */ /* 0x000fe200078e00d7 */
[----:B------:R-:W-:Y:S01]  /*1fa0*/  MOV R15, R203 ;  /* 0x000000cb000f7202 */ /* 0x000fe20000000f00 */
[----:B------:R-:W-:Y:S01]  /*1fb0*/  IMAD.MOV.U32 R5, RZ, RZ, R212 ;  /* 0x000000ffff057224 */ /* 0x000fe200078e00d4 */
[----:B------:R-:W2:Y:S01]  /*1fc0*/  LDL.LU.64 R214, [R1+0x2d8] ;  /* 0x0002d80001d67983 */ /* 0x000ea20000300a00 */
[----:B------:R-:W-:-:S02]  /*1fd0*/  IMAD.MOV.U32 R4, RZ, RZ, R213 ;  /* 0x000000ffff047224 */ /* 0x000fc400078e00d5 */
[----:B------:R-:W-:Y:S01]  /*1fe0*/  IMAD.MOV.U32 R7, RZ, RZ, R211 ;  /* 0x000000ffff077224 */ /* 0x000fe200078e00d3 */
[----:B------:R-:W2:Y:S01]  /*1ff0*/  LDL.LU.64 R212, [R1+0x2d0] ;  /* 0x0002d00001d47983 */ /* 0x000ea20000300a00 */
[----:B------:R-:W-:Y:S02]  /*2000*/  IMAD.MOV.U32 R10, RZ, RZ, R208 ;  /* 0x000000ffff0a7224 */ /* 0x000fe400078e00d0 */
[----:B------:R-:W-:Y:S01]  /*2010*/  IMAD.MOV.U32 R9, RZ, RZ, R209 ;  /* 0x000000ffff097224 */ /* 0x000fe200078e00d1 */
[----:B------:R-:W3:Y:S01]  /*2020*/  LDL.LU.64 R210, [R1+0x2c8] ;  /* 0x0002c80001d27983 */ /* 0x000ee20000300a00 */
[----:B------:R-:W-:Y:S02]  /*2030*/  IMAD.MOV.U32 R12, RZ, RZ, R206 ;  /* 0x000000ffff0c7224 */ /* 0x000fe400078e00ce */
[----:B------:R-:W-:Y:S01]  /*2040*/  IMAD.MOV.U32 R11, RZ, RZ, R207 ;  /* 0x000000ffff0b7224 */ /* 0x000fe200078e00cf */
[----:B------:R-:W3:Y:S01]  /*2050*/  LDL.LU.64 R208, [R1+0x2c0] ;  /* 0x0002c00001d07983 */ /* 0x000ee20000300a00 */
[----:B------:R-:W-:-:S02]  /*2060*/  IMAD.MOV.U32 R14, RZ, RZ, R204 ;  /* 0x000000ffff0e7224 */ /* 0x000fc400078e00cc */
[----:B------:R-:W-:Y:S01]  /*2070*/  IMAD.MOV.U32 R13, RZ, RZ, R205 ;  /* 0x000000ffff0d7224 */ /* 0x000fe200078e00cd */
[----:B------:R-:W3:Y:S01]  /*2080*/  LDL.LU.64 R206, [R1+0x2b8] ;  /* 0x0002b80001ce7983 */ /* 0x000ee20000300a00 */
[----:B------:R-:W-:Y:S02]  /*2090*/  IMAD.MOV.U32 R19, RZ, RZ, R202 ;  /* 0x000000ffff137224 */ /* 0x000fe400078e00ca */
[----:B------:R-:W-:Y:S01]  /*20a0*/  IMAD.MOV.U32 R21, RZ, RZ, R200 ;  /* 0x000000ffff157224 */ /* 0x000fe200078e00c8 */
[----:B------:R-:W3:Y:S01]  /*20b0*/  LDL.LU.64 R204, [R1+0x2b0] ;  /* 0x0002b00001cc7983 */ /* 0x000ee20000300a00 */
[----:B------:R-:W-:-:S03]  /*20c0*/  IMAD.MOV.U32 R20, RZ, RZ, R201 ;  /* 0x000000ffff147224 */ /* 0x000fc600078e00c9 */
[----:B------:R-:W3:Y:S04]  /*20d0*/  LDL.LU.64 R202, [R1+0x2a8] ;  /* 0x0002a80001ca7983 */ /* 0x000ee80000300a00 */
[----:B------:R-:W3:Y:S01]  /*20e0*/  LDL.LU.64 R200, [R1+0x2a0] ;  /* 0x0002a00001c87983 */ /* 0x000ee20000300a00 */
[----:B--2---:R-:W-:-:S06]  /*20f0*/  WARPGROUP.ARRIVE ;  /* 0x00000000000079c5 */ /* 0x004fcc0000000000 */
[----:B------:R-:W-:Y:S03]  /*2100*/  HGMMA.64x32x16.F32.BF16 R212, gdesc[UR8], R212, gsb0 ;  /* 0x0060000008d479f0 */ /* 0x000fe600080018d4 */
[----:B------:R-:W-:Y:S02]  /*2110*/  WARPGROUP.DEPBAR.LE gsb0, 0x0 ;  /* 0x00008000000079c5 */ /* 0x000fe40000010000 */
[----:B------:R-:W-:Y:S04]  /*2120*/  STL.64 [R1+0x40], R212 ;  /* 0x000040d401007387 */ /* 0x000fe80000100a00 */
[----:B------:R0:W-:Y:S04]  /*2130*/  STL.64 [R1+0x48], R214 ;  /* 0x000048d601007387 */ /* 0x0001e80000100a00 */
[----:B------:R-:W-:Y:S04]  /*2140*/  STL.64 [R1+0x50], R216 ;  /* 0x000050d801007387 */ /* 0x000fe80000100a00 */
[----:B------:R-:W-:Y:S04]  /*2150*/  STL.64 [R1+0x58], R218 ;  /* 0x000058da01007387 */ /* 0x000fe80000100a00 */
[----:B------:R-:W-:Y:S04]  /*2160*/  STL.64 [R1+0x60], R220 ;  /* 0x000060dc01007387 */ /* 0x000fe80000100a00 */
[----:B------:R-:W-:Y:S04]  /*2170*/  STL.64 [R1+0x68], R222 ;  /* 0x000068de01007387 */ /* 0x000fe80000100a00 */
[----:B------:R-:W-:Y:S04]  /*2180*/  STL.64 [R1+0x70], R224 ;  /* 0x000070e001007387 */ /* 0x000fe80000100a00 */
[----:B------:R-:W-:Y:S04]  /*2190*/  STL.64 [R1+0x78], R226 ;  /* 0x000078e201007387 */ /* 0x000fe80000100a00 */
[----:B0-----:R-:W3:Y:S04]  /*21a0*/  LDL.LU.64 R214, [R1+0x298] ;  /* 0x0002980001d67983 */ /* 0x001ee80000300a00 */
[----:B------:R-:W3:Y:S01]  /*21b0*/  LDL.LU.64 R212, [R1+0x290] ;  /* 0x0002900001d47983 */ /* 0x000ee20000300a00 */
[----:B------:R-:W-:Y:S01]  /*21c0*/  UIADD3 UR30, UR6, 0x302, URZ ;  /* 0x00000302061e7890 */ /* 0x000fe2000fffe03f */
[----:B------:R-:W-:Y:S01]  /*21d0*/  UMOV UR31, 0x40000040 ;  /* 0x40000040001f7882 */ /* 0x000fe20000000000 */
[----:B------:R-:W-:Y:S01]  /*21e0*/  UMOV UR47, 0x40000040 ;  /* 0x40000040002f7882 */ /* 0x000fe20000000000 */
[----:B------:R-:W-:Y:S01]  /*21f0*/  UIADD3 UR14, UR6, 0x502, URZ ;  /* 0x00000502060e7890 */ /* 0x000fe2000fffe03f */
[----:B------:R-:W-:Y:S01]  /*2200*/  UMOV UR12, UR8 ;  /* 0x00000008000c7c82 */ /* 0x000fe20008000000 */
[----:B------:R-:W-:Y:S01]  /*2210*/  UMOV UR13, UR9 ;  /* 0x00000009000d7c82 */ /* 0x000fe20008000000 */
[----:B------:R-:W-:Y:S01]  /*2220*/  UMOV UR15, 0x40000040 ;  /* 0x40000040000f7882 */ /* 0x000fe20000000000 */
[----:B---3--:R-:W-:-:S06]  /*2230*/  WARPGROUP.ARRIVE ;  /* 0x00000000000079c5 */ /* 0x008fcc0000000000 */
[----:B------:R-:W-:Y:S03]  /*2240*/  HGMMA.64x32x16.F32.BF16 R200, gdesc[UR24], R200, gsb0 ;  /* 0x0060000018c879f0 */ /* 0x000fe600080018c8 */
[----:B------:R-:W-:Y:S02]  /*2250*/  WARPGROUP.DEPBAR.LE gsb0, 0x0 ;  /* 0x00008000000079c5 */ /* 0x000fe40000010000 */
[----:B------:R-:W-:-:S06]  /*2260*/  WARPGROUP.ARRIVE ;  /* 0x00000000000079c5 */ /* 0x000fcc0000000000 */
        /* <DEDUP_REMOVED lines=9> */
[----:B------:R-:W-:Y:S01]  /*2300*/  HGMMA.64x32x16.F32.BF16 R72, gdesc[UR12], R72, gsb0 ;  /* 0x006000000c4879f0 */ /* 0x000fe20008001848 */
[----:B------:R-:W-:Y:S01]  /*2310*/  UIADD3 UR18, UR6, 0x602, URZ ;  /* 0x0000060206127890 */ /* 0x000fe2000fffe03f */
[----:B------:R-:W-:Y:S01]  /*2320*/  UMOV UR16, UR8 ;  /* 0x0000000800107c82 */ /* 0x000fe20008000000 */
[----:B------:R-:W-:Y:S01]  /*2330*/  UMOV UR17, UR9 ;  /* 0x0000000900117c82 */ /* 0x000fe20008000000 */
[----:B------:R-:W-:Y:S01]  /*2340*/  UMOV UR19, 0x40000040 ;  /* 0x4000004000137882 */ /* 0x000fe20000000000 */
[----:B------:R-:W-:Y:S02]  /*2350*/  WARPGROUP.DEPBAR.LE gsb0, 0x0 ;  /* 0x00008000000079c5 */ /* 0x000fe40000010000 */
[----:B------:R-:W-:-:S06]  /*2360*/  WARPGROUP.ARRIVE ;  /* 0x00000000000079c5 */ /* 0x000fcc0000000000 */
[----:B------:R-:W-:Y:S01]  /*2370*/  HGMMA.64x32x16.F32.BF16 R40, gdesc[UR16], R40, gsb0 ;  /* 0x00600000102879f0 */ /* 0x000fe20008001828 */
[----:B------:R-:W-:Y:S01]  /*2380*/  UIADD3 UR20, UR7, 0x402, URZ ;  /* 0x0000040207147890 */ /* 0x000fe2000fffe03f */
[----:B------:R-:W-:-:S06]  /*2390*/  UMOV UR17, 0x40000040 ;  /* 0x4000004000117882 */ /* 0x000fcc0000000000 */
[----:B------:R-:W-:Y:S01]  /*23a0*/  UMOV UR16, UR20 ;  /* 0x0000001400107c82 */ /* 0x000fe20008000000 */
[----:B------:R-:W-:Y:S02]  /*23b0*/  WARPGROUP.DEPBAR.LE gsb0, 0x0 ;  /* 0x00008000000079c5 */ /* 0x000fe40000010000 */
[----:B------:R-:W-:-:S06]  /*23c0*/  WARPGROUP.ARRIVE ;  /* 0x00000000000079c5 */ /* 0x000fcc0000000000 */
[----:B------:R-:W-:Y:S01]  /*23d0*/  HGMMA.64x32x16.F32.BF16 R24, gdesc[UR16], R24, gsb0 ;  /* 0x00600000101879f0 */ /* 0x000fe20008001818 */
[----:B------:R-:W-:Y:S01]  /*23e0*/  UMOV UR12, UR16 ;  /* 0x00000010000c7c82 */ /* 0x000fe20008000000 */
[----:B------:R-:W-:Y:S01]  /*23f0*/  UMOV UR13, UR17 ;  /* 0x00000011000d7c82 */ /* 0x000fe20008000000 */
[----:B------:R-:W-:Y:S04]  /*2400*/  STL.64 [R1+0x248], R214 ;  /* 0x000248d601007387 */ /* 0x000fe80000100a00 */
[----:B------:R0:W-:Y:S04]  /*2410*/  STL.64 [R1+0x240], R212 ;  /* 0x000240d401007387 */ /* 0x0001e80000100a00 */
[----:B0-----:R-:W2:Y:S04]  /*2420*/  LDL.LU.64 R212, [R1+0x40] ;  /* 0x0000400001d47983 */ /* 0x001ea80000300a00 */
[----:B------:R-:W3:Y:S01]  /*2430*/  LDL.LU.64 R214, [R1+0x48] ;  /* 0x0000480001d67983 */ /* 0x000ee20000300a00 */
[----:B------:R-:W-:-:S02]  /*2440*/  WARPGROUP.DEPBAR.LE gsb0, 0x0 ;  /* 0x00008000000079c5 */ /* 0x000fc40000010000 */
[----:B------:R-:W-:-:S06]  /*2450*/  WARPGROUP.ARRIVE ;  /* 0x00000000000079c5 */ /* 0x000fcc0000000000 */
[----:B------:R-:W-:Y:S01]  /*2460*/  HGMMA.64x32x16.F32.BF16 R56, gdesc[UR12], R56, gsb0 ;  /* 0x006000000c3879f0 */ /* 0x000fe20008001838 */
[----:B------:R-:W-:Y:S01]  /*2470*/  UMOV UR44, UR16 ;  /* 0x00000010002c7c82 */ /* 0x000fe20008000000 */
[----:B------:R-:W-:Y:S01]  /*2480*/  UMOV UR45, UR17 ;  /* 0x00000011002d7c82 */ /* 0x000fe20008000000 */
[----:B------:R-:W-:Y:S02]  /*2490*/  WARPGROUP.DEPBAR.LE gsb0, 0x0 ;  /* 0x00008000000079c5 */ /* 0x000fe40000010000 */
        /* <DEDUP_REMOVED lines=17> */
[----:B---3--:R-:W-:Y:S04]  /*25b0*/  STL.64 [R1+0x288], R214 ;  /* 0x000288d601007387 */ /* 0x008fe80000100a00 */
[----:B--2---:R0:W-:Y:S04]  /*25c0*/  STL.64 [R1+0x280], R212 ;  /* 0x000280d401007387 */ /* 0x0041e80000100a00 */
[----:B------:R1:W-:Y:S04]  /*25d0*/  STL.64 [R1+0x278], R210 ;  /* 0x000278d201007387 */ /* 0x0003e80000100a00 */
[----:B------:R2:W-:Y:S04]  /*25e0*/  STL.64 [R1+0x270], R208 ;  /* 0x000270d001007387 */ /* 0x0005e80000100a00 */
[----:B------:R3:W-:Y:S01]  /*25f0*/  STL.64 [R1+0x268], R206 ;  /* 0x000268ce01007387 */ /* 0x0007e20000100a00 */
[----:B0-----:R-:W-:-:S03]  /*2600*/  IMAD.MOV.U32 R212, RZ, RZ, R5 ;  /* 0x000000ffffd47224 */ /* 0x001fc600078e0005 */
[----:B------:R0:W-:Y:S01]  /*2610*/  STL.64 [R1+0x260], R204 ;  /* 0x000260cc01007387 */ /* 0x0001e20000100a00 */
[----:B-1----:R-:W-:Y:S01]  /*2620*/  IMAD.MOV.U32 R210, RZ, RZ, R8 ;  /* 0x000000ffffd27224 */ /* 0x002fe200078e0008 */
[----:B------:R-:W-:Y:S02]  /*2630*/  MOV R215, R0 ;  /* 0x0000000000d77202 */ /* 0x000fe40000000f00 */
[----:B------:R1:W-:Y:S01]  /*2640*/  STL.64 [R1+0x258], R202 ;  /* 0x000258ca01007387 */ /* 0x0003e20000100a00 */
[----:B--2---:R-:W-:Y:S01]  /*2650*/  MOV R208, R10 ;  /* 0x0000000a00d07202 */ /* 0x004fe20000000f00 */
[----:B------:R-:W-:Y:S02]  /*2660*/  IMAD.MOV.U32 R209, RZ, RZ, R9 ;  /* 0x000000ffffd17224 */ /* 0x000fe400078e0009 */
[----:B------:R2:W-:Y:S01]  /*2670*/  STL.64 [R1+0x250], R200 ;  /* 0x000250c801007387 */ /* 0x0005e20000100a00 */
[----:B---3--:R-:W-:Y:S02]  /*2680*/  IMAD.MOV.U32 R206, RZ, RZ, R12 ;  /* 0x000000ffffce7224 */ /* 0x008fe400078e000c */
[----:B------:R-:W-:Y:S01]  /*2690*/  IMAD.MOV.U32 R207, RZ, RZ, R11 ;  /* 0x000000ffffcf7224 */ /* 0x000fe200078e000b */
[----:B------:R-:W-:Y:S01]  /*26a0*/  UMOV UR8, UR16 ;  /* 0x0000001000087c82 */ /* 0x000fe20008000000 */
[----:B0-----:R-:W-:Y:S01]  /*26b0*/  IMAD.MOV.U32 R204, RZ, RZ, R14 ;  /* 0x000000ffffcc7224 */ /* 0x001fe200078e000e */
[----:B------:R-:W-:Y:S01]  /*26c0*/  UMOV UR9, UR17 ;  /* 0x0000001100097c82 */ /* 0x000fe20008000000 */
[----:B------:R-:W-:Y:S01]  /*26d0*/  IMAD.MOV.U32 R205, RZ, RZ, R13 ;  /* 0x000000ffffcd7224 */ /* 0x000fe200078e000d */
[----:B------:R-:W3:Y:S01]  /*26e0*/  LDL.LU.64 R216, [R1+0x50] ;  /* 0x0000500001d87983 */ /* 0x000ee20000300a00 */
[----:B-1----:R-:W-:-:S02]  /*26f0*/  IMAD.MOV.U32 R202, RZ, RZ, R19 ;  /* 0x000000ffffca7224 */ /* 0x002fc400078e0013 */
[----:B------:R-:W-:Y:S01]  /*2700*/  IMAD.MOV.U32 R203, RZ, RZ, R15 ;  /* 0x000000ffffcb7224 */ /* 0x000fe200078e000f */
[----:B--2---:R-:W-:Y:S01]  /*2710*/  MOV R201, R20 ;  /* 0x0000001400c97202 */ /* 0x004fe20000000f00 */
[----:B------:R-:W-:Y:S01]  /*2720*/  IMAD.MOV.U32 R200, RZ, RZ, R21 ;  /* 0x000000ffffc87224 */ /* 0x000fe200078e0015 */
[----:B------:R-:W3:Y:S01]  /*2730*/  LDL.LU.64 R218, [R1+0x58] ;  /* 0x0000580001da7983 */ /* 0x000ee20000300a00 */
[----:B------:R-:W-:Y:S02]  /*2740*/  IMAD.MOV.U32 R211, RZ, RZ, R7 ;  /* 0x000000ffffd37224 */ /* 0x000fe400078e0007 */
[----:B------:R-:W-:Y:S01]  /*2750*/  IMAD.MOV.U32 R213, RZ, RZ, R4 ;  /* 0x000000ffffd57224 */ /* 0x000fe200078e0004 */
[----:B------:R-:W3:Y:S01]  /*2760*/  LDL.LU.64 R220, [R1+0x60] ;  /* 0x0000600001dc7983 */ /* 0x000ee20000300a00 */
[----:B------:R-:W-:-:S03]  /*2770*/  IMAD.MOV.U32 R214, RZ, RZ, R3 ;  /* 0x000000ffffd67224 */ /* 0x000fc600078e0003 */
[----:B------:R-:W3:Y:S04]  /*2780*/  LDL.LU.64 R222, [R1+0x68] ;  /* 0x0000680001de7983 */ /* 0x000ee80000300a00 */
[----:B------:R-:W3:Y:S04]  /*2790*/  LDL.LU.64 R224, [R1+0x70] ;  /* 0x0000700001e07983 */ /* 0x000ee80000300a00 */
[----:B------:R-:W3:Y:S01]  /*27a0*/  LDL.LU.64 R226, [R1+0x78] ;  /* 0x0000780001e27983 */ /* 0x000ee20000300a00 */
[----:B------:R-:W-:Y:S02]  /*27b0*/  WARPGROUP.DEPBAR.LE gsb0, 0x0 ;  /* 0x00008000000079c5 */ /* 0x000fe40000010000 */
[----:B------:R-:W-:-:S06]  /*27c0*/  WARPGROUP.ARRIVE ;  /* 0x00000000000079c5 */ /* 0x000fcc0000000000 */
[----:B------:R-:W-:Y:S03]  /*27d0*/  HGMMA.64x32x16.F32.BF16 R200, gdesc[UR8], R200, gsb0 ;  /* 0x0060000008c879f0 */ /* 0x000fe600080018c8 */
[----:B------:R-:W-:Y:S02]  /*27e0*/  WARPGROUP.DEPBAR.LE gsb0, 0x0 ;  /* 0x00008000000079c5 */ /* 0x000fe40000010000 */
[----:B------:R-:W-:Y:S04]  /*27f0*/  STL.64 [R1], R200 ;  /* 0x000000c801007387 */ /* 0x000fe80000100a00 */
[----:B------:R-:W-:Y:S04]  /*2800*/  STL.64 [R1+0x8], R202 ;  /* 0x000008ca01007387 */ /* 0x000fe80000100a00 */
[----:B------:R-:W-:Y:S04]  /*2810*/  STL.64 [R1+0x10], R204 ;  /* 0x000010cc01007387 */ /* 0x000fe80000100a00 */
[----:B------:R-:W-:Y:S04]  /*2820*/  STL.64 [R1+0x18], R206 ;  /* 0x000018ce01007387 */ /* 0x000fe80000100a00 */
[----:B------:R-:W-:Y:S04]  /*2830*/  STL.64 [R1+0x20], R208 ;  /* 0x000020d001007387 */ /* 0x000fe80000100a00 */
[----:B------:R-:W-:Y:S04]  /*2840*/  STL.64 [R1+0x28], R210 ;  /* 0x000028d201007387 */ /* 0x000fe80000100a00 */
[----:B------:R-:W-:Y:S04]  /*2850*/  STL.64 [R1+0x30], R212 ;  /* 0x000030d401007387 */ /* 0x000fe80000100a00 */
[----:B------:R0:W-:Y:S04]  /*2860*/  STL.64 [R1+0x38], R214 ;  /* 0x000038d601007387 */ /* 0x0001e80000100a00 */
[----:B0-----:R-:W3:Y:S04]  /*2870*/  LDL.LU.64 R214, [R1+0x288] ;  /* 0x0002880001d67983 */ /* 0x001ee80000300a00 */
[----:B------:R-:W3:Y:S01]  /*2880*/  LDL.LU.64 R212, [R1+0x280] ;  /* 0x0002800001d47983 */ /* 0x000ee20000300a00 */
[----:B------:R-:W-:-:S02]  /*2890*/  UIADD3 UR12, UR7, 0x4, URZ ;  /* 0x00000004070c7890 */ /* 0x000fc4000fffe03f */
[----:B------:R-:W-:Y:S01]  /*28a0*/  UIADD3 UR14, UR6, 0x4, URZ ;  /* 0x00000004060e7890 */ /* 0x000fe2000fffe03f */
[----:B------:R-:W2:Y:S01]  /*28b0*/  LDL.LU.64 R210, [R1+0x278] ;  /* 0x0002780001d27983 */ /* 0x000ea20000300a00 */
[----:B------:R-:W-:Y:S01]  /*28c0*/  UMOV UR13, 0x40000040 ;  /* 0x40000040000d7882 */ /* 0x000fe20000000000 */
[----:B------:R-:W-:Y:S02]  /*28d0*/  UMOV UR15, 0x40000040 ;  /* 0x40000040000f7882 */ /* 0x000fe40000000000 */
[----:B------:R-:W2:Y:S04]  /*28e0*/  LDL.LU.64 R208, [R1+0x270] ;  /* 0x0002700001d07983 */ /* 0x000ea80000300a00 */
[----:B------:R-:W2:Y:S04]  /*28f0*/  LDL.LU.64 R206, [R1+0x268] ;  /* 0x0002680001ce7983 */ /* 0x000ea80000300a00 */
[----:B------:R-:W2:Y:S04]  /*2900*/  LDL.LU.64 R204, [R1+0x260] ;  /* 0x0002600001cc7983 */ /* 0x000ea80000300a00 */
[----:B------:R-:W2:Y:S04]  /*2910*/  LDL.LU.64 R202, [R1+0x258] ;  /* 0x0002580001ca7983 */ /* 0x000ea80000300a00 */
[----:B------:R-:W2:Y:S01]  /*2920*/  LDL.LU.64 R200, [R1+0x250] ;  /* 0x0002500001c87983 */ /* 0x000ea20000300a00 */
[----:B---3--:R-:W-:-:S06]  /*2930*/  WARPGROUP.ARRIVE ;  /* 0x00000000000079c5 */ /* 0x008fcc0000000000 */
[----:B------:R-:W-:Y:S03]  /*2940*/  HGMMA.64x32x16.F32.BF16 R212, gdesc[UR12], R212, gsb0 ;  /* 0x006000000cd479f0 */ /* 0x000fe600080018d4 */
[----:B------:R-:W-:Y:S02]  /*2950*/  WARPGROUP.DEPBAR.LE gsb0, 0x0 ;  /* 0x00008000000079c5 */ /* 0x000fe40000010000 */
[----:B------:R-:W-:Y:S02]  /*2960*/  IMAD.MOV.U32 R19, RZ, RZ, R214 ;  /* 0x000000ffff137224 */ /* 0x000fe400078e00d6 */
[----:B------:R-:W-:Y:S02]  /*2970*/  IMAD.MOV.U32 R15, RZ, RZ, R215 ;  /* 0x000000ffff0f7224 */ /* 0x000fe400078e00d7 */
[----:B------:R-:W-:Y:S01]  /*2980*/  IMAD.MOV.U32 R21, RZ, RZ, R212 ;  /* 0x000000ffff157224 */ /* 0x000fe200078e00d4 */
[----:B------:R-:W2:Y:S01]  /*2990*/  LDL.LU.64 R214, [R1+0x248] ;  /* 0x0002480001d67983 */ /* 0x000ea20000300a00 */
[----:B------:R-:W-:-:S03]  /*29a0*/  IMAD.MOV.U32 R20, RZ, RZ, R213 ;  /* 0x000000ffff147224 */ /* 0x000fc600078e00d5 */
[----:B------:R-:W2:Y:S01]  /*29b0*/  LDL.LU.64 R212, [R1+0x240] ;  /* 0x0002400001d47983 */ /* 0x000ea20000300a00 */
        /* <DEDUP_REMOVED lines=20> */
[----:B--2---:R-:W-:-:S06]  /*2b00*/  WARPGROUP.ARRIVE ;  /* 0x00000000000079c5 */ /* 0x004fcc0000000000 */
        /* <DEDUP_REMOVED lines=28> */
[----:B------:R0:W-:Y:S04]  /*2cd0*/  STL.64 [R1+0x1f8], R214 ;  /* 0x0001f8d601007387 */ /* 0x0001e80000100a00 */
[----:B------:R1:W-:Y:S01]  /*2ce0*/  STL.64 [R1+0x1f0], R212 ;  /* 0x0001f0d401007387 */ /* 0x0003e20000100a00 */
[----:B0-----:R-:W-:Y:S01]  /*2cf0*/  MOV R214, R19 ;  /* 0x0000001300d67202 */ /* 0x001fe20000000f00 */
[----:B------:R-:W-:Y:S02]  /*2d00*/  IMAD.MOV.U32 R215, RZ, RZ, R15 ;  /* 0x000000ffffd77224 */ /* 0x000fe400078e000f */
[----:B-1----:R-:W-:-:S02]  /*2d10*/  IMAD.MOV.U32 R212, RZ, RZ, R21 ;  /* 0x000000ffffd47224 */ /* 0x002fc400078e0015 */
[----:B------:R-:W-:Y:S01]  /*2d20*/  IMAD.MOV.U32 R213, RZ, RZ, R20 ;  /* 0x000000ffffd57224 */ /* 0x000fe200078e0014 */
[----:B------:R-:W-:Y:S04]  /*2d30*/  STL.64 [R1+0x238], R214 ;  /* 0x000238d601007387 */ /* 0x000fe80000100a00 */
[----:B------:R-:W-:Y:S04]  /*2d40*/  STL.64 [R1+0x230], R212 ;  /* 0x000230d401007387 */ /* 0x000fe80000100a00 */
[----:B------:R-:W-:Y:S04]  /*2d50*/  STL.64 [R1+0x228], R210 ;  /* 0x000228d201007387 */ /* 0x000fe80000100a00 */
[----:B------:R-:W-:Y:S01]  /*2d60*/  STL.64 [R1+0x220], R208 ;  /* 0x000220d001007387 */ /* 0x000fe20000100a00 */
[----:B------:R-:W-:-:S02]  /*2d70*/  WARPGROUP.DEPBAR.LE gsb0, 0x0 ;  /* 0x00008000000079c5 */ /* 0x000fc40000010000 */
[----:B------:R-:W-:-:S06]  /*2d80*/  WARPGROUP.ARRIVE ;  /* 0x00000000000079c5 */ /* 0x000fcc0000000000 */
[----:B------:R-:W-:Y:S01]  /*2d90*/  HGMMA.64x32x16.F32.BF16 R56, gdesc[UR28], R56, gsb0 ;  /* 0x006000001c3879f0 */ /* 0x000fe20008001838 */
[----:B------:R-:W-:Y:S04]  /*2da0*/  STL.64 [R1+0x218], R206 ;  /* 0x000218ce01007387 */ /* 0x000fe80000100a00 */
[----:B------:R-:W-:Y:S04]  /*2db0*/  STL.64 [R1+0x210], R204 ;  /* 0x000210cc01007387 */ /* 0x000fe80000100a00 */
[----:B------:R-:W-:Y:S04]  /*2dc0*/  STL.64 [R1+0x208], R202 ;  /* 0x000208ca01007387 */ /* 0x000fe80000100a00 */
[----:B------:R0:W-:Y:S04]  /*2dd0*/  STL.64 [R1+0x200], R200 ;  /* 0x000200c801007387 */ /* 0x0001e80000100a00 */
[----:B0-----:R-:W2:Y:S04]  /*2de0*/  LDL.LU.64 R200, [R1] ;  /* 0x0000000001c87983 */ /* 0x001ea80000300a00 */
[----:B------:R-:W2:Y:S04]  /*2df0*/  LDL.LU.64 R202, [R1+0x8] ;  /* 0x0000080001ca7983 */ /* 0x000ea80000300a00 */
[----:B------:R-:W2:Y:S04]  /*2e00*/  LDL.LU.64 R204, [R1+0x10] ;  /* 0x0000100001cc7983 */ /* 0x000ea80000300a00 */
[----:B------:R-:W2:Y:S04]  /*2e10*/  LDL.LU.64 R206, [R1+0x18] ;  /* 0x0000180001ce7983 */ /* 0x000ea80000300a00 */
[----:B------:R-:W2:Y:S04]  /*2e20*/  LDL.LU.64 R208, [R1+0x20] ;  /* 0x0000200001d07983 */ /* 0x000ea80000300a00 */
[----:B------:R-:W2:Y:S04]  /*2e30*/  LDL.LU.64 R210, [R1+0x28] ;  /* 0x0000280001d27983 */ /* 0x000ea80000300a00 */
[----:B------:R-:W2:Y:S04]  /*2e40*/  LDL.LU.64 R212, [R1+0x30] ;  /* 0x0000300001d47983 */ /* 0x000ea80000300a00 */
[----:B------:R-:W2:Y:S01]  /*2e50*/  LDL.LU.64 R214, [R1+0x38] ;  /* 0x0000380001d67983 */ /* 0x000ea20000300a00 */
[----:B------:R-:W-:Y:S01]  /*2e60*/  UMOV UR24, UR32 ;  /* 0x0000002000187c82 */ /* 0x000fe20008000000 */
[----:B------:R-:W-:Y:S01]  /*2e70*/  UMOV UR25, UR33 ;  /* 0x0000002100197c82 */ /* 0x000fe20008000000 */
        /* <DEDUP_REMOVED lines=21> */
[----:B--2---:R-:W-:-:S06]  /*2fd0*/  WARPGROUP.ARRIVE ;  /* 0x00000000000079c5 */ /* 0x004fcc0000000000 */
[----:B------:R-:W-:Y:S01]  /*2fe0*/  HGMMA.64x32x16.F32.BF16 R200, gdesc[UR12], R200, gsb0 ;  /* 0x006000000cc879f0 */ /* 0x000fe200080018c8 */
[----:B------:R-:W-:Y:S01]  /*2ff0*/  IMAD.MOV.U32 R3, RZ, RZ, R226 ;  /* 0x000000ffff037224 */ /* 0x000fe200078e00e2 */
[----:B------:R-:W-:Y:S01]  /*3000*/  MOV R5, R224 ;  /* 0x000000e000057202 */ /* 0x000fe20000000f00 */
[----:B------:R-:W-:Y:S02]  /*3010*/  IMAD.MOV.U32 R0, RZ, RZ, R227 ;  /* 0x000000ffff007224 */ /* 0x000fe400078e00e3 */
[----:B------:R-:W-:Y:S01]  /*3020*/  IMAD.MOV.U32 R4, RZ, RZ, R225 ;  /* 0x000000ffff047224 */ /* 0x000fe200078e00e1 */
[----:B------:R-:W-:Y:S01]  /*3030*/  MOV R226, R3 ;  /* 0x0000000300e27202 */ /* 0x000fe20000000f00 */
[----:B------:R-:W-:Y:S02]  /*3040*/  IMAD.MOV.U32 R227, RZ, RZ, R0 ;  /* 0x000000ffffe37224 */ /* 0x000fe400078e0000 */
[----:B------:R-:W-:Y:S02]  /*3050*/  IMAD.MOV.U32 R224, RZ, RZ, R5 ;  /* 0x000000ffffe07224 */ /* 0x000fe400078e0005 */
[----:B------:R-:W-:Y:S01]  /*3060*/  IMAD.MOV.U32 R225, RZ, RZ, R4 ;  /* 0x000000ffffe17224 */ /* 0x000fe200078e0004 */
[----:B------:R-:W-:-:S02]  /*3070*/  WARPGROUP.DEPBAR.LE gsb0, 0x0 ;  /* 0x00008000000079c5 */ /* 0x000fc40000010000 */
[----:B------:R-:W-:Y:S02]  /*3080*/  IMAD.MOV.U32 R3, RZ, RZ, R214 ;  /* 0x000000ffff037224 */ /* 0x000fe400078e00d6 */
[----:B------:R-:W-:Y:S02]  /*3090*/  IMAD.MOV.U32 R0, RZ, RZ, R215 ;  /* 0x000000ffff007224 */ /* 0x000fe400078e00d7 */
[----:B------:R-:W-:Y:S01]  /*30a0*/  IMAD.MOV.U32 R5, RZ, RZ, R212 ;  /* 0x000000ffff057224 */ /* 0x000fe200078e00d4 */
[----:B------:R-:W2:Y:S01]  /*30b0*/  LDL.LU.64 R214, [R1+0x238] ;  /* 0x0002380001d67983 */ /* 0x000ea20000300a00 */
[----:B------:R-:W-:-:S03]  /*30c0*/  IMAD.MOV.U32 R4, RZ, RZ, R213 ;  /* 0x000000ffff047224 */ /* 0x000fc600078e00d5 */
[----:B------:R-:W2:Y:S01]  /*30d0*/  LDL.LU.64 R212, [R1+0x230] ;  /* 0x0002300001d47983 */ /* 0x000ea20000300a00 */
[----:B------:R-:W-:Y:S01]  /*30e0*/  MOV R12, R218 ;  /* 0x000000da000c7202 */ /* 0x000fe20000000f00 */
[----:B------:R-:W-:Y:S02]  /*30f0*/  IMAD.MOV.U32 R10, RZ, RZ, R220 ;  /* 0x000000ffff0a7224 */ /* 0x000fe400078e00dc */
[----:B------:R-:W-:Y:S02]  /*3100*/  IMAD.MOV.U32 R14, RZ, RZ, R216 ;  /* 0x000000ffff0e7224 */ /* 0x000fe400078e00d8 */
[----:B------:R-:W-:Y:S02]  /*3110*/  IMAD.MOV.U32 R13, RZ, RZ, R217 ;  /* 0x000000ffff0d7224 */ /* 0x000fe400078e00d9 */
[----:B------:R-:W-:Y:S02]  /*3120*/  IMAD.MOV.U32 R11, RZ, RZ, R219 ;  /* 0x000000ffff0b7224 */ /* 0x000fe400078e00db */
[----:B------:R-:W-:-:S02]  /*3130*/  IMAD.MOV.U32 R9, RZ, RZ, R221 ;  /* 0x000000ffff097224 */ /* 0x000fc400078e00dd */
        /* <DEDUP_REMOVED lines=9> */
[----:B------:R-:W-:Y:S01]  /*31d0*/  IMAD.MOV.U32 R223, RZ, RZ, R7 ;  /* 0x000000ffffdf7224 */ /* 0x000fe200078e0007 */
[----:B------:R-:W-:Y:S02]  /*31e0*/  UIADD3 UR16, UR7, 0x6, URZ ;  /* 0x0000000607107890 */ /* 0x000fe4000fffe03f */
[----:B------:R-:W-:Y:S01]  /*31f0*/  UIADD3 UR14, UR6, 0x6, URZ ;  /* 0x00000006060e7890 */ /* 0x000fe2000fffe03f */
[----:B------:R-:W-:Y:S01]  /*3200*/  UMOV UR13, 0x40000040 ;  /* 0x40000040000d7882 */ /* 0x000fe20000000000 */
[----:B------:R-:W-:-:S03]  /*3210*/  UMOV UR15, 0x40000040 ;  /* 0x40000040000f7882 */ /* 0x000fc60000000000 */
[----:B------:R-:W-:Y:S01]  /*3220*/  UMOV UR12, UR16 ;  /* 0x00000010000c7c82 */ /* 0x000fe20008000000 */
[----:B------:R-:W-:Y:S01]  /*3230*/  MOV R8, R210 ;  /* 0x000000d200087202 */ /* 0x000fe20000000f00 */
[----:B------:R-:W-:Y:S02]  /*3240*/  IMAD.MOV.U32 R7, RZ, RZ, R211 ;  /* 0x000000ffff077224 */ /* 0x000fe400078e00d3 */
[----:B------:R-:W-:Y:S01]  /*3250*/  IMAD.MOV.U32 R10, RZ, RZ, R208 ;  /* 0x000000ffff0a7224 */ /* 0x000fe200078e00d0 */
[----:B------:R-:W3:Y:S01]  /*3260*/  LDL.LU.64 R210, [R1+0x228] ;  /* 0x0002280001d27983 */ /* 0x000ee20000300a00 */
[----:B------:R-:W-:Y:S01]  /*3270*/  IMAD.MOV.U32 R9, RZ, RZ, R209 ;  /* 0x000000ffff097224 */ /* 0x000fe200078e00d1 */
[----:B------:R-:W-:Y:S01]  /*3280*/  MOV R14, R204 ;  /* 0x000000cc000e7202 */ /* 0x000fe20000000f00 */
        /* <DEDUP_REMOVED lines=8> */
[----:B------:R-:W-:Y:S02]  /*3310*/  IMAD.MOV.U32 R21, RZ, RZ, R200 ;  /* 0x000000ffff157224 */ /* 0x000fe400078e00c8 */
[----:B------:R-:W-:Y:S01]  /*3320*/  IMAD.MOV.U32 R20, RZ, RZ, R201 ;  /* 0x000000ffff147224 */ /* 0x000fe200078e00c9 */
        /* <DEDUP_REMOVED lines=96> */
[----:B0-----:R-:W-:-:S03]  /*3930*/  MOV R212, R5 ;  /* 0x0000000500d47202 */ /* 0x001fc60000000f00 */
[----:B------:R0:W-:Y:S01]  /*3940*/  STL.64 [R1+0x1c0], R204 ;  /* 0x0001c0cc01007387 */ /* 0x0001e20000100a00 */
[----:B-1----:R-:W-:-:S03]  /*3950*/  IMAD.MOV.U32 R210, RZ, RZ, R8 ;  /* 0x000000ffffd27224 */ /* 0x002fc600078e0008 */
[----:B------:R1:W-:Y:S01]  /*3960*/  STL.64 [R1+0x1b8], R202 ;  /* 0x0001b8ca01007387 */ /* 0x0003e20000100a00 */
[----:B--2---:R-:W-:Y:S02]  /*3970*/  IMAD.MOV.U32 R208, RZ, RZ, R10 ;  /* 0x000000ffffd07224 */ /* 0x004fe400078e000a */
[----:B------:R-:W-:Y:S01]  /*3980*/  IMAD.MOV.U32 R209, RZ, RZ, R9 ;  /* 0x000000ffffd17224 */ /* 0x000fe200078e0009 */
[----:B------:R2:W-:Y:S01]  /*3990*/  STL.64 [R1+0x1b0], R200 ;  /* 0x0001b0c801007387 */ /* 0x0005e20000100a00 */
[----:B---3--:R-:W-:Y:S01]  /*39a0*/  MOV R206, R12 ;  /* 0x0000000c00ce7202 */ /* 0x008fe20000000f00 */
[----:B------:R-:W-:Y:S02]  /*39b0*/  IMAD.MOV.U32 R207, RZ, RZ, R11 ;  /* 0x000000ffffcf7224 */ /* 0x000fe400078e000b */
[----:B0-----:R-:W-:Y:S01]  /*39c0*/  IMAD.MOV.U32 R204, RZ, RZ, R14 ;  /* 0x000000ffffcc7224 */ /* 0x001fe200078e000e */
[----:B------:R-:W-:Y:S01]  /*39d0*/  UMOV UR12, UR32 ;  /* 0x00000020000c7c82 */ /* 0x000fe20008000000 */
[----:B------:R-:W-:Y:S01]  /*39e0*/  IMAD.MOV.U32 R205, RZ, RZ, R13 ;  /* 0x000000ffffcd7224 */ /* 0x000fe200078e000d */
[----:B------:R-:W-:Y:S01]  /*39f0*/  UMOV UR13, UR33 ;  /* 0x00000021000d7c82 */ /* 0x000fe20008000000 */
[----:B-1----:R-:W-:Y:S01]  /*3a00*/  IMAD.MOV.U32 R202, RZ, RZ, R19 ;  /* 0x000000ffffca7224 */ /* 0x002fe200078e0013 */
[----:B------:R-:W3:Y:S01]  /*3a10*/  LDL.LU.64 R216, [R1+0x50] ;  /* 0x0000500001d87983 */ /* 0x000ee20000300a00 */
[----:B------:R-:W-:Y:S01]  /*3a20*/  IMAD.MOV.U32 R203, RZ, RZ, R15 ;  /* 0x000000ffffcb7224 */ /* 0x000fe200078e000f */
[----:B--2---:R-:W-:Y:S01]  /*3a30*/  MOV R200, R21 ;  /* 0x0000001500c87202 */ /* 0x004fe20000000f00 */
[----:B------:R-:W-:Y:S01]  /*3a40*/  IMAD.MOV.U32 R201, RZ, RZ, R20 ;  /* 0x000000ffffc97224 */ /* 0x000fe200078e0014 */
[----:B------:R-:W3:Y:S01]  /*3a50*/  LDL.LU.64 R218, [R1+0x58] ;  /* 0x0000580001da7983 */ /* 0x000ee20000300a00 */
[----:B------:R-:W-:-:S02]  /*3a60*/  IMAD.MOV.U32 R211, RZ, RZ, R7 ;  /* 0x000000ffffd37224 */ /* 0x000fc400078e0007 */
[----:B------:R-:W-:Y:S01]  /*3a70*/  IMAD.MOV.U32 R213, RZ, RZ, R4 ;  /* 0x000000ffffd57224 */ /* 0x000fe200078e0004 */
[----:B------:R-:W3:Y:S01]  /*3a80*/  LDL.LU.64 R220, [R1+0x60] ;  /* 0x0000600001dc7983 */ /* 0x000ee20000300a00 */
[----:B------:R-:W-:Y:S02]  /*3a90*/  IMAD.MOV.U32 R214, RZ, RZ, R3 ;  /* 0x000000ffffd67224 */ /* 0x000fe400078e0003 */
[----:B------:R-:W-:Y:S01]  /*3aa0*/  IMAD.MOV.U32 R215, RZ, RZ, R0 ;  /* 0x000000ffffd77224 */ /* 0x000fe200078e0000 */
[----:B------:R-:W3:Y:S04]  /*3ab0*/  LDL.LU.64 R222, [R1+0x68] ;  /* 0x0000680001de7983 */ /* 0x000ee80000300a00 */
[----:B------:R-:W3:Y:S04]  /*3ac0*/  LDL.LU.64 R224, [R1+0x70] ;  /* 0x0000700001e07983 */ /* 0x000ee80000300a00 */
[----:B------:R-:W3:Y:S01]  /*3ad0*/  LDL.LU.64 R226, [R1+0x78] ;  /* 0x0000780001e27983 */ /* 0x000ee20000300a00 */
[----:B------:R-:W-:-:S02]  /*3ae0*/  WARPGROUP.DEPBAR.LE gsb0, 0x0 ;  /* 0x00008000000079c5 */ /* 0x000fc40000010000 */
        /* <DEDUP_REMOVED lines=18> */
[----:B------:R-:W-:Y:S01]  /*3c10*/  UMOV UR12, UR16 ;  /* 0x00000010000c7c82 */ /* 0x000fe20008000000 */
        /* <DEDUP_REMOVED lines=8> */
[----:B------:R-:W-:Y:S01]  /*3ca0*/  MOV R19, R214 ;  /* 0x000000d600137202 */ /* 0x000fe20000000f00 */
        /* <DEDUP_REMOVED lines=56> */
[----:B0-----:R-:W-:Y:S02]  /*4030*/  IMAD.MOV.U32 R214, RZ, RZ, R19 ;  /* 0x000000ffffd67224 */ /* 0x001fe400078e0013 */
[----:B------:R-:W-:-:S02]  /*4040*/  IMAD.MOV.U32 R215, RZ, RZ, R15 ;  /* 0x000000ffffd77224 */ /* 0x000fc400078e000f */
[----:B-1----:R-:W-:Y:S02]  /*4050*/  IMAD.MOV.U32 R212, RZ, RZ, R21 ;  /* 0x000000ffffd47224 */ /* 0x002fe400078e0015 */
        /* <DEDUP_REMOVED lines=53> */
[----:B------:R-:W-:Y:S02]  /*43b0*/  WARPGROUP.DEPBAR.LE gsb0, 0x0 ;  /* 0x00008000000079c5 */ /* 0x000fe40000010000 */
[----:B------:R-:W-:Y:S01]  /*43c0*/  IMAD.MOV.U32 R3, RZ, RZ, R214 ;  /* 0x000000ffff037224 */ /* 0x000fe200078e00d6 */
[----:B------:R-:W-:Y:S01]  /*43d0*/  MOV R5, R212 ;  /* 0x000000d400057202 */ /* 0x000fe20000000f00 */
[----:B------:R-:W-:Y:S02]  /*43e0*/  IMAD.MOV.U32 R0, RZ, RZ, R215 ;  /* 0x000000ffff007224 */ /* 0x000fe400078e00d7 */
[----:B------:R-:W-:Y:S01]  /*43f0*/  IMAD.MOV.U32 R4, RZ, RZ, R213 ;  /* 0x000000ffff047224 */ /* 0x000fe200078e00d5 */
[----:B------:R-:W2:Y:S04]  /*4400*/  LDL.LU.64 R214, [R1+0x198] ;  /* 0x0001980001d67983 */ /* 0x000ea80000300a00 */
[----:B------:R-:W2:Y:S01]  /*4410*/  LDL.LU.64 R212, [R1+0x190] ;  /* 0x0001900001d47983 */ /* 0x000ea20000300a00 */
[----:B------:R-:W-:Y:S01]  /*4420*/  IMAD.MOV.U32 R14, RZ, RZ, R216 ;  /* 0x000000ffff0e7224 */ /* 0x000fe200078e00d8 */
[----:B------:R-:W-:Y:S01]  /*4430*/  MOV R10, R220 ;  /* 0x000000dc000a7202 */ /* 0x000fe20000000f00 */
[----:B------:R-:W-:-:S02]  /*4440*/  IMAD.MOV.U32 R8, RZ, RZ, R222 ;  /* 0x000000ffff087224 */ /* 0x000fc400078e00de */
[----:B------:R-:W-:Y:S02]  /*4450*/  IMAD.MOV.U32 R13, RZ, RZ, R217 ;  /* 0x000000ffff0d7224 */ /* 0x000fe400078e00d9 */
[----:B------:R-:W-:Y:S02]  /*4460*/  IMAD.MOV.U32 R12, RZ, RZ, R218 ;  /* 0x000000ffff0c7224 */ /* 0x000fe400078e00da */
[----:B------:R-:W-:Y:S02]  /*4470*/  IMAD.MOV.U32 R11, RZ, RZ, R219 ;  /* 0x000000ffff0b7224 */ /* 0x000fe400078e00db */
[----:B------:R-:W-:Y:S02]  /*4480*/  IMAD.MOV.U32 R9, RZ, RZ, R221 ;  /* 0x000000ffff097224 */ /* 0x000fe400078e00dd */
[----:B------:R-:W-:Y:S01]  /*4490*/  IMAD.MOV.U32 R7, RZ, RZ, R223 ;  /* 0x000000ffff077224 */ /* 0x000fe200078e00df */
[----:B------:R-:W-:Y:S01]  /*44a0*/  MOV R216, R14 ;  /* 0x0000000e00d87202 */ /* 0x000fe20000000f00 */
[----:B------:R-:W-:Y:S01]  /*44b0*/  IMAD.MOV.U32 R217, RZ, RZ, R13 ;  /* 0x000000ffffd97224 */ /* 0x000fe200078e000d */
[----:B------:R-:W-:Y:S01]  /*44c0*/  MOV R222, R8 ;  /* 0x0000000800de7202 */ /* 0x000fe20000000f00 */
[----:B------:R-:W-:-:S02]  /*44d0*/  IMAD.MOV.U32 R218, RZ, RZ, R12 ;  /* 0x000000ffffda7224 */ /* 0x000fc400078e000c */
[----:B------:R-:W-:Y:S02]  /*44e0*/  IMAD.MOV.U32 R219, RZ, RZ, R11 ;  /* 0x000000ffffdb7224 */ /* 0x000fe400078e000b */
        /* <DEDUP_REMOVED lines=8> */
[----:B------:R-:W-:Y:S02]  /*4570*/  IMAD.MOV.U32 R8, RZ, RZ, R210 ;  /* 0x000000ffff087224 */ /* 0x000fe400078e00d2 */
[----:B------:R-:W-:Y:S01]  /*4580*/  IMAD.MOV.U32 R7, RZ, RZ, R211 ;  /* 0x000000ffff077224 */ /* 0x000fe200078e00d3 */
[----:B------:R-:W-:Y:S01]  /*4590*/  MOV R12, R206 ;  /* 0x000000ce000c7202 */ /* 0x000fe20000000f00 */
        /* <DEDUP_REMOVED lines=8> */
[----:B------:R-:W-:Y:S01]  /*4620*/  IMAD.MOV.U32 R19, RZ, RZ, R202 ;  /* 0x000000ffff137224 */ /* 0x000fe200078e00ca */
[----:B------:R-:W-:Y:S01]  /*4630*/  MOV R21, R200 ;  /* 0x000000c800157202 */ /* 0x000fe20000000f00 */
        /* <DEDUP_REMOVED lines=113> */
[----:B-1----:R-:W-:Y:S01]  /*4d50*/  MOV R202, R19 ;  /* 0x0000001300ca7202 */ /* 0x002fe20000000f00 */
[----:B------:R-:W-:Y:S01]  /*4d60*/  IMAD.MOV.U32 R203, RZ, RZ, R15 ;  /* 0x000000ffffcb7224 */ /* 0x000fe200078e000f */
[----:B------:R-:W3:Y:S01]  /*4d70*/  LDL.LU.64 R216, [R1+0x50] ;  /* 0x0000500001d87983 */ /* 0x000ee20000300a00 */
[----:B------:R-:W-:-:S02]  /*4d80*/  IMAD.MOV.U32 R211, RZ, RZ, R7 ;  /* 0x000000ffffd37224 */ /* 0x000fc400078e0007 */
[----:B--2---:R-:W-:Y:S01]  /*4d90*/  IMAD.MOV.U32 R200, RZ, RZ, R21 ;  /* 0x000000ffffc87224 */ /* 0x004fe200078e0015 */
        /* <DEDUP_REMOVED lines=94> */
[----:B------:R-:W-:Y:S01]  /*5380*/  IMAD.MOV.U32 R215, RZ, RZ, R15 ;  /* 0x000000ffffd77224 */ /* 0x000fe200078e000f */
[----:B-1----:R-:W-:Y:S01]  /*5390*/  MOV R212, R21 ;  /* 0x0000001500d47202 */ /* 0x002fe20000000f00 */
[----:B------:R-:W-:-:S03]  /*53a0*/  IMAD.MOV.U32 R213, RZ, RZ, R20 ;  /* 0x000000ffffd57224 */ /* 0x000fc600078e0014 */
        /* <DEDUP_REMOVED lines=44> */
[----:B------:R-:W-:Y:S02]  /*5670*/  IMAD.MOV.U32 R5, RZ, RZ, R224 ;  /* 0x000000ffff057224 */ /* 0x000fe400078e00e0 */
[----:B------:R-:W-:Y:S02]  /*5680*/  IMAD.MOV.U32 R3, RZ, RZ, R226 ;  /* 0x000000ffff037224 */ /* 0x000fe400078e00e2 */
[----:B------:R-:W-:Y:S02]  /*5690*/  IMAD.MOV.U32 R0, RZ, RZ, R227 ;  /* 0x000000ffff007224 */ /* 0x000fe400078e00e3 */
[----:B------:R-:W-:Y:S01]  /*56a0*/  IMAD.MOV.U32 R4, RZ, RZ, R225 ;  /* 0x000000ffff047224 */ /* 0x000fe200078e00e1 */
[----:B------:R-:W-:Y:S01]  /*56b0*/  MOV R224, R5 ;  /* 0x0000000500e07202 */ /* 0x000fe20000000f00 */
[----:B------:R-:W-:Y:S02]  /*56c0*/  IMAD.MOV.U32 R226, RZ, RZ, R3 ;  /* 0x000000ffffe27224 */ /* 0x000fe400078e0003 */
[----:B------:R-:W-:-:S02]  /*56d0*/  IMAD.MOV.U32 R227, RZ, RZ, R0 ;  /* 0x000000ffffe37224 */ /* 0x000fc400078e0000 */
[----:B------:R-:W-:Y:S01]  /*56e0*/  IMAD.MOV.U32 R225, RZ, RZ, R4 ;  /* 0x000000ffffe17224 */ /* 0x000fe200078e0004 */
[----:B------:R-:W-:Y:S02]  /*56f0*/  WARPGROUP.DEPBAR.LE gsb0, 0x0 ;  /* 0x00008000000079c5 */ /* 0x000fe40000010000 */
[----:B------:R-:W-:Y:S01]  /*5700*/  MOV R3, R214 ;  /* 0x000000d600037202 */ /* 0x000fe20000000f00 */
[----:B------:R-:W-:Y:S02]  /*5710*/  IMAD.MOV.U32 R0, RZ, RZ, R215 ;  /* 0x000000ffff007224 */ /* 0x000fe400078e00d7 */
[----:B------:R-:W-:Y:S01]  /*5720*/  IMAD.MOV.U32 R5, RZ, RZ, R212 ;  /* 0x000000ffff057224 */ /* 0x000fe200078e00d4 */
[----:B------:R-:W2:Y:S01]  /*5730*/  LDL.LU.64 R214, [R1+0xf8] ;  /* 0x0000f80001d67983 */ /* 0x000ea20000300a00 */
[----:B------:R-:W-:-:S03]  /*5740*/  IMAD.MOV.U32 R4, RZ, RZ, R213 ;  /* 0x000000ffff047224 */ /* 0x000fc600078e00d5 */
[----:B------:R-:W2:Y:S01]  /*5750*/  LDL.LU.64 R212, [R1+0xf0] ;  /* 0x0000f00001d47983 */ /* 0x000ea20000300a00 */
[----:B------:R-:W-:Y:S01]  /*5760*/  MOV R14, R216 ;  /* 0x000000d8000e7202 */ /* 0x000fe20000000f00 */
[----:B------:R-:W-:Y:S01]  /*5770*/  IMAD.MOV.U32 R12, RZ, RZ, R218 ;  /* 0x000000ffff0c7224 */ /* 0x000fe200078e00da */
[----:B------:R-:W-:Y:S01]  /*5780*/  MOV R8, R222 ;  /* 0x000000de00087202 */ /* 0x000fe20000000f00 */
[----:B------:R-:W-:Y:S02]  /*5790*/  IMAD.MOV.U32 R13, RZ, RZ, R217 ;  /* 0x000000ffff0d7224 */ /* 0x000fe400078e00d9 */
[----:B------:R-:W-:Y:S02]  /*57a0*/  IMAD.MOV.U32 R11, RZ, RZ, R219 ;  /* 0x000000ffff0b7224 */ /* 0x000fe400078e00db */
[----:B------:R-:W-:Y:S02]  /*57b0*/  IMAD.MOV.U32 R10, RZ, RZ, R220 ;  /* 0x000000ffff0a7224 */ /* 0x000fe400078e00dc */
[----:B------:R-:W-:-:S02]  /*57c0*/  IMAD.MOV.U32 R9, RZ, RZ, R221 ;  /* 0x000000ffff097224 */ /* 0x000fc400078e00dd */
[----:B------:R-:W-:Y:S01]  /*57d0*/  IMAD.MOV.U32 R7, RZ, RZ, R223 ;  /* 0x000000ffff077224 */ /* 0x000fe200078e00df */
        /* <DEDUP_REMOVED lines=8> */
[----:B------:R-:W-:Y:S02]  /*5860*/  UIADD3 UR16, UR7, 0x606, URZ ;  /* 0x0000060607107890 */ /* 0x000fe4000fffe03f */
[----:B------:R-:W-:Y:S01]  /*5870*/  UIADD3 UR10, UR6, 0x706, URZ ;  /* 0x00000706060a7890 */ /* 0x000fe2000fffe03f */
[----:B------:R-:W-:Y:S01]  /*5880*/  UMOV UR9, 0x40000040 ;  /* 0x4000004000097882 */ /* 0x000fe20000000000 */
[----:B------:R-:W-:-:S03]  /*5890*/  UMOV UR11, 0x40000040 ;  /* 0x40000040000b7882 */ /* 0x000fc60000000000 */
[----:B------:R-:W-:Y:S01]  /*58a0*/  UMOV UR8, UR16 ;  /* 0x0000001000087c82 */ /* 0x000fe20008000000 */
[----:B------:R-:W-:Y:S01]  /*58b0*/  IMAD.MOV.U32 R8, RZ, RZ, R210 ;  /* 0x000000ffff087224 */ /* 0x000fe200078e00d2 */
[----:B------:R-:W-:Y:S01]  /*58c0*/  MOV R10, R208 ;  /* 0x000000d0000a7202 */ /* 0x000fe20000000f00 */
[----:B------:R-:W-:Y:S02]  /*58d0*/  IMAD.MOV.U32 R7, RZ, RZ, R211 ;  /* 0x000000ffff077224 */ /* 0x000fe400078e00d3 */
[----:B------:R-:W-:Y:S01]  /*58e0*/  IMAD.MOV.U32 R9, RZ, RZ, R209 ;  /* 0x000000ffff097224 */ /* 0x000fe200078e00d1 */
[----:B------:R-:W3:Y:S01]  /*58f0*/  LDL.LU.64 R210, [R1+0xe8] ;  /* 0x0000e80001d27983 */ /* 0x000ee20000300a00 */
        /* <DEDUP_REMOVED lines=18> */
[----:B------:R1:W-:Y:S04]  /*5a20*/  STL.64 [R1+0x50], R216 ;  /* 0x000050d801007387 */ /* 0x0003e80000100a00 */
[----:B------:R-:W-:Y:S04]  /*5a30*/  STL.64 [R1+0x58], R218 ;  /* 0x000058da01007387 */ /* 0x000fe80000100a00 */
[----:B------:R-:W-:Y:S04]  /*5a40*/  STL.64 [R1+0x60], R220 ;  /* 0x000060dc01007387 */ /* 0x000fe80000100a00 */
[----:B------:R2:W-:Y:S04]  /*5a50*/  STL.64 [R1+0x68], R222 ;  /* 0x000068de01007387 */ /* 0x0005e80000100a00 */
        /* <DEDUP_REMOVED lines=76> */
[----:B------:R0:W-:Y:S01]  /*5f20*/  STL.64 [R1+0xa8], R214 ;  /* 0x0000a8d601007387 */ /* 0x0001e20000100a00 */
[----:B-1----:R-:W-:Y:S01]  /*5f30*/  MOV R216, R14 ;  /* 0x0000000e00d87202 */ /* 0x002fe20000000f00 */
[----:B------:R-:W-:Y:S01]  /*5f40*/  IMAD.MOV.U32 R217, RZ, RZ, R13 ;  /* 0x000000ffffd97224 */ /* 0x000fe200078e000d */
[----:B--2---:R-:W-:Y:S01]  /*5f50*/  MOV R222, R8 ;  /* 0x0000000800de7202 */ /* 0x004fe20000000f00 */
[----:B------:R1:W-:Y:S01]  /*5f60*/  STL.64 [R1+0xa0], R212 ;  /* 0x0000a0d401007387 */ /* 0x0003e20000100a00 */
[----:B------:R-:W-:Y:S02]  /*5f70*/  IMAD.MOV.U32 R218, RZ, RZ, R12 ;  /* 0x000000ffffda7224 */ /* 0x000fe400078e000c */
[----:B------:R-:W-:Y:S02]  /*5f80*/  IMAD.MOV.U32 R219, RZ, RZ, R11 ;  /* 0x000000ffffdb7224 */ /* 0x000fe400078e000b */
[----:B------:R-:W-:-:S02]  /*5f90*/  IMAD.MOV.U32 R220, RZ, RZ, R10 ;  /* 0x000000ffffdc7224 */ /* 0x000fc400078e000a */
[----:B------:R-:W-:Y:S02]  /*5fa0*/  IMAD.MOV.U32 R221, RZ, RZ, R9 ;  /* 0x000000ffffdd7224 */ /* 0x000fe400078e0009 */
[----:B0-----:R-:W-:Y:S02]  /*5fb0*/  IMAD.MOV.U32 R214, RZ, RZ, R19 ;  /* 0x000000ffffd67224 */ /* 0x001fe400078e0013 */
[----:B------:R-:W-:Y:S02]  /*5fc0*/  IMAD.MOV.U32 R215, RZ, RZ, R15 ;  /* 0x000000ffffd77224 */ /* 0x000fe400078e000f */
[----:B-1----:R-:W-:Y:S02]  /*5fd0*/  IMAD.MOV.U32 R212, RZ, RZ, R21 ;  /* 0x000000ffffd47224 */ /* 0x002fe400078e0015 */
[----:B------:R-:W-:Y:S02]  /*5fe0*/  IMAD.MOV.U32 R213, RZ, RZ, R20 ;  /* 0x000000ffffd57224 */ /* 0x000fe400078e0014 */
[----:B------:R-:W-:-:S02]  /*5ff0*/  IMAD.MOV.U32 R223, RZ, RZ, R7 ;  /* 0x000000ffffdf7224 */ /* 0x000fc400078e0007 */
[----:B------:R-:W-:Y:S02]  /*6000*/  IMAD.MOV.U32 R224, RZ, RZ, R5 ;  /* 0x000000ffffe07224 */ /* 0x000fe400078e0005 */
[----:B------:R-:W-:Y:S02]  /*6010*/  IMAD.MOV.U32 R225, RZ, RZ, R4 ;  /* 0x000000ffffe17224 */ /* 0x000fe400078e0004 */
[----:B------:R-:W-:Y:S02]  /*6020*/  IMAD.MOV.U32 R226, RZ, RZ, R3 ;  /* 0x000000ffffe27224 */ /* 0x000fe400078e0003 */
[----:B------:R-:W-:Y:S01]  /*6030*/  IMAD.MOV.U32 R227, RZ, RZ, R0 ;  /* 0x000000ffffe37224 */ /* 0x000fe200078e0000 */
[----:B------:R-:W-:Y:S01]  /*6040*/  UMOV UR8, UR32 ;  /* 0x0000002000087c82 */ /* 0x000fe20008000000 */
[----:B------:R-:W-:Y:S01]  /*6050*/  UMOV UR9, UR33 ;  /* 0x0000002100097c82 */ /* 0x000fe20008000000 */
[----:B------:R-:W-:-:S03]  /*6060*/  WARPGROUP.DEPBAR.LE gsb0, 0x0 ;  /* 0x00008000000079c5 */ /* 0x000fc60000010000 */
[----:B------:R-:W-:-:S06]  /*6070*/  WARPGROUP.ARRIVE ;  /* 0x00000000000079c5 */ /* 0x000fcc0000000000 */
[----:B------:R-:W-:Y:S03]  /*6080*/  HGMMA.64x32x16.F32.BF16 R212, gdesc[UR8], R212, gsb0 ;  /* 0x0060000008d479f0 */ /* 0x000fe600080018d4 */
[----:B------:R-:W-:Y:S02]  /*6090*/  WARPGROUP.DEPBAR.LE gsb0, 0x0 ;  /* 0x00008000000079c5 */ /* 0x000fe40000010000 */
[----:B------:R-:W-:Y:S04]  /*60a0*/  STL.64 [R1], R212 ;  /* 0x000000d401007387 */ /* 0x000fe80000100a00 */
[----:B------:R0:W-:Y:S04]  /*60b0*/  STL.64 [R1+0x8], R214 ;  /* 0x000008d601007387 */ /* 0x0001e80000100a00 */
[----:B------:R1:W-:Y:S04]  /*60c0*/  STL.64 [R1+0x10], R216 ;  /* 0x000010d801007387 */ /* 0x0003e80000100a00 */
[----:B------:R1:W-:Y:S04]  /*60d0*/  STL.64 [R1+0x18], R218 ;  /* 0x000018da01007387 */ /* 0x0003e80000100a00 */
[----:B------:R1:W-:Y:S04]  /*60e0*/  STL.64 [R1+0x20], R220 ;  /* 0x000020dc01007387 */ /* 0x0003e80000100a00 */
[----:B------:R1:W-:Y:S04]  /*60f0*/  STL.64 [R1+0x28], R222 ;  /* 0x000028de01007387 */ /* 0x0003e80000100a00 */
[----:B------:R1:W-:Y:S04]  /*6100*/  STL.64 [R1+0x30], R224 ;  /* 0x000030e001007387 */ /* 0x0003e80000100a00 */
[----:B------:R1:W-:Y:S04]  /*6110*/  STL.64 [R1+0x38], R226 ;  /* 0x000038e201007387 */ /* 0x0003e80000100a00 */
[----:B0-----:R1:W5:Y:S04]  /*6120*/  LDL.LU.64 R214, [R1+0xa8] ;  /* 0x0000a80001d67983 */ /* 0x0013680000300a00 */
[----:B------:R1:W5:Y:S01]  /*6130*/  LDL.LU.64 R212, [R1+0xa0] ;  /* 0x0000a00001d47983 */ /* 0x0003620000300a00 */
[----:B------:R-:W-:Y:S05]  /*6140*/  @!P1 BRA `(.L_x_22) ;  /* 0x0000005400209947 */ /* 0x000fea0003800000 */
[----:B------:R-:W-:Y:S01]  /*6150*/  UIADD3 UR40, UR37, 0x1, URZ ;  /* 0x0000000125287890 */ /* 0x000fe2000fffe03f */
[----:B------:R-:W-:Y:S01]  /*6160*/  MOV R4, R6 ;  /* 0x0000000600047202 */ /* 0x000fe20000000f00 */
[----:B------:R-:W-:Y:S02]  /*6170*/  IMAD.U32 R3, RZ, RZ, UR37 ;  /* 0x00000025ff037e24 */ /* 0x000fe4000f8e00ff */
[----:B------:R-:W-:-:S04]  /*6180*/  UISETP.NE.AND UP0, UPT, UR40, 0x2, UPT ;  /* 0x000000022800788c */ /* 0x000fc8000bf05270 */
[----:B------:R-:W-:Y:S02]  /*6190*/  USEL UR6, URZ, 0x1, UP0 ;  /* 0x000000013f067887 */ /* 0x000fe40008000000 */
[----:B------:R-:W-:Y:S02]  /*61a0*/  USEL UR40, UR40, URZ, UP0 ;  /* 0x0000003f28287287 */ /* 0x000fe40008000000 */
[----:B------:R-:W-:-:S06]  /*61b0*/  ULOP3.LUT UR6, UR36, UR6, URZ, 0x3c, !UPT ;  /* 0x0000000624067292 */ /* 0x000fcc000f8e3c3f */
[----:B------:R-:W-:-:S07]  /*61c0*/  IMAD.U32 R0, RZ, RZ, UR6 ;  /* 0x00000006ff007e24 */ /* 0x000fce000f8e00ff */
.L_x_29:
[----:B------:R-:W-:Y:S05]  /*61d0*/  @!P0 BRA `(.L_x_23) ;  /* 0x0000000000048947 */ /* 0x000fea0003800000 */
[----:B------:R-:W-:Y:S01]  /*61e0*/  BPT.TRAP 0x1 ;  /* 0x000000040000795c */ /* 0x000fe20000300000 */
.L_x_23:
[----:B------:R-:W-:Y:S01]  /*61f0*/  ULEA UR6, UR40, UR39, 0x3 ;  /* 0x0000002728067291 */ /* 0x000fe2000f8e183f */
[----:B------:R-:W-:-:S08]  /*6200*/  SHF.L.U32 R5, R0, 0x1f, RZ ;  /* 0x0000001f00057819 */ /* 0x000fd000000006ff */
[----:B------:R0:W2:Y:S01]  /*6210*/  SYNCS.PHASECHK.TRANS64.TRYWAIT P1, [UR6], R5 ;  /* 0x00000005ff0075a7 */ /* 0x0000a20008020146 */
[----:B------:R-:W-:Y:S05]  /*6220*/  @!P0 BRA `(.L_x_24) ;  /* 0x0000000000048947 */ /* 0x000fea0003800000 */
[----:B------:R-:W-:Y:S01]  /*6230*/  BPT.TRAP 0x1 ;  /* 0x000000040000795c */ /* 0x000fe20000300000 */
.L_x_24:
[----:B--2---:R-:W-:Y:S05]  /*6240*/  @P1 BRA `(.L_x_25) ;  /* 0x0000000000081947 */ /* 0x004fea0003800000 */
[----:B------:R-:W2:Y:S02]  /*6250*/  SYNCS.PHASECHK.TRANS64.TRYWAIT P1, [UR6], R5 ;  /* 0x00000005ff0075a7 */ /* 0x000ea40008020146 */
[----:B--2---:R-:W-:Y:S05]  /*6260*/  @!P1 BRA `(.L_x_26) ;  /* 0x0000015000409947 */ /* 0x004fea0003800000 */
.L_x_25:
[----:B------:R-:W-:Y:S04]  /*6270*/  STL.64 [R1+0x468], R198 ;  /* 0x000468c601007387 */ /* 0x000fe80000100a00 */
[----:B------:R-:W-:Y:S04]  /*6280*/  STL.64 [R1+0x460], R196 ;  /* 0x000460c401007387 */ /* 0x000fe80000100a00 */
[----:B------:R-:W-:Y:S04]  /*6290*/  STL.64 [R1+0x458], R194 ;  /* 0x000458c201007387 */ /* 0x000fe80000100a00 */
[----:B------:R-:W-:Y:S04]  /*62a0*/  STL.64 [R1+0x450], R192 ;  /* 0x000450c001007387 */ /* 0x000fe80000100a00 */
[----:B------:R-:W-:Y:S04]  /*62b0*/  STL.64 [R1+0x448], R190 ;  /* 0x000448be01007387 */ /* 0x000fe80000100a00 */
[----:B------:R-:W-:Y:S04]  /*62c0*/  STL.64 [R1+0x440], R188 ;  /* 0x000440bc01007387 */ /* 0x000fe80000100a00 */
[----:B------:R-:W-:Y:S04]  /*62d0*/  STL.64 [R1+0x438], R186 ;  /* 0x000438ba01007387 */ /* 0x000fe80000100a00 */
[----:B------:R3:W-:Y:S04]  /*62e0*/  STL.64 [R1+0x430], R184 ;  /* 0x000430b801007387 */ /* 0x0007e80000100a00 */
[----:B---3--:R-:W3:Y:S04]  /*62f0*/  LDL.LU.64 R184, [R1+0x40] ;  /* 0x0000400001b87983 */ /* 0x008ee80000300a00 */
[----:B------:R-:W3:Y:S04]  /*6300*/  LDL.LU.64 R186, [R1+0x48] ;  /* 0x0000480001ba7983 */ /* 0x000ee80000300a00 */
[----:B------:R-:W3:Y:S04]  /*6310*/  LDL.LU.64 R188, [R1+0x50] ;  /* 0x0000500001bc7983 */ /* 0x000ee80000300a00 */
[----:B------:R-:W3:Y:S04]  /*6320*/  LDL.LU.64 R190, [R1+0x58] ;  /* 0x0000580001be7983 */ /* 0x000ee80000300a00 */
[----:B------:R-:W3:Y:S04]  /*6330*/  LDL.LU.64 R192, [R1+0x60] ;  /* 0x0000600001c07983 */ /* 0x000ee80000300a00 */
[----:B------:R-:W3:Y:S04]  /*6340*/  LDL.LU.64 R194, [R1+0x68] ;  /* 0x0000680001c27983 */ /* 0x000ee80000300a00 */
[----:B------:R-:W3:Y:S04]  /*6350*/  LDL.LU.64 R196, [R1+0x70] ;  /* 0x0000700001c47983 */ /* 0x000ee80000300a00 */
[----:B------:R-:W3:Y:S01]  /*6360*/  LDL.LU.64 R198, [R1+0x78] ;  /* 0x0000780001c67983 */ /* 0x000ee20000300a00 */
[----:B------:R-:W-:-:S02]  /*6370*/  UIMAD UR7, UR40, 0xc00, UR4 ;  /* 0x00000c00280778a4 */ /* 0x000fc4000f8e0204 */
[----:B------:R-:W-:Y:S01]  /*6380*/  UIMAD UR6, UR40, 0xe00, UR5 ;  /* 0x00000e00280678a4 */ /* 0x000fe2000f8e0205 */
[----:B------:R-:W-:Y:S01]  /*6390*/  UMOV UR9, 0x40000040 ;  /* 0x4000004000097882 */ /* 0x000fe20000000000 */
[----:B------:R-:W-:Y:S02]  /*63a0*/  UMOV UR11, 0x40000040 ;  /* 0x40000040000b7882 */ /* 0x000fe40000000000 */
[----:B------:R-:W-:Y:S01]  /*63b0*/  UIADD3 UR14, UR6, 0x100, URZ ;  /* 0x00000100060e7890 */ /* 0x000fe2000fffe03f */
[----:B------:R-:W-:Y:S02]  /*63c0*/  UMOV UR8, UR7 ;  /* 0x0000000700087c82 */ /* 0x000fe40008000000 */
[----:B------:R-:W-:Y:S01]  /*63d0*/  UMOV UR10, UR6 ;  /* 0x00000006000a7c82 */ /* 0x000fe20008000000 */
        /* <DEDUP_REMOVED lines=18> */
[----:B-----5:R-:W-:Y:S01]  /*6500*/  WARPGROUP.ARRIVE ;  /* 0x00000000000079c5 */ /* 0x020fe20000000000 */
[----:B------:R-:W-:Y:S01]  /*6510*/  UIADD3 UR30, UR6, 0x500, URZ ;  /* 0x00000500061e7890 */ /* 0x000fe2000fffe03f */
[----:B--2---:R-:W-:Y:S01]  /*6520*/  IMAD.MOV.U32 R7, RZ, RZ, R198 ;  /* 0x000000ffff077224 */ /* 0x004fe200078e00c6 */
[----:B------:R-:W-:Y:S01]  /*6530*/  UMOV UR28, UR8 ;  /* 0x00000008001c7c82 */ /* 0x000fe20008000000 */
[----:B------:R-:W-:Y:S01]  /*6540*/  UMOV UR29, UR9 ;  /* 0x00000009001d7c82 */ /* 0x000fe20008000000 */
[----:B------:R-:W-:Y:S01]  /*6550*/  UMOV UR31, 0x40000040 ;  /* 0x40000040001f7882 */ /* 0x000fe20000000000 */
[----:B------:R-:W-:Y:S01]  /*6560*/  HGMMA.64x32x16.F32.BF16 R200, gdesc[UR12], R200, gsb0 ;  /* 0x006000000cc879f0 */ /* 0x000fe200080018c8 */
[----:B------:R-:W-:Y:S01]  /*6570*/  UIADD3 UR34, UR6, 0x600, URZ ;  /* 0x0000060006227890 */ /* 0x000fe2000fffe03f */
[----:B0-----:R-:W-:Y:S01]  /*6580*/  MOV R5, R199 ;  /* 0x000000c700057202 */ /* 0x001fe20000000f00 */
[----:B------:R-:W-:Y:S01]  /*6590*/  UMOV UR32, UR8 ;  /* 0x0000000800207c82 */ /* 0x000fe20008000000 */
[----:B------:R-:W-:Y:S01]  /*65a0*/  UMOV UR33, UR9 ;  /* 0x0000000900217c82 */ /* 0x000fe20008000000 */
[----:B------:R-:W-:Y:S01]  /*65b0*/  UMOV UR35, 0x40000040 ;  /* 0x4000004000237882 */ /* 0x000fe20000000000 */
[----:B------:R-:W-:Y:S01]  /*65c0*/  UIADD3 UR12, UR7, 0x400, URZ ;  /* 0x00000400070c7890 */ /* 0x000fe2000fffe03f */
[----:B------:R-:W-:Y:S01]  /*65d0*/  IMAD.MOV.U32 R9, RZ, RZ, R196 ;  /* 0x000000ffff097224 */ /* 0x000fe200078e00c4 */
[----:B------:R-:W2:Y:S01]  /*65e0*/  LDL.LU.64 R198, [R1+0x468] ;  /* 0x0004680001c67983 */ /* 0x000ea20000300a00 */
[----:B------:R-:W-:Y:S01]  /*65f0*/  IMAD.MOV.U32 R8, RZ, RZ, R197 ;  /* 0x000000ffff087224 */ /* 0x000fe200078e00c5 */
[----:B------:R-:W-:Y:S01]  /*6600*/  MOV R12, R193 ;  /* 0x000000c1000c7202 */ /* 0x000fe20000000f00 */
[----:B------:R-:W-:Y:S01]  /*6610*/  IMAD.MOV.U32 R11, RZ, RZ, R194 ;  /* 0x000000ffff0b7224 */ /* 0x000fe200078e00c2 */
[----:B------:R-:W2:Y:S01]  /*6620*/  LDL.LU.64 R196, [R1+0x460] ;  /* 0x0004600001c47983 */ /* 0x000ea20000300a00 */
        /* <DEDUP_REMOVED lines=9> */
[----:B------:R-:W2:Y:S01]  /*66c0*/  LDL.LU.64 R190, [R1+0x448] ;  /* 0x0004480001be7983 */ /* 0x000ea20000300a00 */
[----:B------:R-:W-:Y:S02]  /*66d0*/  IMAD.MOV.U32 R23, RZ, RZ, R186 ;  /* 0x000000ffff177224 */ /* 0x000fe400078e00ba */
[----:B-1----:R-:W-:Y:S01]  /*66e0*/  IMAD.MOV.U32 R217, RZ, RZ, R184 ;  /* 0x000000ffffd97224 */ /* 0x002fe200078e00b8 */
[----:B------:R-:W2:Y:S01]  /*66f0*/  LDL.LU.64 R188, [R1+0x440] ;  /* 0x0004400001bc7983 */ /* 0x000ea20000300a00 */
[----:B------:R-:W-:-:S03]  /*6700*/  IMAD.MOV.U32 R216, RZ, RZ, R185 ;  /* 0x000000ffffd87224 */ /* 0x000fc600078e00b9 */
[----:B------:R-:W2:Y:S04]  /*6710*/  LDL.LU.64 R186, [R1+0x438] ;  /* 0x0004380001ba7983 */ /* 0x000ea80000300a00 */
[----:B------:R-:W2:Y:S01]  /*6720*/  LDL.LU.64 R184, [R1+0x430] ;  /* 0x0004300001b87983 */ /* 0x000ea20000300a00 */
        /* <DEDUP_REMOVED lines=15> */
[----:B------:R-:W-:Y:S01]  /*6820*/  UMOV UR32, UR12 ;  /* 0x0000000c00207c82 */ /* 0x000fe20008000000 */
[----:B------:R-:W-:Y:S01]  /*6830*/  UMOV UR33, 0x40000040 ;  /* 0x4000004000217882 */ /* 0x000fe20000000000 */
[----:B------:R-:W-:Y:S02]  /*6840*/  WARPGROUP.DEPBAR.LE gsb0, 0x0 ;  /* 0x00008000000079c5 */ /* 0x000fe40000010000 */
[----:B------:R-:W-:-:S06]  /*6850*/  WARPGROUP.ARRIVE ;  /* 0x00000000000079c5 */ /* 0x000fcc0000000000 */
[----:B------:R-:W-:Y:S01]  /*6860*/  HGMMA.64x32x16.F32.BF16 R24, gdesc[UR32], R24, gsb0 ;  /* 0x00600000201879f0 */ /* 0x000fe20008001818 */
[----:B------:R-:W-:Y:S01]  /*6870*/  UMOV UR28, UR32 ;  /* 0x00000020001c7c82 */ /* 0x000fe20008000000 */
[----:B------:R-:W-:Y:S01]  /*6880*/  UMOV UR29, UR33 ;  /* 0x00000021001d7c82 */ /* 0x000fe20008000000 */
[----:B------:R0:W-:Y:S04]  /*6890*/  STL.64 [R1+0x3e8], R214 ;  /* 0x0003e8d601007387 */ /* 0x0001e80000100a00 */
[----:B------:R1:W-:Y:S04]  /*68a0*/  STL.64 [R1+0x3e0], R212 ;  /* 0x0003e0d401007387 */ /* 0x0003e80000100a00 */
[----:B------:R3:W-:Y:S04]  /*68b0*/  STL.64 [R1+0x3d8], R210 ;  /* 0x0003d8d201007387 */ /* 0x0007e80000100a00 */
[----:B------:R4:W-:Y:S01]  /*68c0*/  STL.64 [R1+0x3d0], R208 ;  /* 0x0003d0d001007387 */ /* 0x0009e20000100a00 */
[----:B0-----:R-:W-:-:S02]  /*68d0*/  IMAD.MOV.U32 R214, RZ, RZ, R7 ;  /* 0x000000ffffd67224 */ /* 0x001fc400078e0007 */
[----:B------:R-:W-:Y:S01]  /*68e0*/  IMAD.MOV.U32 R215, RZ, RZ, R5 ;  /* 0x000000ffffd77224 */ /* 0x000fe200078e0005 */
[----:B------:R0:W-:Y:S01]  /*68f0*/  STL.64 [R1+0x3c8], R206 ;  /* 0x0003c8ce01007387 */ /* 0x0001e20000100a00 */
[----:B-1----:R-:W-:Y:S02]  /*6900*/  IMAD.MOV.U32 R212, RZ, RZ, R9 ;  /* 0x000000ffffd47224 */ /* 0x002fe400078e0009 */
[----:B------:R-:W-:Y:S01]  /*6910*/  IMAD.MOV.U32 R213, RZ, RZ, R8 ;  /* 0x000000ffffd57224 */ /* 0x000fe200078e0008 */
[----:B------:R1:W-:Y:S01]  /*6920*/  STL.64 [R1+0x3c0], R204 ;  /* 0x0003c0cc01007387 */ /* 0x0003e20000100a00 */
[----:B---3--:R-:W-:Y:S01]  /*6930*/  IMAD.MOV.U32 R210, RZ, RZ, R11 ;  /* 0x000000ffffd27224 */ /* 0x008fe200078e000b */
[----:B------:R-:W-:Y:S02]  /*6940*/  MOV R211, R10 ;  /* 0x0000000a00d37202 */ /* 0x000fe40000000f00 */
[----:B------:R3:W-:Y:S01]  /*6950*/  STL.64 [R1+0x3b8], R202 ;  /* 0x0003b8ca01007387 */ /* 0x0007e20000100a00 */
[----:B----4-:R-:W-:-:S02]  /*6960*/  IMAD.MOV.U32 R208, RZ, RZ, R13 ;  /* 0x000000ffffd07224 */ /* 0x010fc400078e000d */
[----:B------:R-:W-:Y:S01]  /*6970*/  IMAD.MOV.U32 R209, RZ, RZ, R12 ;  /* 0x000000ffffd17224 */ /* 0x000fe200078e000c */
[----:B------:R4:W-:Y:S01]  /*6980*/  STL.64 [R1+0x3b0], R200 ;  /* 0x0003b0c801007387 */ /* 0x0009e20000100a00 */
[----:B0-----:R-:W-:Y:S02]  /*6990*/  IMAD.MOV.U32 R206, RZ, RZ, R15 ;  /* 0x000000ffffce7224 */ /* 0x001fe400078e000f */
[----:B------:R-:W-:Y:S01]  /*69a0*/  IMAD.MOV.U32 R207, RZ, RZ, R14 ;  /* 0x000000ffffcf7224 */ /* 0x000fe200078e000e */
[----:B-1----:R-:W-:Y:S01]  /*69b0*/  MOV R205, R19 ;  /* 0x0000001300cd7202 */ /* 0x002fe20000000f00 */
[----:B------:R-:W-:Y:S01]  /*69c0*/  IMAD.MOV.U32 R204, RZ, RZ, R20 ;  /* 0x000000ffffcc7224 */ /* 0x000fe200078e0014 */
[----:B------:R-:W-:Y:S01]  /*69d0*/  STL.64 [R1+0x428], R214 ;  /* 0x000428d601007387 */ /* 0x000fe20000100a00 */
[----:B------:R-:W-:Y:S02]  /*69e0*/  WARPGROUP.DEPBAR.LE gsb0, 0x0 ;  /* 0x00008000000079c5 */ /* 0x000fe40000010000 */
[----:B------:R-:W-:-:S06]  /*69f0*/  WARPGROUP.ARRIVE ;  /* 0x00000000000079c5 */ /* 0x000fcc0000000000 */
[----:B------:R-:W-:Y:S01]  /*6a00*/  HGMMA.64x32x16.F32.BF16 R56, gdesc[UR28], R56, gsb0 ;  /* 0x006000001c3879f0 */ /* 0x000fe20008001838 */
[----:B---3--:R-:W-:Y:S01]  /*6a10*/  IMAD.MOV.U32 R202, RZ, RZ, R23 ;  /* 0x000000ffffca7224 */ /* 0x008fe200078e0017 */
[----:B------:R-:W-:Y:S01]  /*6a20*/  STL.64 [R1+0x420], R212 ;  /* 0x000420d401007387 */ /* 0x000fe20000100a00 */
[----:B------:R-:W-:Y:S02]  /*6a30*/  IMAD.MOV.U32 R203, RZ, RZ, R21 ;  /* 0x000000ffffcb7224 */ /* 0x000fe400078e0015 */
[----:B----4-:R-:W-:Y:S01]  /*6a40*/  IMAD.MOV.U32 R200, RZ, RZ, R217 ;  /* 0x000000ffffc87224 */ /* 0x010fe200078e00d9 */
[----:B------:R-:W-:Y:S01]  /*6a50*/  STL.64 [R1+0x418], R210 ;  /* 0x000418d201007387 */ /* 0x000fe20000100a00 */
[----:B------:R-:W-:-:S03]  /*6a60*/  IMAD.MOV.U32 R201, RZ, RZ, R216 ;  /* 0x000000ffffc97224 */ /* 0x000fc600078e00d8 */
[----:B------:R-:W-:Y:S04]  /*6a70*/  STL.64 [R1+0x410], R208 ;  /* 0x000410d001007387 */ /* 0x000fe80000100a00 */
[----:B------:R-:W-:Y:S04]  /*6a80*/  STL.64 [R1+0x408], R206 ;  /* 0x000408ce01007387 */ /* 0x000fe80000100a00 */
[----:B------:R-:W-:Y:S04]  /*6a90*/  STL.64 [R1+0x400], R204 ;  /* 0x000400cc01007387 */ /* 0x000fe80000100a00 */
[----:B------:R-:W-:Y:S04]  /*6aa0*/  STL.64 [R1+0x3f8], R202 ;  /* 0x0003f8ca01007387 */ /* 0x000fe80000100a00 */
[----:B------:R0:W-:Y:S04]  /*6ab0*/  STL.64 [R1+0x3f0], R200 ;  /* 0x0003f0c801007387 */ /* 0x0001e80000100a00 */
[----:B0-----:R-:W3:Y:S04]  /*6ac0*/  LDL.LU.64 R200, [R1] ;  /* 0x0000000001c87983 */ /* 0x001ee80000300a00 */
[----:B------:R-:W3:Y:S04]  /*6ad0*/  LDL.LU.64 R202, [R1+0x8] ;  /* 0x0000080001ca7983 */ /* 0x000ee80000300a00 */
[----:B------:R-:W3:Y:S04]  /*6ae0*/  LDL.LU.64 R204, [R1+0x10] ;  /* 0x0000100001cc7983 */ /* 0x000ee80000300a00 */
[----:B------:R-:W3:Y:S04]  /*6af0*/  LDL.LU.64 R206, [R1+0x18] ;  /* 0x0000180001ce7983 */ /* 0x000ee80000300a00 */
[----:B------:R-:W3:Y:S04]  /*6b00*/  LDL.LU.64 R208, [R1+0x20] ;  /* 0x0000200001d07983 */ /* 0x000ee80000300a00 */
[----:B------:R-:W3:Y:S04]  /*6b10*/  LDL.LU.64 R210, [R1+0x28] ;  /* 0x0000280001d27983 */ /* 0x000ee80000300a00 */
[----:B------:R-:W3:Y:S04]  /*6b20*/  LDL.LU.64 R212, [R1+0x30] ;  /* 0x0000300001d47983 */ /* 0x000ee80000300a00 */
[----:B------:R-:W3:Y:S01]  /*6b30*/  LDL.LU.64 R214, [R1+0x38] ;  /* 0x0000380001d67983 */ /* 0x000ee20000300a00 */
[----:B------:R-:W-:-:S02]  /*6b40*/  WARPGROUP.DEPBAR.LE gsb0, 0x0 ;  /* 0x00008000000079c5 */ /* 0x000fc40000010000 */
[----:B------:R-:W-:Y:S01]  /*6b50*/  WARPGROUP.ARRIVE ;  /* 0x00000000000079c5 */ /* 0x000fe20000000000 */
[----:B------:R-:W-:Y:S01]  /*6b60*/  UMOV UR24, UR32 ;  /* 0x0000002000187c82 */ /* 0x000fe20008000000 */
[----:B------:R-:W-:-:S04]  /*6b70*/  UMOV UR25, UR33 ;  /* 0x0000002100197c82 */ /* 0x000fc80008000000 */
        /* <DEDUP_REMOVED lines=16> */
[----:B------:R-:W-:Y:S01]  /*6c80*/  UMOV UR34, UR10 ;  /* 0x0000000a00227c82 */ /* 0x000fe20008000000 */
[----:B------:R-:W-:Y:S01]  /*6c90*/  UMOV UR35, UR11 ;  /* 0x0000000b00237c82 */ /* 0x000fe20008000000 */
[----:B------:R-:W-:Y:S02]  /*6ca0*/  WARPGROUP.DEPBAR.LE gsb0, 0x0 ;  /* 0x00008000000079c5 */ /* 0x000fe40000010000 */
[----:B---3--:R-:W-:-:S06]  /*6cb0*/  WARPGROUP.ARRIVE ;  /* 0x00000000000079c5 */ /* 0x008fcc0000000000 */
[----:B------:R-:W-:Y:S03]  /*6cc0*/  HGMMA.64x32x16.F32.BF16 R200, gdesc[UR32], R200, gsb0 ;  /* 0x0060000020c879f0 */ /* 0x000fe600080018c8 */
[----:B------:R-:W-:Y:S02]  /*6cd0*/  WARPGROUP.DEPBAR.LE gsb0, 0x0 ;  /* 0x00008000000079c5 */ /* 0x000fe40000010000 */
[----:B------:R-:W-:Y:S01]  /*6ce0*/  IMAD.MOV.U32 R7, RZ, RZ, R214 ;  /* 0x000000ffff077224 */ /* 0x000fe200078e00d6 */
[----:B------:R-:W-:Y:S01]  /*6cf0*/  MOV R8, R213 ;  /* 0x000000d500087202 */ /* 0x000fe20000000f00 */
[----:B------:R-:W-:Y:S02]  /*6d00*/  IMAD.MOV.U32 R5, RZ, RZ, R215 ;  /* 0x000000ffff057224 */ /* 0x000fe400078e00d7 */
[----:B------:R-:W-:Y:S01]  /*6d10*/  IMAD.MOV.U32 R9, RZ, RZ, R212 ;  /* 0x000000ffff097224 */ /* 0x000fe200078e00d4 */
[----:B------:R-:W2:Y:S01]  /*6d20*/  LDL.LU.64 R214, [R1+0x428] ;  /* 0x0004280001d67983 */ /* 0x000ea20000300a00 */
[----:B------:R-:W-:-:S02]  /*6d30*/  IMAD.MOV.U32 R11, RZ, RZ, R210 ;  /* 0x000000ffff0b7224 */ /* 0x000fc400078e00d2 */
[----:B------:R-:W-:Y:S01]  /*6d40*/  IMAD.MOV.U32 R10, RZ, RZ, R211 ;  /* 0x000000ffff0a7224 */ /* 0x000fe200078e00d3 */
[----:B------:R-:W2:Y:S01]  /*6d50*/  LDL.LU.64 R212, [R1+0x420] ;  /* 0x0004200001d47983 */ /* 0x000ea20000300a00 */
[----:B------:R-:W-:Y:S01]  /*6d60*/  IMAD.MOV.U32 R13, RZ, RZ, R208 ;  /* 0x000000ffff0d7224 */ /* 0x000fe200078e00d0 */
[----:B------:R-:W-:Y:S01]  /*6d70*/  MOV R14, R207 ;  /* 0x000000cf000e7202 */ /* 0x000fe20000000f00 */
[----:B------:R-:W-:Y:S01]  /*6d80*/  IMAD.MOV.U32 R12, RZ, RZ, R209 ;  /* 0x000000ffff0c7224 */ /* 0x000fe200078e00d1 */
[----:B------:R-:W2:Y:S01]  /*6d90*/  LDL.LU.64 R210, [R1+0x418] ;  /* 0x0004180001d27983 */ /* 0x000ea20000300a00 */
[----:B------:R-:W-:Y:S02]  /*6da0*/  IMAD.MOV.U32 R15, RZ, RZ, R206 ;  /* 0x000000ffff0f7224 */ /* 0x000fe400078e00ce */
        /* <DEDUP_REMOVED lines=8> */
[----:B------:R-:W2:Y:S04]  /*6e30*/  LDL.LU.64 R204, [R1+0x400] ;  /* 0x0004000001cc7983 */ /* 0x000ea80000300a00 */
[----:B------:R-:W2:Y:S04]  /*6e40*/  LDL.LU.64 R202, [R1+0x3f8] ;  /* 0x0003f80001ca7983 */ /* 0x000ea80000300a00 */
[----:B------:R-:W2:Y:S01]  /*6e50*/  LDL.LU.64 R200, [R1+0x3f0] ;  /* 0x0003f00001c87983 */ /* 0x000ea20000300a00 */
[----:B------:R-:W-:-:S02]  /*6e60*/  UIADD3 UR8, UR7, 0x2, URZ ;  /* 0x0000000207087890 */ /* 0x000fc4000fffe03f */
[----:B------:R-:W-:Y:S01]  /*6e70*/  UIADD3 UR10, UR6, 0x2, URZ ;  /* 0x00000002060a7890 */ /* 0x000fe2000fffe03f */
[----:B------:R-:W-:Y:S01]  /*6e80*/  UMOV UR9, 0x40000040 ;  /* 0x4000004000097882 */ /* 0x000fe20000000000 */
[----:B------:R-:W-:Y:S01]  /*6e90*/  UMOV UR11, 0x40000040 ;  /* 0x40000040000b7882 */ /* 0x000fe20000000000 */
[----:B--2---:R-:W-:-:S06]  /*6ea0*/  WARPGROUP.ARRIVE ;  /* 0x00000000000079c5 */ /* 0x004fcc0000000000 */
[----:B------:R-:W-:Y:S03]  /*6eb0*/  HGMMA.64x32x16.F32.BF16 R200, gdesc[UR8], R200, gsb0 ;  /* 0x0060000008c879f0 */ /* 0x000fe600080018c8 */
[----:B------:R-:W-:Y:S02]  /*6ec0*/  WARPGROUP.DEPBAR.LE gsb0, 0x0 ;  /* 0x00008000000079c5 */ /* 0x000fe40000010000 */
        /* <DEDUP_REMOVED lines=8> */
[----:B0-----:R-:W2:Y:S04]  /*6f50*/  LDL.LU.64 R214, [R1+0x3e8] ;  /* 0x0003e80001d67983 */ /* 0x001ea80000300a00 */
[----:B------:R-:W2:Y:S04]  /*6f60*/  LDL.LU.64 R212, [R1+0x3e0] ;  /* 0x0003e00001d47983 */ /* 0x000ea80000300a00 */
[----:B------:R-:W2:Y:S04]  /*6f70*/  LDL.LU.64 R210, [R1+0x3d8] ;  /* 0x0003d80001d27983 */ /* 0x000ea80000300a00 */
[----:B------:R-:W2:Y:S04]  /*6f80*/  LDL.LU.64 R208, [R1+0x3d0] ;  /* 0x0003d00001d07983 */ /* 0x000ea80000300a00 */
[----:B------:R-:W2:Y:S04]  /*6f90*/  LDL.LU.64 R206, [R1+0x3c8] ;  /* 0x0003c80001ce7983 */ /* 0x000ea80000300a00 */
[----:B------:R-:W2:Y:S04]  /*6fa0*/  LDL.LU.64 R204, [R1+0x3c0] ;  /* 0x0003c00001cc7983 */ /* 0x000ea80000300a00 */
[----:B------:R-:W2:Y:S04]  /*6fb0*/  LDL.LU.64 R202, [R1+0x3b8] ;  /* 0x0003b80001ca7983 */ /* 0x000ea80000300a00 */
        /* <DEDUP_REMOVED lines=59> */
[----:B------:R-:W3:Y:S04]  /*7370*/  LDL.LU.64 R202, [R1+0x48] ;  /* 0x0000480001ca7983 */ /* 0x000ee80000300a00 */
[----:B------:R-:W4:Y:S04]  /*7380*/  LDL.LU.64 R204, [R1+0x50] ;  /* 0x0000500001cc7983 */ /* 0x000f280000300a00 */
[----:B------:R-:W2:Y:S04]  /*7390*/  LDL.LU.64 R206, [R1+0x58] ;  /* 0x0000580001ce7983 */ /* 0x000ea80000300a00 */
[----:B------:R-:W3:Y:S01]  /*73a0*/  LDL.LU.64 R208, [R1+0x60] ;  /* 0x0000600001d07983 */ /* 0x000ee20000300a00 */
[----:B------:R-:W-:-:S02]  /*73b0*/  WARPGROUP.DEPBAR.LE gsb0, 0x0 ;  /* 0x00008000000079c5 */ /* 0x000fc40000010000 */
[----:B------:R-:W-:Y:S01]  /*73c0*/  WARPGROUP.ARRIVE ;  /* 0x00000000000079c5 */ /* 0x000fe20000000000 */
[----:B------:R-:W4:Y:S04]  /*73d0*/  LDL.LU.64 R210, [R1+0x68] ;  /* 0x0000680001d27983 */ /* 0x000f280000300a00 */
[----:B------:R-:W2:Y:S01]  /*73e0*/  LDL.LU.64 R212, [R1+0x70] ;  /* 0x0000700001d47983 */ /* 0x000ea20000300a00 */
[----:B------:R-:W-:Y:S03]  /*73f0*/  HGMMA.64x32x16.F32.BF16 R56, gdesc[UR28], R56, gsb0 ;  /* 0x006000001c3879f0 */ /* 0x000fe60008001838 */
[----:B------:R-:W3:Y:S01]  /*7400*/  LDL.LU.64 R214, [R1+0x78] ;  /* 0x0000780001d67983 */ /* 0x000ee20000300a00 */
        /* <DEDUP_REMOVED lines=20> */
[----:B------:R-:W-:Y:S01]  /*7550*/  IMAD.MOV.U32 R218, RZ, RZ, R15 ;  /* 0x000000ffffda7224 */ /* 0x000fe200078e000f */
[----:B------:R-:W-:Y:S01]  /*7560*/  MOV R221, R12 ;  /* 0x0000000c00dd7202 */ /* 0x000fe20000000f00 */
[----:B------:R-:W-:Y:S01]  /*7570*/  IMAD.MOV.U32 R219, RZ, RZ, R14 ;  /* 0x000000ffffdb7224 */ /* 0x000fe200078e000e */
[----:B------:R-:W-:Y:S01]  /*7580*/  MOV R227, R5 ;  /* 0x0000000500e37202 */ /* 0x000fe20000000f00 */
[----:B------:R-:W-:Y:S02]  /*7590*/  IMAD.MOV.U32 R220, RZ, RZ, R13 ;  /* 0x000000ffffdc7224 */ /* 0x000fe400078e000d */
[----:B------:R-:W-:Y:S02]  /*75a0*/  IMAD.MOV.U32 R222, RZ, RZ, R11 ;  /* 0x000000ffffde7224 */ /* 0x000fe400078e000b */
[----:B------:R-:W-:Y:S02]  /*75b0*/  IMAD.MOV.U32 R223, RZ, RZ, R10 ;  /* 0x000000ffffdf7224 */ /* 0x000fe400078e000a */
[----:B------:R-:W-:-:S02]  /*75c0*/  IMAD.MOV.U32 R224, RZ, RZ, R9 ;  /* 0x000000ffffe07224 */ /* 0x000fc400078e0009 */
[----:B------:R-:W-:Y:S02]  /*75d0*/  IMAD.MOV.U32 R225, RZ, RZ, R8 ;  /* 0x000000ffffe17224 */ /* 0x000fe400078e0008 */
[----:B------:R-:W-:Y:S01]  /*75e0*/  IMAD.MOV.U32 R226, RZ, RZ, R7 ;  /* 0x000000ffffe27224 */ /* 0x000fe200078e0007 */
[----:B------:R-:W-:Y:S01]  /*75f0*/  UMOV UR8, UR32 ;  /* 0x0000002000087c82 */ /* 0x000fe20008000000 */
[----:B------:R-:W-:Y:S01]  /*7600*/  UMOV UR9, UR33 ;  /* 0x0000002100097c82 */ /* 0x000fe20008000000 */
[----:B---3--:R0:W-:Y:S04]  /*7610*/  STL.64 [R1+0x3a8], R214 ;  /* 0x0003a8d601007387 */ /* 0x0081e80000100a00 */
[----:B--2---:R1:W-:Y:S01]  /*7620*/  STL.64 [R1+0x3a0], R212 ;  /* 0x0003a0d401007387 */ /* 0x0043e20000100a00 */
[----:B0-----:R-:W-:Y:S01]  /*7630*/  IMAD.MOV.U32 R214, RZ, RZ, R23 ;  /* 0x000000ffffd67224 */ /* 0x001fe200078e0017 */
[----:B------:R-:W-:Y:S01]  /*7640*/  MOV R215, R21 ;  /* 0x0000001500d77202 */ /* 0x000fe20000000f00 */
[----:B-1----:R-:W-:-:S02]  /*7650*/  IMAD.MOV.U32 R212, RZ, RZ, R217 ;  /* 0x000000ffffd47224 */ /* 0x002fc400078e00d9 */
[----:B------:R-:W-:Y:S02]  /*7660*/  IMAD.MOV.U32 R213, RZ, RZ, R216 ;  /* 0x000000ffffd57224 */ /* 0x000fe400078e00d8 */
[----:B------:R-:W-:Y:S02]  /*7670*/  IMAD.MOV.U32 R216, RZ, RZ, R20 ;  /* 0x000000ffffd87224 */ /* 0x000fe400078e0014 */
[----:B------:R-:W-:Y:S01]  /*7680*/  IMAD.MOV.U32 R217, RZ, RZ, R19 ;  /* 0x000000ffffd97224 */ /* 0x000fe200078e0013 */
[----:B------:R-:W-:-:S05]  /*7690*/  WARPGROUP.DEPBAR.LE gsb0, 0x0 ;  /* 0x00008000000079c5 */ /* 0x000fca0000010000 */
[----:B------:R-:W-:-:S06]  /*76a0*/  WARPGROUP.ARRIVE ;  /* 0x00000000000079c5 */ /* 0x000fcc0000000000 */
[----:B------:R-:W-:Y:S01]  /*76b0*/  HGMMA.64x32x16.F32.BF16 R212, gdesc[UR8], R212, gsb0 ;  /* 0x0060000008d479f0 */ /* 0x000fe200080018d4 */
[----:B----4-:R-:W-:Y:S04]  /*76c0*/  STL.64 [R1+0x398], R210 ;  /* 0x000398d201007387 */ /* 0x010fe80000100a00 */
[----:B------:R-:W-:Y:S04]  /*76d0*/  STL.64 [R1+0x390], R208 ;  /* 0x000390d001007387 */ /* 0x000fe80000100a00 */
[----:B------:R-:W-:Y:S04]  /*76e0*/  STL.64 [R1+0x388], R206 ;  /* 0x000388ce01007387 */ /* 0x000fe80000100a00 */
[----:B------:R-:W-:Y:S04]  /*76f0*/  STL.64 [R1+0x380], R204 ;  /* 0x000380cc01007387 */ /* 0x000fe80000100a00 */
[----:B------:R-:W-:Y:S04]  /*7700*/  STL.64 [R1+0x378], R202 ;  /* 0x000378ca01007387 */ /* 0x000fe80000100a00 */
[----:B------:R-:W-:Y:S01]  /*7710*/  STL.64 [R1+0x370], R200 ;  /* 0x000370c801007387 */ /* 0x000fe20000100a00 */
[----:B------:R-:W-:-:S03]  /*7720*/  WARPGROUP.DEPBAR.LE gsb0, 0x0 ;  /* 0x00008000000079c5 */ /* 0x000fc60000010000 */
[----:B------:R-:W-:Y:S04]  /*7730*/  STL.64 [R1], R212 ;  /* 0x000000d401007387 */ /* 0x000fe80000100a00 */
[----:B------:R0:W-:Y:S04]  /*7740*/  STL.64 [R1+0x8], R214 ;  /* 0x000008d601007387 */ /* 0x0001e80000100a00 */
[----:B------:R1:W-:Y:S04]  /*7750*/  STL.64 [R1+0x10], R216 ;  /* 0x000010d801007387 */ /* 0x0003e80000100a00 */
[----:B------:R-:W-:Y:S04]  /*7760*/  STL.64 [R1+0x18], R218 ;  /* 0x000018da01007387 */ /* 0x000fe80000100a00 */
[----:B------:R-:W-:Y:S04]  /*7770*/  STL.64 [R1+0x20], R220 ;  /* 0x000020dc01007387 */ /* 0x000fe80000100a00 */
[----:B------:R-:W-:Y:S04]  /*7780*/  STL.64 [R1+0x28], R222 ;  /* 0x000028de01007387 */ /* 0x000fe80000100a00 */
[----:B------:R-:W-:Y:S04]  /*7790*/  STL.64 [R1+0x30], R224 ;  /* 0x000030e001007387 */ /* 0x000fe80000100a00 */
[----:B------:R-:W-:Y:S04]  /*77a0*/  STL.64 [R1+0x38], R226 ;  /* 0x000038e201007387 */ /* 0x000fe80000100a00 */
        /* <DEDUP_REMOVED lines=15> */
[----:B------:R-:W-:Y:S02]  /*78a0*/  IMAD.MOV.U32 R7, RZ, RZ, R214 ;  /* 0x000000ffff077224 */ /* 0x000fe400078e00d6 */
        /* <DEDUP_REMOVED lines=79> */
[----:B-1----:R-:W-:Y:S01]  /*7da0*/  IMAD.MOV.U32 R212, RZ, RZ, R9 ;  /* 0x000000ffffd47224 */ /* 0x002fe200078e0009 */
[----:B------:R-:W-:Y:S02]  /*7db0*/  MOV R213, R8 ;  /* 0x0000000800d57202 */ /* 0x000fe40000000f00 */
[----:B------:R1:W-:Y:S01]  /*7dc0*/  STL.64 [R1+0x2c0], R204 ;  /* 0x0002c0cc01007387 */ /* 0x0003e20000100a00 */
[----:B--2---:R-:W-:Y:S02]  /*7dd0*/  IMAD.MOV.U32 R210, RZ, RZ, R11 ;  /* 0x000000ffffd27224 */ /* 0x004fe400078e000b */
[----:B------:R-:W-:Y:S01]  /*7de0*/  IMAD.MOV.U32 R211, RZ, RZ, R10 ;  /* 0x000000ffffd37224 */ /* 0x000fe200078e000a */
[----:B------:R2:W-:Y:S01]  /*7df0*/  STL.64 [R1+0x2b8], R202 ;  /* 0x0002b8ca01007387 */ /* 0x0005e20000100a00 */
[----:B---3--:R-:W-:-:S02]  /*7e00*/  IMAD.MOV.U32 R208, RZ, RZ, R13 ;  /* 0x000000ffffd07224 */ /* 0x008fc400078e000d */
[----:B------:R-:W-:Y:S01]  /*7e10*/  IMAD.MOV.U32 R209, RZ, RZ, R12 ;  /* 0x000000ffffd17224 */ /* 0x000fe200078e000c */
[----:B------:R3:W-:Y:S01]  /*7e20*/  STL.64 [R1+0x2b0], R200 ;  /* 0x0002b0c801007387 */ /* 0x0007e20000100a00 */
[----:B0-----:R-:W-:Y:S01]  /*7e30*/  IMAD.MOV.U32 R206, RZ, RZ, R15 ;  /* 0x000000ffffce7224 */ /* 0x001fe200078e000f */
[----:B------:R-:W-:Y:S01]  /*7e40*/  MOV R207, R14 ;  /* 0x0000000e00cf7202 */ /* 0x000fe20000000f00 */
[----:B-1----:R-:W-:Y:S01]  /*7e50*/  IMAD.MOV.U32 R204, RZ, RZ, R20 ;  /* 0x000000ffffcc7224 */ /* 0x002fe200078e0014 */
[----:B------:R-:W-:Y:S01]  /*7e60*/  STL.64 [R1+0x328], R214 ;  /* 0x000328d601007387 */ /* 0x000fe20000100a00 */
[----:B------:R-:W-:Y:S01]  /*7e70*/  IMAD.MOV.U32 R205, RZ, RZ, R19 ;  /* 0x000000ffffcd7224 */ /* 0x000fe200078e0013 */
[----:B------:R-:W-:Y:S02]  /*7e80*/  WARPGROUP.DEPBAR.LE gsb0, 0x0 ;  /* 0x00008000000079c5 */ /* 0x000fe40000010000 */
[----:B------:R-:W-:-:S06]  /*7e90*/  WARPGROUP.ARRIVE ;  /* 0x00000000000079c5 */ /* 0x000fcc0000000000 */
[----:B------:R-:W-:Y:S01]  /*7ea0*/  HGMMA.64x32x16.F32.BF16 R56, gdesc[UR28], R56, gsb0 ;  /* 0x006000001c3879f0 */ /* 0x000fe20008001838 */
[----:B--2---:R-:W-:Y:S01]  /*7eb0*/  IMAD.MOV.U32 R202, RZ, RZ, R23 ;  /* 0x000000ffffca7224 */ /* 0x004fe200078e0017 */
[----:B------:R-:W-:Y:S01]  /*7ec0*/  STL.64 [R1+0x320], R212 ;  /* 0x000320d401007387 */ /* 0x000fe20000100a00 */
[----:B------:R-:W-:Y:S01]  /*7ed0*/  IMAD.MOV.U32 R203, RZ, RZ, R21 ;  /* 0x000000ffffcb7224 */ /* 0x000fe200078e0015 */
[----:B---3--:R-:W-:Y:S01]  /*7ee0*/  MOV R201, R216 ;  /* 0x000000d800c97202 */ /* 0x008fe20000000f00 */
[----:B------:R-:W-:Y:S01]  /*7ef0*/  IMAD.MOV.U32 R200, RZ, RZ, R217 ;  /* 0x000000ffffc87224 */ /* 0x000fe200078e00d9 */
[----:B------:R-:W-:Y:S04]  /*7f00*/  STL.64 [R1+0x318], R210 ;  /* 0x000318d201007387 */ /* 0x000fe80000100a00 */
[----:B------:R-:W-:Y:S04]  /*7f10*/  STL.64 [R1+0x310], R208 ;  /* 0x000310d001007387 */ /* 0x000fe80000100a00 */
        /* <DEDUP_REMOVED lines=36> */
[----:B------:R-:W-:Y:S03]  /*8160*/  HGMMA.64x32x16.F32.BF16 R200, gdesc[UR8], R200, gsb0 ;  /* 0x0060000008c879f0 */ /* 0x000fe600080018c8 */
[----:B------:R-:W-:Y:S02]  /*8170*/  WARPGROUP.DEPBAR.LE gsb0, 0x0 ;  /* 0x00008000000079c5 */ /* 0x000fe40000010000 */
        /* <DEDUP_REMOVED lines=21> */
[----:B------:R-:W-:-:S03]  /*82d0*/  IMAD.MOV.U32 R216, RZ, RZ, R201 ;  /* 0x000000ffffd87224 */ /* 0x000fc600078e00c9 */
[----:B------:R-:W2:Y:S04]  /*82e0*/  LDL.LU.64 R202, [R1+0x2f8] ;  /* 0x0002f80001ca7983 */ /* 0x000ea80000300a00 */
[----:B------:R-:W2:Y:S01]  /*82f0*/  LDL.LU.64 R200, [R1+0x2f0] ;  /* 0x0002f00001c87983 */ /* 0x000ea20000300a00 */
[----:B------:R-:W-:Y:S02]  /*8300*/  UIADD3 UR8, UR7, 0x6, URZ ;  /* 0x0000000607087890 */ /* 0x000fe4000fffe03f */
        /* <DEDUP_REMOVED lines=118> */
[----:B------:R-:W-:Y:S02]  /*8a70*/  IMAD.MOV.U32 R226, RZ, RZ, R7 ;  /* 0x000000ffffe27224 */ /* 0x000fe400078e0007 */
[----:B------:R-:W-:Y:S01]  /*8a80*/  IMAD.MOV.U32 R227, RZ, RZ, R5 ;  /* 0x000000ffffe37224 */ /* 0x000fe200078e0005 */
[----:B------:R-:W-:Y:S01]  /*8a90*/  UMOV UR8, UR32 ;  /* 0x0000002000087c82 */ /* 0x000fe20008000000 */
[----:B---3--:R0:W-:Y:S04]  /*8aa0*/  STL.64 [R1+0x2a8], R214 ;  /* 0x0002a8d601007387 */ /* 0x0081e80000100a00 */
[----:B--2---:R1:W-:Y:S01]  /*8ab0*/  STL.64 [R1+0x2a0], R212 ;  /* 0x0002a0d401007387 */ /* 0x0043e20000100a00 */
[----:B0-----:R-:W-:-:S02]  /*8ac0*/  IMAD.MOV.U32 R214, RZ, RZ, R23 ;  /* 0x000000ffffd67224 */ /* 0x001fc400078e0017 */
[----:B------:R-:W-:Y:S02]  /*8ad0*/  IMAD.MOV.U32 R215, RZ, RZ, R21 ;  /* 0x000000ffffd77224 */ /* 0x000fe400078e0015 */
[----:B-1----:R-:W-:Y:S01]  /*8ae0*/  IMAD.MOV.U32 R212, RZ, RZ, R217 ;  /* 0x000000ffffd47224 */ /* 0x002fe200078e00d9 */
[----:B------:R-:W-:Y:S01]  /*8af0*/  MOV R217, R19 ;  /* 0x0000001300d97202 */ /* 0x000fe20000000f00 */
[----:B------:R-:W-:Y:S02]  /*8b00*/  IMAD.MOV.U32 R213, RZ, RZ, R216 ;  /* 0x000000ffffd57224 */ /* 0x000fe400078e00d8 */
[----:B------:R-:W-:Y:S01]  /*8b10*/  IMAD.MOV.U32 R216, RZ, RZ, R20 ;  /* 0x000000ffffd87224 */ /* 0x000fe200078e0014 */
[----:B------:R-:W-:Y:S01]  /*8b20*/  UMOV UR9, UR33 ;  /* 0x0000002100097c82 */ /* 0x000fe20008000000 */
[----:B------:R-:W-:-:S04]  /*8b30*/  WARPGROUP.DEPBAR.LE gsb0, 0x0 ;  /* 0x00008000000079c5 */ /* 0x000fc80000010000 */
        /* <DEDUP_REMOVED lines=48> */
[----:B-1----:R-:W-:Y:S01]  /*8e40*/  MOV R216, R201 ;  /* 0x000000c900d87202 */ /* 0x002fe20000000f00 */
[----:B------:R-:W-:Y:S01]  /*8e50*/  IMAD.MOV.U32 R23, RZ, RZ, R202 ;  /* 0x000000ffff177224 */ /* 0x000fe200078e00ca */
[----:B------:R-:W2:Y:S01]  /*8e60*/  LDL.LU.64 R206, [R1+0x248] ;  /* 0x0002480001ce7983 */ /* 0x000ea20000300a00 */
[----:B------:R-:W-:-:S02]  /*8e70*/  IMAD.MOV.U32 R21, RZ, RZ, R203 ;  /* 0x000000ffff157224 */ /* 0x000fc400078e00cb */
[----:B------:R-:W-:Y:S01]  /*8e80*/  IMAD.MOV.U32 R217, RZ, RZ, R200 ;  /* 0x000000ffffd97224 */ /* 0x000fe200078e00c8 */
        /* <DEDUP_REMOVED lines=56> */
[----:B0-----:R-:W-:Y:S01]  /*9210*/  IMAD.MOV.U32 R214, RZ, RZ, R7 ;  /* 0x000000ffffd67224 */ /* 0x001fe200078e0007 */
[----:B------:R-:W-:-:S02]  /*9220*/  MOV R215, R5 ;  /* 0x0000000500d77202 */ /* 0x000fc40000000f00 */
[----:B------:R0:W-:Y:S01]  /*9230*/  STL.64 [R1+0x1c8], R206 ;  /* 0x0001c8ce01007387 */ /* 0x0001e20000100a00 */
[----:B-1----:R-:W-:Y:S02]  /*9240*/  IMAD.MOV.U32 R212, RZ, RZ, R9 ;  /* 0x000000ffffd47224 */ /* 0x002fe400078e0009 */
[----:B------:R-:W-:Y:S01]  /*9250*/  IMAD.MOV.U32 R213, RZ, RZ, R8 ;  /* 0x000000ffffd57224 */ /* 0x000fe200078e0008 */
[----:B------:R1:W-:Y:S01]  /*9260*/  STL.64 [R1+0x1c0], R204 ;  /* 0x0001c0cc01007387 */ /* 0x0003e20000100a00 */
[----:B--2---:R-:W-:Y:S02]  /*9270*/  IMAD.MOV.U32 R210, RZ, RZ, R11 ;  /* 0x000000ffffd27224 */ /* 0x004fe400078e000b */
[----:B------:R-:W-:Y:S01]  /*9280*/  IMAD.MOV.U32 R211, RZ, RZ, R10 ;  /* 0x000000ffffd37224 */ /* 0x000fe200078e000a */
[----:B------:R2:W-:Y:S01]  /*9290*/  STL.64 [R1+0x1b8], R202 ;  /* 0x0001b8ca01007387 */ /* 0x0005e20000100a00 */
[----:B---3--:R-:W-:Y:S01]  /*92a0*/  IMAD.MOV.U32 R208, RZ, RZ, R13 ;  /* 0x000000ffffd07224 */ /* 0x008fe200078e000d */
[----:B------:R-:W-:-:S02]  /*92b0*/  MOV R209, R12 ;  /* 0x0000000c00d17202 */ /* 0x000fc40000000f00 */
[----:B------:R3:W-:Y:S01]  /*92c0*/  STL.64 [R1+0x1b0], R200 ;  /* 0x0001b0c801007387 */ /* 0x0007e20000100a00 */
[----:B0-----:R-:W-:Y:S02]  /*92d0*/  IMAD.MOV.U32 R206, RZ, RZ, R15 ;  /* 0x000000ffffce7224 */ /* 0x001fe400078e000f */
[----:B------:R-:W-:Y:S01]  /*92e0*/  IMAD.MOV.U32 R207, RZ, RZ, R14 ;  /* 0x000000ffffcf7224 */ /* 0x000fe200078e000e */
[----:B------:R-:W-:Y:S01]  /*92f0*/  STL.64 [R1+0x228], R214 ;  /* 0x000228d601007387 */ /* 0x000fe20000100a00 */
[----:B-1----:R-:W-:Y:S02]  /*9300*/  IMAD.MOV.U32 R204, RZ, RZ, R20 ;  /* 0x000000ffffcc7224 */ /* 0x002fe400078e0014 */
[----:B------:R-:W-:Y:S01]  /*9310*/  IMAD.MOV.U32 R205, RZ, RZ, R19 ;  /* 0x000000ffffcd7224 */ /* 0x000fe200078e0013 */
[----:B------:R-:W-:Y:S02]  /*9320*/  WARPGROUP.DEPBAR.LE gsb0, 0x0 ;  /* 0x00008000000079c5 */ /* 0x000fe40000010000 */
[----:B------:R-:W-:-:S06]  /*9330*/  WARPGROUP.ARRIVE ;  /* 0x00000000000079c5 */ /* 0x000fcc0000000000 */
[----:B------:R-:W-:Y:S01]  /*9340*/  HGMMA.64x32x16.F32.BF16 R56, gdesc[UR28], R56, gsb0 ;  /* 0x006000001c3879f0 */ /* 0x000fe20008001838 */
[----:B--2---:R-:W-:Y:S01]  /*9350*/  IMAD.MOV.U32 R202, RZ, RZ, R23 ;  /* 0x000000ffffca7224 */ /* 0x004fe200078e0017 */
[----:B------:R-:W-:Y:S01]  /*9360*/  MOV R203, R21 ;  /* 0x0000001500cb7202 */ /* 0x000fe20000000f00 */
[----:B------:R-:W-:Y:S01]  /*9370*/  STL.64 [R1+0x220], R212 ;  /* 0x000220d401007387 */ /* 0x000fe20000100a00 */
[----:B---3--:R-:W-:Y:S02]  /*9380*/  IMAD.MOV.U32 R200, RZ, RZ, R217 ;  /* 0x000000ffffc87224 */ /* 0x008fe400078e00d9 */
        /* <DEDUP_REMOVED lines=312> */
[----:B--2---:R-:W-:Y:S01]  /*a710*/  IMAD.MOV.U32 R210, RZ, RZ, R11 ;  /* 0x000000ffffd27224 */ /* 0x004fe200078e000b */
[----:B------:R-:W-:Y:S02]  /*a720*/  MOV R211, R10 ;  /* 0x0000000a00d37202 */ /* 0x000fe40000000f00 */
[----:B------:R2:W-:Y:S01]  /*a730*/  STL.64 [R1+0xb8], R202 ;  /* 0x0000b8ca01007387 */ /* 0x0005e20000100a00 */
[----:B---3--:R-:W-:-:S02]  /*a740*/  IMAD.MOV.U32 R208, RZ, RZ, R13 ;  /* 0x000000ffffd07224 */ /* 0x008fc400078e000d */
        /* <DEDUP_REMOVED lines=10> */
[----:B--2---:R-:W-:Y:S01]  /*a7f0*/  IMAD.MOV.U32 R202, RZ, RZ, R23 ;  /* 0x000000ffffca7224 */ /* 0x004fe200078e0017 */
[----:B------:R-:W-:Y:S01]  /*a800*/  STL.64 [R1+0x120], R212 ;  /* 0x000120d401007387 */ /* 0x000fe20000100a00 */
[----:B------:R-:W-:Y:S02]  /*a810*/  IMAD.MOV.U32 R203, RZ, RZ, R21 ;  /* 0x000000ffffcb7224 */ /* 0x000fe400078e0015 */
[----:B---3--:R-:W-:Y:S01]  /*a820*/  IMAD.MOV.U32 R200, RZ, RZ, R217 ;  /* 0x000000ffffc87224 */ /* 0x008fe200078e00d9 */
[----:B------:R-:W-:Y:S01]  /*a830*/  STL.64 [R1+0x118], R210 ;  /* 0x000118d201007387 */ /* 0x000fe20000100a00 */
[----:B------:R-:W-:-:S03]  /*a840*/  IMAD.MOV.U32 R201, RZ, RZ, R216 ;  /* 0x000000ffffc97224 */ /* 0x000fc600078e00d8 */
        /* <DEDUP_REMOVED lines=159> */
[----:B------:R-:W-:Y:S01]  /*b240*/  IMAD.MOV.U32 R218, RZ, RZ, R15 ;  /* 0x000000ffffda7224 */ /* 0x000fe200078e000f */
[----:B------:R-:W-:Y:S02]  /*b250*/  MOV R221, R12 ;  /* 0x0000000c00dd7202 */ /* 0x000fe40000000f00 */
[----:B------:R1:W-:Y:S01]  /*b260*/  STL.64 [R1+0xa0], R212 ;  /* 0x0000a0d401007387 */ /* 0x0003e20000100a00 */
[----:B------:R-:W-:Y:S01]  /*b270*/  IMAD.MOV.U32 R219, RZ, RZ, R14 ;  /* 0x000000ffffdb7224 */ /* 0x000fe200078e000e */
[----:B------:R-:W-:Y:S01]  /*b280*/  MOV R227, R5 ;  /* 0x0000000500e37202 */ /* 0x000fe20000000f00 */
[----:B------:R-:W-:Y:S02]  /*b290*/  IMAD.MOV.U32 R220, RZ, RZ, R13 ;  /* 0x000000ffffdc7224 */ /* 0x000fe400078e000d */
[----:B------:R-:W-:-:S02]  /*b2a0*/  IMAD.MOV.U32 R222, RZ, RZ, R11 ;  /* 0x000000ffffde7224 */ /* 0x000fc400078e000b */
[----:B------:R-:W-:Y:S01]  /*b2b0*/  IMAD.MOV.U32 R223, RZ, RZ, R10 ;  /* 0x000000ffffdf7224 */ /* 0x000fe200078e000a */
[----:B0-----:R-:W-:Y:S01]  /*b2c0*/  MOV R215, R21 ;  /* 0x0000001500d77202 */ /* 0x001fe20000000f00 */
[----:B------:R-:W-:Y:S02]  /*b2d0*/  IMAD.MOV.U32 R214, RZ, RZ, R23 ;  /* 0x000000ffffd67224 */ /* 0x000fe400078e0017 */
[----:B------:R-:W-:Y:S02]  /*b2e0*/  IMAD.MOV.U32 R224, RZ, RZ, R9 ;  /* 0x000000ffffe07224 */ /* 0x000fe400078e0009 */
[----:B-1----:R-:W-:Y:S02]  /*b2f0*/  IMAD.MOV.U32 R212, RZ, RZ, R217 ;  /* 0x000000ffffd47224 */ /* 0x002fe400078e00d9 */
[----:B------:R-:W-:Y:S02]  /*b300*/  IMAD.MOV.U32 R213, RZ, RZ, R216 ;  /* 0x000000ffffd57224 */ /* 0x000fe400078e00d8 */
[----:B------:R-:W-:-:S02]  /*b310*/  IMAD.MOV.U32 R216, RZ, RZ, R20 ;  /* 0x000000ffffd87224 */ /* 0x000fc400078e0014 */
        /* <DEDUP_REMOVED lines=20> */
[----:B------:R-:W-:Y:S01]  /*b460*/  BPT.TRAP 0x1 ;  /* 0x000000040000795c */ /* 0x000fe20000300000 */
.L_x_27:
[----:B------:R-:W2:Y:S04]  /*b470*/  LDL R5, [R1+0x80] ;  /* 0x0000800001057983 */ /* 0x000ea80000100800 */
[----:B------:R-:W3:Y:S04]  /*b480*/  LDL R8, [R1+0x84] ;  /* 0x0000840001087983 */ /* 0x000ee80000100800 */
[----:B------:R-:W4:Y:S01]  /*b490*/  LDL R7, [R1+0x88] ;  /* 0x0000880001077983 */ /* 0x000f220000100800 */
[----:B--2---:R-:W-:-:S13]  /*b4a0*/  ISETP.NE.AND P1, PT, R5, RZ, PT ;  /* 0x000000ff0500720c */ /* 0x004fda0003f25270 */
[----:B------:R-:W-:-:S05]  /*b4b0*/  @P1 LEA R5, R3, UR39, 0x3 ;  /* 0x0000002703051c11 */ /* 0x000fca000f8e18ff */
[----:B------:R-:W-:-:S05]  /*b4c0*/  @P1 VIADD R5, R5, 0x10 ;  /* 0x0000001005051836 */ /* 0x000fca0000000000 */
[----:B---3--:R-:W-:-:S04]  /*b4d0*/  @P1 PRMT R5, R8, 0x654, R5 ;  /* 0x0000065408051816 */ /* 0x008fc80000000005 */
[----:B------:R0:W-:Y:S01]  /*b4e0*/  @P1 SYNCS.ARRIVE.TRANS64.RED.A1T0 RZ, [R5+URZ], RZ ;  /* 0x000000ff05ff19a7 */ /* 0x0001e2000810043f */
[----:B----4-:R-:W-:-:S13]  /*b4f0*/  ISETP.GT.U32.AND P1, PT, R7, 0x1, PT ;  /* 0x000000010700780c */ /* 0x010fda0003f24070 */
[----:B0-----:R-:W-:Y:S05]  /*b500*/  @P1 BRA `(.L_x_28) ;  /* 0x0000000000041947 */ /* 0x001fea0003800000 */
[----:B------:R-:W-:Y:S01]  /*b510*/  BPT.TRAP 0x1 ;  /* 0x000000040000795c */ /* 0x000fe20000300000 */
.L_x_28:
[----:B------:R-:W-:Y:S01]  /*b520*/  UIADD3 UR40, UR40, 0x1, URZ ;  /* 0x0000000128287890 */ /* 0x000fe2000fffe03f */
[C---:B------:R-:W-:Y:S01]  /*b530*/  ISETP.GT.AND P2, PT, R4.reuse, 0x1, PT ;  /* 0x000000010400780c */ /* 0x040fe20003f44270 */
[----:B------:R-:W-:Y:S02]  /*b540*/  VIADD R3, R3, 0x1 ;  /* 0x0000000103037836 */ /* 0x000fe40000000000 */
[----:B------:R-:W-:Y:S01]  /*b550*/  UISETP.NE.AND UP0, UPT, UR40, 0x2, UPT ;  /* 0x000000022800788c */ /* 0x000fe2000bf05270 */
[----:B------:R-:W-:Y:S02]  /*b560*/  VIADD R4, R4, 0xffffffff ;  /* 0xffffffff04047836 */ /* 0x000fe40000000000 */
[C---:B------:R-:W-:Y:S01]  /*b570*/  ISETP.NE.AND P1, PT, R3.reuse, 0x2, PT ;  /* 0x000000020300780c */ /* 0x040fe20003f25270 */
[----:B------:R-:W-:Y:S02]  /*b580*/  USEL UR6, URZ, 0x1, UP0 ;  /* 0x000000013f067887 */ /* 0x000fe40008000000 */
[----:B------:R-:W-:Y:S01]  /*b590*/  USEL UR40, UR40, URZ, UP0 ;  /* 0x0000003f28287287 */ /* 0x000fe20008000000 */
[----:B------:R-:W-:-:S03]  /*b5a0*/  SEL R3, R3, RZ, P1 ;  /* 0x000000ff03037207 */ /* 0x000fc60000800000 */
[----:B------:R-:W-:Y:S01]  /*b5b0*/  LOP3.LUT R0, R0, UR6, RZ, 0x3c, !PT ;  /* 0x0000000600007c12 */ /* 0x000fe2000f8e3cff */
[----:B------:R-:W-:Y:S07]  /*b5c0*/  @P2 BRA `(.L_x_29) ;  /* 0xffffffac00002947 */ /* 0x000fee000383ffff */
.L_x_22:
[----:B------:R-:W0:Y:S02]  /*b5d0*/  LDC R0, c[0x0][0x28c] ;  /* 0x0000a300ff007b82 */ /* 0x000e240000000800 */
[----:B0-----:R-:W-:-:S13]  /*b5e0*/  ISETP.GE.AND P1, PT, R0, 0x1, PT ;  /* 0x000000010000780c */ /* 0x001fda0003f26270 */
[----:B------:R-:W-:Y:S05]  /*b5f0*/  @!P1 BRA `(.L_x_30) ;  /* 0x0000000000489947 */ /* 0x000fea0003800000 */
[----:B------:R-:W-:Y:S05]  /*b600*/  @!P0 BRA `(.L_x_31) ;  /* 0x0000000000048947 */ /* 0x000fea0003800000 */
[----:B------:R-:W-:Y:S01]  /*b610*/  BPT.TRAP 0x1 ;  /* 0x000000040000795c */ /* 0x000fe20000300000 */
.L_x_31:
[----:B------:R-:W2:Y:S04]  /*b620*/  LDL R0, [R1+0x80] ;  /* 0x0000800001007983 */ /* 0x000ea80000100800 */
[----:B------:R-:W3:Y:S04]  /*b630*/  LDL R4, [R1+0x84] ;  /* 0x0000840001047983 */ /* 0x000ee80000100800 */
[----:B------:R-:W4:Y:S01]  /*b640*/  LDL R3, [R1+0x88] ;  /* 0x0000880001037983 */ /* 0x000f220000100800 */
[----:B--2---:R-:W-:Y:S01]  /*b650*/  ISETP.NE.AND P0, PT, R0, RZ, PT ;  /* 0x000000ff0000720c */ /* 0x004fe20003f05270 */
[----:B---3--:R-:W-:-:S12]  /*b660*/  IMAD.MOV.U32 R5, RZ, RZ, R4 ;  /* 0x000000ffff057224 */ /* 0x008fd800078e0004 */
[----:B------:R-:W-:Y:S01]  /*b670*/  @P0 IADD3 R0, R6, UR37, RZ ;  /* 0x0000002506000c10 */ /* 0x000fe2000fffe0ff */
[----:B----4-:R-:W-:-:S04]  /*b680*/  IMAD.MOV.U32 R4, RZ, RZ, R3 ;  /* 0x000000ffff047224 */ /* 0x010fc800078e0003 */
[----:B------:R-:W-:Y:S02]  /*b690*/  @P0 IMAD.SHL.U32 R0, R0, 0x8, RZ ;  /* 0x0000000800000824 */ /* 0x000fe400078e00ff */
[----:B------:R-:W-:-:S03]  /*b6a0*/  IMAD.U32 R3, RZ, RZ, UR39 ;  /* 0x00000027ff037e24 */ /* 0x000fc6000f8e00ff */
[----:B------:R-:W-:-:S04]  /*b6b0*/  @P0 LOP3.LUT R0, R0, 0x8, RZ, 0xc0, !PT ;  /* 0x0000000800000812 */ /* 0x000fc800078ec0ff */
[----:B------:R-:W-:-:S04]  /*b6c0*/  @P0 IADD3 R0, R3, 0x10, R0 ;  /* 0x0000001003000810 */ /* 0x000fc80007ffe000 */
[----:B------:R-:W-:-:S04]  /*b6d0*/  @P0 PRMT R0, R5, 0x654, R0 ;  /* 0x0000065405000816 */ /* 0x000fc80000000000 */
[----:B------:R0:W-:Y:S01]  /*b6e0*/  @P0 SYNCS.ARRIVE.TRANS64.RED.A1T0 RZ, [R0+URZ], RZ ;  /* 0x000000ff00ff09a7 */ /* 0x0001e2000810043f */
[----:B------:R-:W-:-:S13]  /*b6f0*/  ISETP.GT.U32.AND P0, PT, R4, 0x1, PT ;  /* 0x000000010400780c */ /* 0x000fda0003f04070 */
[----:B0-----:R-:W-:Y:S05]  /*b700*/  @P0 BRA `(.L_x_30) ;  /* 0x0000000000040947 */ /* 0x001fea0003800000 */
[----:B------:R-:W-:Y:S01]  /*b710*/  BPT.TRAP 0x1 ;  /* 0x000000040000795c */ /* 0x000fe20000300000 */
.L_x_30:
[----:B-1----:R-:W2:Y:S01]  /*b720*/  LDL R227, [R1+0x8c] ;  /* 0x00008c0001e37983 */ /* 0x002ea20000100800 */
[----:B------:R-:W0:Y:S01]  /*b730*/  LDC R4, c[0x0][0x288] ;  /* 0x0000a200ff047b82 */ /* 0x000e220000000800 */
[----:B------:R-:W1:Y:S01]  /*b740*/  S2R R5, SR_TID.X ;  /* 0x0000000000057919 */ /* 0x000e620000002100 */
[----:B------:R-:W-:Y:S01]  /*b750*/  IMAD R22, R22, 0xe0, RZ ;  /* 0x000000e016167824 */ /* 0x000fe200078e02ff */
[----:B------:R-:W-:Y:S01]  /*b760*/  ULDC UR4, c[0x0][0x284] ;  /* 0x0000a10000047ab9 */ /* 0x000fe20000000800 */
[----:B------:R-:W-:Y:S01]  /*b770*/  ULDC.64 UR6, c[0x0][0x5d0] ;  /* 0x0001740000067ab9 */ /* 0x000fe20000000a00 */
[--C-:B-1----:R-:W-:Y:S02]  /*b780*/  SHF.R.U32.HI R3, RZ, 0x7, R5.reuse ;  /* 0x00000007ff037819 */ /* 0x102fe40000011605 */
[----:B------:R-:W-:Y:S02]  /*b790*/  SHF.R.U32.HI R0, RZ, 0x2, R5 ;  /* 0x00000002ff007819 */ /* 0x000fe40000011605 */
[----:B------:R-:W-:-:S02]  /*b7a0*/  LOP3.LUT R3, R3, 0x1, RZ, 0xc0, !PT ;  /* 0x0000000103037812 */ /* 0x000fc400078ec0ff */
[----:B------:R-:W-:Y:S02]  /*b7b0*/  LOP3.LUT R21, R5, 0x60, RZ, 0xc0, !PT ;  /* 0x0000006005157812 */ /* 0x000fe400078ec0ff */
[----:B------:R-:W-:Y:S01]  /*b7c0*/  LOP3.LUT R0, R0, 0x7, RZ, 0xc0, !PT ;  /* 0x0000000700007812 */ /* 0x000fe200078ec0ff */
[----:B------:R-:W-:Y:S01]  /*b7d0*/  IMAD.SHL.U32 R20, R3, 0x40, RZ ;  /* 0x0000004003147824 */ /* 0x000fe200078e00ff */
[----:B------:R-:W-:-:S04]  /*b7e0*/  SHF.R.U32.HI R21, RZ, 0x1, R21 ;  /* 0x00000001ff157819 */ /* 0x000fc80000011615 */
[--C-:B------:R-:W-:Y:S02]  /*b7f0*/  LOP3.LUT R20, R20, 0x40, R0.reuse, 0xe2, !PT ;  /* 0x0000004014147812 */ /* 0x100fe400078ee200 */
[----:B------:R-:W-:Y:S02]  /*b800*/  IADD3 R0, RZ, -R21, -R0 ;  /* 0x80000015ff007210 */ /* 0x000fe40007ffe800 */
[----:B0-----:R-:W-:-:S03]  /*b810*/  ISETP.GE.AND P0, PT, R22, R4, PT ;  /* 0x000000041600720c */ /* 0x001fc60003f06270 */
[----:B------:R-:W-:Y:S02]  /*b820*/  IMAD R3, R3, -0x40, R0 ;  /* 0xffffffc003037824 */ /* 0x000fe400078e0200 */
[----:B------:R-:W-:-:S05]  /*b830*/  IMAD R0, R18, 0xc0, RZ ;  /* 0x000000c012007824 */ /* 0x000fca00078e02ff */
[C---:B------:R-:W-:Y:S02]  /*b840*/  ISETP.GE.OR P0, PT, R0.reuse, UR4, P0 ;  /* 0x0000000400007c0c */ /* 0x040fe40008706670 */
[----:B------:R-:W-:Y:S02]  /*b850*/  IADD3 R0, -R0, UR4, R3 ;  /* 0x0000000400007c10 */ /* 0x000fe4000fffe103 */
[C---:B------:R-:W-:Y:S01]  /*b860*/  LOP3.LUT R3, R5.reuse, 0x3, RZ, 0xc0, !PT ;  /* 0x0000000305037812 */ /* 0x040fe200078ec0ff */
[----:B------:R-:W-:-:S04]  /*b870*/  IMAD.SHL.U32 R23, R5, 0x2, RZ ;  /* 0x0000000205177824 */ /* 0x000fc800078e00ff */
[----:B------:R-:W-:-:S04]  /*b880*/  IMAD R3, R3, -0x2, R4 ;  /* 0xfffffffe03037824 */ /* 0x000fc800078e0204 */
[----:B------:R-:W-:Y:S01]  /*b890*/  IMAD.IADD R3, R3, 0x1, -R22 ;  /* 0x0000000103037824 */ /* 0x000fe200078e0a16 */
[----:B------:R-:W-:-:S04]  /*b8a0*/  LOP3.LUT R22, R22, 0x6, R23, 0xf8, !PT ;  /* 0x0000000616167812 */ /* 0x000fc800078ef817 */
[----:B------:R-:W-:Y:S01]  /*b8b0*/  SHF.R.S32.HI R23, RZ, 0x1f, R22 ;  /* 0x0000001fff177819 */ /* 0x000fe20000011416 */
[----:B------:R-:W-:-:S04]  /*b8c0*/  UIADD3 UR37, UR38, UR37, URZ ;  /* 0x0000002526257290 */ /* 0x000fc8000fffe03f */
[----:B------:R-:W-:-:S04]  /*b8d0*/  USHF.R.U32.HI UR4, URZ, 0x1, UR37 ;  /* 0x000000013f047899 */ /* 0x000fc80008011625 */
[----:B------:R-:W-:Y:S02]  /*b8e0*/  ULOP3.LUT UR4, UR4, 0x1, URZ, 0xc0, !UPT ;  /* 0x0000000104047892 */ /* 0x000fe4000f8ec03f */
[----:B------:R-:W-:Y:S02]  /*b8f0*/  UISETP.GT.U32.AND UP1, UPT, UR37, 0x1, UPT ;  /* 0x000000012500788c */ /* 0x000fe4000bf24070 */
[----:B------:R-:W-:Y:S02]  /*b900*/  UISETP.NE.U32.AND UP0, UPT, UR4, 0x1, UPT ;  /* 0x000000010400788c */ /* 0x000fe4000bf05070 */
[----:B------:R-:W-:Y:S02]  /*b910*/  UISETP.LT.U32.AND UP1, UPT, UR38, 0x2, UP1 ;  /* 0x000000022600788c */ /* 0x000fe40008f21070 */
[----:B------:R-:W-:Y:S01]  /*b920*/  UISETP.GT.U32.AND UP0, UPT, UR38, 0x1, !UP0 ;  /* 0x000000012600788c */ /* 0x000fe2000c704070 */
[----:B------:R-:W-:Y:S01]  /*b930*/  LOP3.LUT R20, R20, R21, RZ, 0xfc, !PT ;  /* 0x0000001514147212 */ /* 0x000fe200078efcff */
[----:B------:R-:W-:-:S02]  /*b940*/  USEL UR5, URZ, 0x1, !UP1 ;  /* 0x000000013f057887 */ /* 0x000fc4000c800000 */
[----:B------:R-:W-:Y:S01]  /*b950*/  USEL UR4, URZ, 0x1, !UP0 ;  /* 0x000000013f047887 */ /* 0x000fe2000c000000 */
[----:B------:R-:W-:Y:S01]  /*b960*/  MOV R21, RZ ;  /* 0x000000ff00157202 */ /* 0x000fe20000000f00 */
[----:B------:R-:W-:Y:S02]  /*b970*/  ULOP3.LUT UR37, UR37, 0x1, URZ, 0xc0, !UPT ;  /* 0x0000000125257892 */ /* 0x000fe4000f8ec03f */
[----:B------:R-:W-:Y:S01]  /*b980*/  ULOP3.LUT UR36, UR4, UR36, UR5, 0x96, !UPT ;  /* 0x0000002404247292 */ /* 0x000fe2000f8e9605 */
[----:B------:R-:W-:Y:S01]  /*b990*/  IMAD.WIDE R20, R18, 0xc0, R20 ;  /* 0x000000c012147825 */ /* 0x000fe200078e0214 */
[----:B--2---:R-:W-:-:S03]  /*b9a0*/  SHF.R.S32.HI R4, RZ, 0x1f, R227 ;  /* 0x0000001fff047819 */ /* 0x004fc600000114e3 */
[----:B------:R-:W-:-:S04]  /*b9b0*/  IMAD.WIDE.U32 R6, R227, UR6, R22 ;  /* 0x00000006e3067c25 */ /* 0x000fc8000f8e0016 */
[----:B------:R-:W-:-:S04]  /*b9c0*/  IMAD R5, R4, UR6, RZ ;  /* 0x0000000604057c24 */ /* 0x000fc8000f8e02ff */
[----:B------:R-:W-:-:S04]  /*b9d0*/  IMAD R5, R227, UR7, R5 ;  /* 0x00000007e3057c24 */ /* 0x000fc8000f8e0205 */
[----:B------:R-:W-:Y:S02]  /*b9e0*/  IMAD.IADD R7, R7, 0x1, R5 ;  /* 0x0000000107077824 */ /* 0x000fe400078e0205 */
[----:B------:R-:W-:-:S05]  /*b9f0*/  IMAD.MOV.U32 R5, RZ, RZ, -0x1 ;  /* 0xffffffffff057424 */ /* 0x000fca00078e00ff */
[----:B------:R0:W-:Y:S01]  /*ba00*/  STL [R1+0x98], R5 ;  /* 0x0000980501007387 */ /* 0x0001e20000100800 */
[----:B------:R-:W-:Y:S05]  /*ba10*/  @P0 BRA `(.L_x_32) ;  /* 0x000000d800dc0947 */ /* 0x000fea0003800000 */
[----:B------:R-:W1:Y:S01]  /*ba20*/  LDC.64 R18, c[0x0][0x5c8] ;  /* 0x00017200ff127b82 */ /* 0x000e620000000a00 */
[----:B-----5:R-:W-:Y:S01]  /*ba30*/  FSETP.NEU.AND P2, PT, R16, RZ, PT ;  /* 0x000000ff1000720b */ /* 0x020fe20003f4d000 */
[----:B------:R-:W-:Y:S01]  /*ba40*/  BSSY B0, `(.L_x_32) ;  /* 0x0000db4000007945 */ /* 0x000fe20003800000 */
[----:B------:R-:W-:-:S04]  /*ba50*/  ISETP.GT.AND P0, PT, R3, RZ, PT ;  /* 0x000000ff0300720c */ /* 0x000fc80003f04270 */
[----:B------:R-:W-:Y:S01]  /*ba60*/  ISETP.GT.AND P1, PT, R0, RZ, P0 ;  /* 0x000000ff0000720c */ /* 0x000fe20000724270 */
[-C--:B-1----:R-:W-:Y:S02]  /*ba70*/  IMAD R14, R21, R18.reuse, RZ ;  /* 0x00000012150e7224 */ /* 0x082fe400078e02ff */
[----:B------:R-:W-:-:S04]  /*ba80*/  IMAD.WIDE.U32 R6, R20, R18, R6 ;  /* 0x0000001214067225 */ /* 0x000fc800078e0006 */
[----:B------:R-:W-:-:S04]  /*ba90*/  IMAD R14, R20, R19, R14 ;  /* 0x00000013140e7224 */ /* 0x000fc800078e020e */
[----:B------:R-:W-:Y:S01]  /*baa0*/  IMAD.IADD R14, R7, 0x1, R14 ;  /* 0x00000001070e7824 */ /* 0x000fe200078e020e */
[----:B------:R-:W-:Y:S06]  /*bab0*/  @!P2 BRA `(.L_x_33) ;  /* 0x00000098006ca947 */ /* 0x000fec0003800000 */
[----:B------:R-:W1:Y:S01]  /*bac0*/  LDC.64 R218, c[0x0][0x5b8] ;  /* 0x00016e00ffda7b82 */ /* 0x000e620000000a00 */
[----:B------:R-:W2:Y:S01]  /*bad0*/  LDL.LU R15, [R1+0x40] ;  /* 0x00004000010f7983 */ /* 0x000ea20000300800 */
[----:B------:R-:W-:-:S06]  /*bae0*/  ULDC.64 UR4, c[0x0][0x5c0] ;  /* 0x0001700000047ab9 */ /* 0x000fcc0000000a00 */
[----:B------:R-:W3:Y:S08]  /*baf0*/  LDC.64 R10, c[0x0][0x5b0] ;  /* 0x00016c00ff0a7b82 */ /* 0x000ef00000000a00 */
[----:B------:R-:W4:Y:S01]  /*bb00*/  LDC.64 R8, c[0x0][0x5a8] ;  /* 0x00016a00ff087b82 */ /* 0x000f220000000a00 */
[-C--:B-1----:R-:W-:Y:S02]  /*bb10*/  IMAD R226, R4, R218.reuse, RZ ;  /* 0x000000da04e27224 */ /* 0x082fe400078e02ff */
[----:B------:R-:W-:-:S04]  /*bb20*/  IMAD.WIDE.U32 R220, R227, R218, R22 ;  /* 0x000000dae3dc7225 */ /* 0x000fc800078e0016 */
[----:B------:R-:W-:Y:S02]  /*bb30*/  IMAD R226, R227, R219, R226 ;  /* 0x000000dbe3e27224 */ /* 0x000fe400078e02e2 */
[-C--:B---3--:R-:W-:Y:S02]  /*bb40*/  IMAD R224, R21, R10.reuse, RZ ;  /* 0x0000000a15e07224 */ /* 0x088fe400078e02ff */
[----:B------:R-:W-:Y:S02]  /*bb50*/  IMAD.IADD R217, R221, 0x1, R226 ;  /* 0x00000001ddd97824 */ /* 0x000fe400078e02e2 */
[----:B------:R-:W-:Y:S02]  /*bb60*/  IMAD.MOV.U32 R216, RZ, RZ, R220 ;  /* 0x000000ffffd87224 */ /* 0x000fe400078e00dc */
[C---:B------:R-:W-:Y:S02]  /*bb70*/  IMAD R224, R20.reuse, R11, R224 ;  /* 0x0000000b14e07224 */ /* 0x040fe400078e02e0 */
[----:B0-----:R-:W-:-:S05]  /*bb80*/  IMAD.WIDE.U32 R4, R20, R10, R216 ;  /* 0x0000000a14047225 */ /* 0x001fca00078e00d8 */
[----:B------:R-:W-:Y:S02]  /*bb90*/  IADD3 R5, R5, R224, RZ ;  /* 0x000000e005057210 */ /* 0x000fe40007ffe0ff */
[----:B----4-:R-:W-:-:S04]  /*bba0*/  LEA R12, P2, R4, R8, 0x1 ;  /* 0x00000008040c7211 */ /* 0x010fc800078408ff */
[----:B------:R-:W-:-:S05]  /*bbb0*/  LEA.HI.X R13, R4, R9, R5, 0x1, P2 ;  /* 0x00000009040d7211 */ /* 0x000fca00010f0c05 */
[----:B------:R-:W3:Y:S01]  /*bbc0*/  @P1 LDG.E.LTC128B.U16 R219, desc[UR48][R12.64] ;  /* 0x000000300cdb1981 */ /* 0x000ee2000c1e1520 */
[----:B------:R-:W-:Y:S01]  /*bbd0*/  ISETP.GT.AND P4, PT, R3, 0x1, PT ;  /* 0x000000010300780c */ /* 0x000fe20003f84270 */
[----:B------:R-:W-:Y:S01]  /*bbe0*/  BSSY B1, `(.L_x_34) ;  /* 0x0000013000017945 */ /* 0x000fe20003800000 */
[----:B------:R-:W-:-:S11]  /*bbf0*/  LOP3.LUT R17, R17, 0xfffffffd, RZ, 0xc0, !PT ;  /* 0xfffffffd11117812 */ /* 0x000fd600078ec0ff */
[----:B------:R-:W-:Y:S01]  /*bc00*/  @P4 LOP3.LUT R17, R17, 0x2, RZ, 0xfc, !PT ;  /* 0x0000000211114812 */ /* 0x000fe200078efcff */
[----:B---3--:R-:W-:-:S04]  /*bc10*/  IMAD.U32 R4, R219, 0x10000, RZ ;  /* 0x00010000db047824 */ /* 0x008fc800078e00ff */
[----:B------:R-:W-:-:S04]  /*bc20*/  FMUL R4, R4, R16 ;  /* 0x0000001004047220 */ /* 0x000fc80000400000 */
[----:B--2---:R-:W-:Y:S01]  /*bc30*/  FFMA R7, R15, R2, R4 ;  /* 0x000000020f077223 */ /* 0x004fe20000000004 */
[----:B------:R-:W-:-:S04]  /*bc40*/  LEA R4, P2, R6, UR4, 0x1 ;  /* 0x0000000406047c11 */ /* 0x000fc8000f8408ff */
[----:B------:R-:W-:Y:S02]  /*bc50*/  LEA.HI.X R5, R6, UR5, R14, 0x1, P2 ;  /* 0x0000000506057c11 */ /* 0x000fe400090f0c0e */
[----:B------:R-:W-:-:S05]  /*bc60*/  F2FP.BF16.F32.PACK_AB R6, RZ, R7 ;  /* 0x00000007ff06723e */ /* 0x000fca00000010ff */
[----:B------:R0:W-:Y:S02]  /*bc70*/  @P1 STG.E.U16 desc[UR48][R4.64], R6 ;  /* 0x0000000604001986 */ /* 0x0001e4000c101530 */
[----:B0-----:R-:W-:-:S04]  /*bc80*/  IMAD.WIDE.U32 R6, R20, R10, R22 ;  /* 0x0000000a14067225 */ /* 0x001fc800078e0016 */
[----:B------:R-:W-:Y:S02]  /*bc90*/  IMAD.IADD R7, R224, 0x1, R7 ;  /* 0x00000001e0077824 */ /* 0x000fe400078e0207 */
[----:B------:R-:W-:-:S04]  /*bca0*/  IMAD.WIDE.U32 R6, R227, R218, R6 ;  /* 0x000000dae3067225 */ /* 0x000fc800078e0006 */
[----:B------:R-:W-:Y:S01]  /*bcb0*/  IMAD.IADD R7, R226, 0x1, R7 ;  /* 0x00000001e2077824 */ /* 0x000fe200078e0207 */
[----:B------:R-:W-:-:S04]  /*bcc0*/  LEA R14, P1, R6, R8, 0x1 ;  /* 0x00000008060e7211 */ /* 0x000fc800078208ff */
[----:B------:R-:W-:Y:S02]  /*bcd0*/  LEA.HI.X R15, R6, R9, R7, 0x1, P1 ;  /* 0x00000009060f7211 */ /* 0x000fe400008f0c07 */
[----:B------:R-:W-:-:S13]  /*bce0*/  ISETP.GT.AND P1, PT, R0, RZ, P4 ;  /* 0x000000ff0000720c */ /* 0x000fda0002724270 */
[----:B------:R-:W-:Y:S05]  /*bcf0*/  @!P1 BRA `(.L_x_35) ;  /* 0x0000000000049947 */ /* 0x000fea0003800000 */
[----:B------:R0:W5:Y:S02]  /*bd00*/  LDG.E.LTC128B.U16 R219, desc[UR48][R14.64+0x2] ;  /* 0x000002300edb7981 */ /* 0x000164000c1e1520 */
.L_x_35:
[----:B------:R-:W-:Y:S05]  /*bd10*/  BSYNC B1 ;  /* 0x0000000000017941 */ /* 0x000fea0003800000 */
.L_x_34:
[----:B------:R-:W2:Y:S01]  /*bd20*/  LDL.LU R7, [R1+0x44] ;  /* 0x0000440001077983 */ /* 0x000ea20000300800 */
[----:B-----5:R-:W-:Y:S01]  /*bd30*/  IMAD.U32 R6, R219, 0x10000, RZ ;  /* 0x00010000db067824 */ /* 0x020fe200078e00ff */
[C---:B------:R-:W-:Y:S01]  /*bd40*/  SHF.L.U64.HI R223, R10.reuse, 0x3, R11 ;  /* 0x000000030adf7819 */ /* 0x040fe2000001020b */
[----:B------:R-:W-:Y:S01]  /*bd50*/  IMAD.SHL.U32 R222, R10, 0x8, RZ ;  /* 0x000000080ade7824 */ /* 0x000fe200078e00ff */
[----:B------:R-:W3:Y:S01]  /*bd60*/  LDL.LU R225, [R1+0x48] ;  /* 0x0000480001e17983 */ /* 0x000ee20000300800 */
[----:B------:R-:W-:-:S04]  /*bd70*/  FMUL R6, R6, R16 ;  /* 0x0000001006067220 */ /* 0x000fc80000400000 */
[----:B--2---:R-:W-:-:S05]  /*bd80*/  FFMA R6, R7, R2, R6 ;  /* 0x0000000207067223 */ /* 0x004fca0000000006 */
[----:B------:R-:W-:-:S05]  /*bd90*/  F2FP.BF16.F32.PACK_AB R6, RZ, R6 ;  /* 0x00000006ff06723e */ /* 0x000fca00000010ff */
[----:B------:R1:W-:Y:S01]  /*bda0*/  @P1 STG.E.U16 desc[UR48][R4.64+0x2], R6 ;  /* 0x0000020604001986 */ /* 0x0003e2000c101530 */
[----:B------:R-:W-:Y:S01]  /*bdb0*/  ISETP.GT.AND P1, PT, R0, 0x8, P0 ;  /* 0x000000080000780c */ /* 0x000fe20000724270 */
[----:B-1----:R-:W-:-:S05]  /*bdc0*/  IMAD.WIDE.U32 R6, R20, R10, R222 ;  /* 0x0000000a14067225 */ /* 0x002fca00078e00de */
[----:B------:R-:W-:Y:S02]  /*bdd0*/  IADD3 R224, R224, R7, RZ ;  /* 0x00000007e0e07210 */ /* 0x000fe40007ffe0ff */
[----:B------:R-:W-:-:S05]  /*bde0*/  IADD3 R7, P2, R220, R6, RZ ;  /* 0x00000006dc077210 */ /* 0x000fca0007f5e0ff */
[----:B------:R-:W-:Y:S01]  /*bdf0*/  IMAD.X R13, R224, 0x1, R217, P2 ;  /* 0x00000001e00d7824 */ /* 0x000fe200010e06d9 */
[----:B------:R-:W-:-:S04]  /*be00*/  LEA R12, P2, R7, R8, 0x1 ;  /* 0x00000008070c7211 */ /* 0x000fc800078408ff */
[----:B------:R-:W-:-:S05]  /*be10*/  LEA.HI.X R13, R7, R9, R13, 0x1, P2 ;  /* 0x00000009070d7211 */ /* 0x000fca00010f0c0d */
[----:B------:R-:W2:Y:S01]  /*be20*/  @P1 LDG.E.LTC128B.U16 R219, desc[UR48][R12.64] ;  /* 0x000000300cdb1981 */ /* 0x000ea2000c1e1520 */
[----:B------:R-:W-:Y:S01]  /*be30*/  IADD3 R6, P2, R22, R6, RZ ;  /* 0x0000000616067210 */ /* 0x000fe20007f5e0ff */
[----:B------:R-:W-:Y:S04]  /*be40*/  BSSY B1, `(.L_x_36) ;  /* 0x0000015000017945 */ /* 0x000fe80003800000 */
[----:B------:R-:W-:Y:S02]  /*be50*/  IMAD.X R7, R23, 0x1, R224, P2 ;  /* 0x0000000117077824 */ /* 0x000fe400010e06e0 */
[----:B------:R-:W-:-:S04]  /*be60*/  IMAD.WIDE.U32 R6, R227, R218, R6 ;  /* 0x000000dae3067225 */ /* 0x000fc800078e0006 */
[----:B------:R-:W-:Y:S02]  /*be70*/  IMAD.IADD R7, R226, 0x1, R7 ;  /* 0x00000001e2077824 */ /* 0x000fe400078e0207 */
[----:B------:R-:W-:-:S05]  /*be80*/  IMAD.SHL.U32 R227, R18, 0x10, RZ ;  /* 0x0000001012e37824 */ /* 0x000fca00078e00ff */
[----:B------:R1:W-:Y:S01]  /*be90*/  STL [R1+0x44], R227 ;  /* 0x000044e301007387 */ /* 0x0003e20000100800 */
[----:B--2---:R-:W-:-:S04]  /*bea0*/  IMAD.U32 R12, R219, 0x10000, RZ ;  /* 0x00010000db0c7824 */ /* 0x004fc800078e00ff */
[----:B------:R-:W-:-:S04]  /*beb0*/  FMUL R12, R12, R16 ;  /* 0x000000100c0c7220 */ /* 0x000fc80000400000 */
[----:B---3--:R-:W-:Y:S01]  /*bec0*/  FFMA R224, R225, R2, R12 ;  /* 0x00000002e1e07223 */ /* 0x008fe2000000000c */
[----:B------:R-:W-:Y:S02]  /*bed0*/  LEA R12, P2, R6, R8, 0x1 ;  /* 0x00000008060c7211 */ /* 0x000fe400078408ff */
[----:B------:R-:W-:Y:S02]  /*bee0*/  SHF.L.U64.HI R225, R18, 0x4, R19 ;  /* 0x0000000412e17819 */ /* 0x000fe40000010213 */
[----:B------:R-:W-:Y:S02]  /*bef0*/  LEA.HI.X R13, R6, R9, R7, 0x1, P2 ;  /* 0x00000009060d7211 */ /* 0x000fe400010f0c07 */
[----:B------:R-:W-:Y:S01]  /*bf00*/  F2FP.BF16.F32.PACK_AB R7, RZ, R224 ;  /* 0x000000e0ff07723e */ /* 0x000fe200000010ff */
[----:B------:R1:W-:Y:S01]  /*bf10*/  STL [R1+0x40], R225 ;  /* 0x000040e101007387 */ /* 0x0003e20000100800 */
[----:B------:R-:W-:Y:S02]  /*bf20*/  IADD3 R6, P3, R227, R4, RZ ;  /* 0x00000004e3067210 */ /* 0x000fe40007f7e0ff */
[----:B------:R-:W-:-:S02]  /*bf30*/  PRMT R224, R7, 0x7610, R224 ;  /* 0x0000761007e07816 */ /* 0x000fc400000000e0 */
[----:B------:R-:W-:Y:S02]  /*bf40*/  IADD3.X R7, R225, R5, RZ, P3, !PT ;  /* 0x00000005e1077210 */ /* 0x000fe40001ffe4ff */
[----:B------:R-:W-:-:S03]  /*bf50*/  ISETP.GT.AND P2, PT, R0, 0x8, P4 ;  /* 0x000000080000780c */ /* 0x000fc60002744270 */
[----:B------:R1:W-:Y:S10]  /*bf60*/  @P1 STG.E.U16 desc[UR48][R6.64], R224 ;  /* 0x000000e006001986 */ /* 0x0003f4000c101530 */
[----:B------:R-:W-:Y:S05]  /*bf70*/  @!P2 BRA `(.L_x_37) ;  /* 0x000000000004a947 */ /* 0x000fea0003800000 */
[----:B------:R2:W5:Y:S02]  /*bf80*/  LDG.E.LTC128B.U16 R219, desc[UR48][R12.64+0x2] ;  /* 0x000002300cdb7981 */ /* 0x000564000c1e1520 */
.L_x_37:
[----:B------:R-:W-:Y:S05]  /*bf90*/  BSYNC B1 ;  /* 0x0000000000017941 */ /* 0x000fea0003800000 */
.L_x_36:
[----:B-1----:R-:W3:Y:S01]  /*bfa0*/  LDL.LU R225, [R1+0x4c] ;  /* 0x00004c0001e17983 */ /* 0x002ee20000300800 */
[----:B-----5:R-:W-:Y:S01]  /*bfb0*/  IMAD.U32 R224, R219, 0x10000, RZ ;  /* 0x00010000dbe07824 */ /* 0x020fe200078e00ff */
[----:B------:R-:W-:Y:S01]  /*bfc0*/  ISETP.GT.AND P3, PT, R3, 0x8, PT ;  /* 0x000000080300780c */ /* 0x000fe20003f64270 */
[----:B------:R-:W-:Y:S01]  /*bfd0*/  BSSY B1, `(.L_x_38) ;  /* 0x000000a000017945 */ /* 0x000fe20003800000 */
[----:B------:R-:W-:Y:S01]  /*bfe0*/  LOP3.LUT R17, R17, 0xfffffffb, RZ, 0xc0, !PT ;  /* 0xfffffffb11117812 */ /* 0x000fe200078ec0ff */
[----:B------:R-:W-:Y:S01]  /*bff0*/  FMUL R224, R224, R16 ;  /* 0x00000010e0e07220 */ /* 0x000fe20000400000 */
[----:B------:R-:W-:-:S09]  /*c000*/  ISETP.GT.AND P1, PT, R0, RZ, P3 ;  /* 0x000000ff0000720c */ /* 0x000fd20001f24270 */
[----:B------:R-:W-:Y:S01]  /*c010*/  @P3 LOP3.LUT R17, R17, 0x4, RZ, 0xfc, !PT ;  /* 0x0000000411113812 */ /* 0x000fe200078efcff */
[----:B---3--:R-:W-:-:S05]  /*c020*/  FFMA R224, R225, R2, R224 ;  /* 0x00000002e1e07223 */ /* 0x008fca00000000e0 */
[----:B------:R-:W-:-:S05]  /*c030*/  F2FP.BF16.F32.PACK_AB R224, RZ, R224 ;  /* 0x000000e0ffe0723e */ /* 0x000fca00000010ff */
[----:B------:R1:W-:Y:S01]  /*c040*/  @P2 STG.E.U16 desc[UR48][R6.64+0x2], R224 ;  /* 0x000002e006002986 */ /* 0x0003e2000c101530 */
[----:B------:R-:W-:Y:S05]  /*c050*/  @!P1 BRA `(.L_x_39) ;  /* 0x0000000000049947 */ /* 0x000fea0003800000 */
[----:B------:R3:W5:Y:S02]  /*c060*/  LDG.E.LTC128B.U16 R219, desc[UR48][R14.64+0x10] ;  /* 0x000010300edb7981 */ /* 0x000764000c1e1520 */
.L_x_39:
[----:B------:R-:W-:Y:S05]  /*c070*/  BSYNC B1 ;  /* 0x0000000000017941 */ /* 0x000fea0003800000 */
.L_x_38:
[----:B------:R-:W4:Y:S01]  /*c080*/  LDL.LU R225, [R1+0x50] ;  /* 0x0000500001e17983 */ /* 0x000f220000300800 */
[----:B-1---5:R-:W-:Y:S01]  /*c090*/  IMAD.U32 R224, R219, 0x10000, RZ ;  /* 0x00010000dbe07824 */ /* 0x022fe200078e00ff */
[----:B------:R-:W-:Y:S01]  /*c0a0*/  ISETP.GT.AND P6, PT, R3, 0x9, PT ;  /* 0x000000090300780c */ /* 0x000fe20003fc4270 */
[----:B------:R-:W-:Y:S01]  /*c0b0*/  BSSY B1, `(.L_x_40) ;  /* 0x000000a000017945 */ /* 0x000fe20003800000 */
[----:B------:R-:W-:Y:S01]  /*c0c0*/  LOP3.LUT R17, R17, 0xfffffffe, RZ, 0xc0, !PT ;  /* 0xfffffffe11117812 */ /* 0x000fe200078ec0ff */
[----:B------:R-:W-:Y:S01]  /*c0d0*/  FMUL R224, R224, R16 ;  /* 0x00000010e0e07220 */ /* 0x000fe20000400000 */
[----:B------:R-:W-:-:S09]  /*c0e0*/  ISETP.GT.AND P2, PT, R0, RZ, P6 ;  /* 0x000000ff0000720c */ /* 0x000fd20003744270 */
[----:B------:R-:W-:Y:S01]  /*c0f0*/  @P6 LOP3.LUT R17, R17, 0x1, RZ, 0xfc, !PT ;  /* 0x0000000111116812 */ /* 0x000fe200078efcff */
[----:B----4-:R-:W-:-:S05]  /*c100*/  FFMA R224, R225, R2, R224 ;  /* 0x00000002e1e07223 */ /* 0x010fca00000000e0 */
[----:B------:R-:W-:-:S05]  /*c110*/  F2FP.BF16.F32.PACK_AB R224, RZ, R224 ;  /* 0x000000e0ffe0723e */ /* 0x000fca00000010ff */
[----:B------:R1:W-:Y:S01]  /*c120*/  @P1 STG.E.U16 desc[UR48][R4.64+0x10], R224 ;  /* 0x000010e004001986 */ /* 0x0003e2000c101530 */
[----:B------:R-:W-:Y:S05]  /*c130*/  @!P2 BRA `(.L_x_41) ;  /* 0x000000000004a947 */ /* 0x000fea0003800000 */
[----:B------:R4:W5:Y:S02]  /*c140*/  LDG.E.LTC128B.U16 R219, desc[UR48][R14.64+0x12] ;  /* 0x000012300edb7981 */ /* 0x000964000c1e1520 */
.L_x_41:
[----:B------:R-:W-:Y:S05]  /*c150*/  BSYNC B1 ;  /* 0x0000000000017941 */ /* 0x000fea0003800000 */
.L_x_40:
[----:B------:R-:W2:Y:S01]  /*c160*/  LDL.LU R225, [R1+0x54] ;  /* 0x0000540001e17983 */ /* 0x000ea20000300800 */
[----:B-1---5:R-:W-:Y:S01]  /*c170*/  IMAD.U32 R224, R219, 0x10000, RZ ;  /* 0x00010000dbe07824 */ /* 0x022fe200078e00ff */
[----:B------:R-:W-:Y:S01]  /*c180*/  ISETP.GT.AND P1, PT, R0, 0x8, P3 ;  /* 0x000000080000780c */ /* 0x000fe20001f24270 */
[----:B------:R-:W-:Y:S02]  /*c190*/  BSSY B1, `(.L_x_42) ;  /* 0x0000007000017945 */ /* 0x000fe40003800000 */
[----:B------:R-:W-:-:S04]  /*c1a0*/  FMUL R224, R224, R16 ;  /* 0x00000010e0e07220 */ /* 0x000fc80000400000 */
[----:B--2---:R-:W-:-:S05]  /*c1b0*/  FFMA R224, R225, R2, R224 ;  /* 0x00000002e1e07223 */ /* 0x004fca00000000e0 */
[----:B------:R-:W-:-:S05]  /*c1c0*/  F2FP.BF16.F32.PACK_AB R224, RZ, R224 ;  /* 0x000000e0ffe0723e */ /* 0x000fca00000010ff */
[----:B------:R1:W-:Y:S01]  /*c1d0*/  @P2 STG.E.U16 desc[UR48][R4.64+0x12], R224 ;  /* 0x000012e004002986 */ /* 0x0003e2000c101530 */
[----:B------:R-:W-:Y:S05]  /*c1e0*/  @!P1 BRA `(.L_x_43) ;  /* 0x0000000000049947 */ /* 0x000fea0003800000 */
[----:B------:R2:W5:Y:S02]  /*c1f0*/  LDG.E.LTC128B.U16 R219, desc[UR48][R12.64+0x10] ;  /* 0x000010300cdb7981 */ /* 0x000564000c1e1520 */
.L_x_43:
[----:B------:R-:W-:Y:S05]  /*c200*/  BSYNC B1 ;  /* 0x0000000000017941 */ /* 0x000fea0003800000 */
.L_x_42:
[----:B------:R-:W3:Y:S01]  /*c210*/  LDL.LU R225, [R1+0x58] ;  /* 0x0000580001e17983 */ /* 0x000ee20000300800 */
[----:B-1---5:R-:W-:Y:S01]  /*c220*/  IMAD.U32 R224, R219, 0x10000, RZ ;  /* 0x00010000dbe07824 */ /* 0x022fe200078e00ff */
[----:B------:R-:W-:Y:S01]  /*c230*/  ISETP.GT.AND P2, PT, R0, 0x8, P6 ;  /* 0x000000080000780c */ /* 0x000fe20003744270 */
[----:B------:R-:W-:Y:S02]  /*c240*/  BSSY B1, `(.L_x_44) ;  /* 0x0000007000017945 */ /* 0x000fe40003800000 */
[----:B------:R-:W-:-:S04]  /*c250*/  FMUL R224, R224, R16 ;  /* 0x00000010e0e07220 */ /* 0x000fc80000400000 */
[----:B---3--:R-:W-:-:S05]  /*c260*/  FFMA R224, R225, R2, R224 ;  /* 0x00000002e1e07223 */ /* 0x008fca00000000e0 */
[----:B------:R-:W-:-:S05]  /*c270*/  F2FP.BF16.F32.PACK_AB R224, RZ, R224 ;  /* 0x000000e0ffe0723e */ /* 0x000fca00000010ff */
[----:B------:R1:W-:Y:S01]  /*c280*/  @P1 STG.E.U16 desc[UR48][R6.64+0x10], R224 ;  /* 0x000010e006001986 */ /* 0x0003e2000c101530 */
[----:B------:R-:W-:Y:S05]  /*c290*/  @!P2 BRA `(.L_x_45) ;  /* 0x000000000004a947 */ /* 0x000fea0003800000 */
[----:B------:R3:W5:Y:S02]  /*c2a0*/  LDG.E.LTC128B.U16 R219, desc[UR48][R12.64+0x12] ;  /* 0x000012300cdb7981 */ /* 0x000764000c1e1520 */
.L_x_45:
[----:B------:R-:W-:Y:S05]  /*c2b0*/  BSYNC B1 ;  /* 0x0000000000017941 */ /* 0x000fea0003800000 */
.L_x_44:
[----:B------:R-:W2:Y:S01]  /*c2c0*/  LDL.LU R225, [R1+0x5c] ;  /* 0x00005c0001e17983 */ /* 0x000ea20000300800 */
[----:B-1---5:R-:W-:Y:S01]  /*c2d0*/  IMAD.U32 R224, R219, 0x10000, RZ ;  /* 0x00010000dbe07824 */ /* 0x022fe200078e00ff */
[----:B------:R-:W-:Y:S01]  /*c2e0*/  ISETP.GT.AND P4, PT, R3, 0x10, PT ;  /* 0x000000100300780c */ /* 0x000fe20003f84270 */
[----:B------:R-:W-:Y:S01]  /*c2f0*/  BSSY B1, `(.L_x_46) ;  /* 0x0000009000017945 */ /* 0x000fe20003800000 */
[----:B------:R-:W-:Y:S01]  /*c300*/  PRMT R227, R219, 0x7610, R227 ;  /* 0x00007610dbe37816 */ /* 0x000fe200000000e3 */
[----:B------:R-:W-:Y:S01]  /*c310*/  FMUL R224, R224, R16 ;  /* 0x00000010e0e07220 */ /* 0x000fe20000400000 */
[----:B------:R-:W-:-:S03]  /*c320*/  ISETP.GT.AND P1, PT, R0, RZ, P4 ;  /* 0x000000ff0000720c */ /* 0x000fc60002724270 */
[----:B--2---:R-:W-:-:S05]  /*c330*/  FFMA R224, R225, R2, R224 ;  /* 0x00000002e1e07223 */ /* 0x004fca00000000e0 */
[----:B------:R-:W-:-:S05]  /*c340*/  F2FP.BF16.F32.PACK_AB R224, RZ, R224 ;  /* 0x000000e0ffe0723e */ /* 0x000fca00000010ff */
[----:B------:R1:W-:Y:S01]  /*c350*/  @P2 STG.E.U16 desc[UR48][R6.64+0x12], R224 ;  /* 0x000012e006002986 */ /* 0x0003e2000c101530 */
[----:B------:R-:W-:Y:S05]  /*c360*/  @!P1 BRA `(.L_x_47) ;  /* 0x0000000000049947 */ /* 0x000fea0003800000 */
[----:B------:R2:W5:Y:S02]  /*c370*/  LDG.E.LTC128B.U16 R227, desc[UR48][R14.64+0x20] ;  /* 0x000020300ee37981 */ /* 0x000564000c1e1520 */
.L_x_47:
[----:B------:R-:W-:Y:S05]  /*c380*/  BSYNC B1 ;  /* 0x0000000000017941 */ /* 0x000fea0003800000 */
.L_x_46:
[----:B-1----:R-:W3:Y:S01]  /*c390*/  LDL.LU R224, [R1+0x60] ;  /* 0x0000600001e07983 */ /* 0x002ee20000300800 */
[----:B-----5:R-:W-:-:S05]  /*c3a0*/  SHF.L.U32 R219, R227, 0x10, RZ ;  /* 0x00000010e3db7819 */ /* 0x020fca00000006ff */
[----:B------:R-:W-:-:S04]  /*c3b0*/  FMUL R219, R219, R16 ;  /* 0x00000010dbdb7220 */ /* 0x000fc80000400000 */
[----:B---3--:R-:W-:-:S05]  /*c3c0*/  FFMA R219, R224, R2, R219 ;  /* 0x00000002e0db7223 */ /* 0x008fca00000000db */
[----:B------:R-:W-:-:S05]  /*c3d0*/  F2FP.BF16.F32.PACK_AB R219, RZ, R219 ;  /* 0x000000dbffdb723e */ /* 0x000fca00000010ff */
[----:B------:R1:W-:Y:S02]  /*c3e0*/  @P1 STG.E.U16 desc[UR48][R4.64+0x20], R219 ;  /* 0x000020db04001986 */ /* 0x0003e4000c101530 */
[----:B-1----:R-:W-:-:S05]  /*c3f0*/  IADD3 R219, P1, R20, 0x80, RZ ;  /* 0x0000008014db7810 */ /* 0x002fca0007f3e0ff */
[----:B------:R-:W-:Y:S02]  /*c400*/  IMAD.X R20, RZ, RZ, R21, P1 ;  /* 0x000000ffff147224 */ /* 0x000fe400008e0615 */
[----:B------:R-:W-:-:S04]  /*c410*/  IMAD.WIDE.U32 R228, R219, R10, R222 ;  /* 0x0000000adbe47225 */ /* 0x000fc800078e00de */
[-C--:B------:R-:W-:Y:S02]  /*c420*/  IMAD R20, R20, R10.reuse, RZ ;  /* 0x0000000a14147224 */ /* 0x080fe400078e02ff */
[----:B------:R-:W-:-:S04]  /*c430*/  IMAD.WIDE.U32 R222, R219, R10, R216 ;  /* 0x0000000adbde7225 */ /* 0x000fc800078e00d8 */
[C---:B------:R-:W-:Y:S02]  /*c440*/  IMAD R221, R219.reuse, R11, R20 ;  /* 0x0000000bdbdd7224 */ /* 0x040fe400078e0214 */
[----:B------:R-:W-:Y:S02]  /*c450*/  IMAD.WIDE.U32 R20, R219, R10, R22 ;  /* 0x0000000adb147225 */ /* 0x000fe400078e0016 */
[----:B------:R-:W3:Y:S01]  /*c460*/  LDL.LU R219, [R1+0x8c] ;  /* 0x00008c0001db7983 */ /* 0x000ee20000300800 */
[----:B------:R-:W-:Y:S01]  /*c470*/  LEA R224, P1, R222, R8, 0x1 ;  /* 0x00000008dee07211 */ /* 0x000fe200078208ff */
[C---:B------:R-:W-:Y:S01]  /*c480*/  IMAD.IADD R11, R221.reuse, 0x1, R21 ;  /* 0x00000001dd0b7824 */ /* 0x040fe200078e0215 */
[----:B------:R-:W-:Y:S01]  /*c490*/  IADD3 R216, R221, R229, RZ ;  /* 0x000000e5ddd87210 */ /* 0x000fe20007ffe0ff */
[----:B------:R-:W-:Y:S01]  /*c4a0*/  IMAD.MOV.U32 R10, RZ, RZ, R20 ;  /* 0x000000ffff0a7224 */ /* 0x000fe200078e0014 */
[----:B------:R-:W-:Y:S01]  /*c4b0*/  ISETP.GT.AND P3, PT, R3, 0x11, PT ;  /* 0x000000110300780c */ /* 0x000fe20003f64270 */
[----:B------:R-:W-:Y:S02]  /*c4c0*/  BSSY B1, `(.L_x_48) ;  /* 0x0000015000017945 */ /* 0x000fe40003800000 */
[----:B---3--:R-:W-:-:S04]  /*c4d0*/  IMAD.WIDE.U32 R20, R219, R218, R10 ;  /* 0x000000dadb147225 */ /* 0x008fc800078e000a */
[----:B------:R-:W-:Y:S02]  /*c4e0*/  IMAD.IADD R10, R223, 0x1, R221 ;  /* 0x00000001df0a7824 */ /* 0x000fe400078e02dd */
[----:B------:R-:W-:-:S03]  /*c4f0*/  IMAD.IADD R11, R226, 0x1, R21 ;  /* 0x00000001e20b7824 */ /* 0x000fc600078e0215 */
[----:B------:R-:W-:Y:S02]  /*c500*/  LEA.HI.X R225, R222, R9, R10, 0x1, P1 ;  /* 0x00000009dee17211 */ /* 0x000fe400008f0c0a */
[----:B------:R-:W-:-:S04]  /*c510*/  LEA R10, P1, R20, R8, 0x1 ;  /* 0x00000008140a7211 */ /* 0x000fc800078208ff */
[----:B------:R-:W-:Y:S02]  /*c520*/  LEA.HI.X R11, R20, R9, R11, 0x1, P1 ;  /* 0x00000009140b7211 */ /* 0x000fe400008f0c0b */
[----:B------:R-:W-:-:S05]  /*c530*/  IADD3 R20, P1, R22, R228, RZ ;  /* 0x000000e416147210 */ /* 0x000fca0007f3e0ff */
[----:B------:R-:W-:Y:S01]  /*c540*/  IMAD.X R21, R23, 0x1, R216, P1 ;  /* 0x0000000117157824 */ /* 0x000fe200008e06d8 */
[----:B------:R-:W-:Y:S01]  /*c550*/  IADD3 R220, P1, R220, R228, RZ ;  /* 0x000000e4dcdc7210 */ /* 0x000fe20007f3e0ff */
[----:B------:R-:W-:Y:S01]  /*c560*/  IMAD.WIDE.U32 R218, R219, R218, R20 ;  /* 0x000000dadbda7225 */ /* 0x000fe200078e0014 */
[----:B------:R-:W-:-:S03]  /*c570*/  PRMT R20, R227, 0x7610, R20 ;  /* 0x00007610e3147816 */ /* 0x000fc60000000014 */
[----:B------:R-:W-:Y:S01]  /*c580*/  IMAD.X R217, R216, 0x1, R217, P1 ;  /* 0x00000001d8d97824 */ /* 0x000fe200008e06d9 */
[----:B------:R-:W-:Y:S01]  /*c590*/  LEA R216, P1, R220, R8, 0x1 ;  /* 0x00000008dcd87211 */ /* 0x000fe200078208ff */
[----:B------:R-:W-:-:S03]  /*c5a0*/  IMAD.IADD R226, R226, 0x1, R219 ;  /* 0x00000001e2e27824 */ /* 0x000fc600078e02db */
[----:B------:R-:W-:Y:S02]  /*c5b0*/  LEA.HI.X R217, R220, R9, R217, 0x1, P1 ;  /* 0x00000009dcd97211 */ /* 0x000fe400008f0cd9 */
[----:B------:R-:W-:-:S04]  /*c5c0*/  LEA R8, P1, R218, R8, 0x1 ;  /* 0x00000008da087211 */ /* 0x000fc800078208ff */
[----:B------:R-:W-:Y:S02]  /*c5d0*/  LEA.HI.X R9, R218, R9, R226, 0x1, P1 ;  /* 0x00000009da097211 */ /* 0x000fe400008f0ce2 */
[----:B------:R-:W-:-:S13]  /*c5e0*/  ISETP.GT.AND P1, PT, R0, RZ, P3 ;  /* 0x000000ff0000720c */ /* 0x000fda0001f24270 */
[----:B------:R-:W-:Y:S05]  /*c5f0*/  @!P1 BRA `(.L_x_49) ;  /* 0x0000000000049947 */ /* 0x000fea0003800000 */
[----:B------:R1:W5:Y:S02]  /*c600*/  LDG.E.LTC128B.U16 R20, desc[UR48][R14.64+0x22] ;  /* 0x000022300e147981 */ /* 0x000364000c1e1520 */
.L_x_49:
[----:B------:R-:W-:Y:S05]  /*c610*/  BSYNC B1 ;  /* 0x0000000000017941 */ /* 0x000fea0003800000 */
.L_x_48:
[----:B------:R-:W3:Y:S01]  /*c620*/  LDL.LU R22, [R1+0x64] ;  /* 0x0000640001167983 */ /* 0x000ee20000300800 */
[----:B-----5:R-:W-:Y:S01]  /*c630*/  IMAD.U32 R21, R20, 0x10000, RZ ;  /* 0x0001000014157824 */ /* 0x020fe200078e00ff */
[----:B------:R-:W-:Y:S03]  /*c640*/  BSSY B1, `(.L_x_50) ;  /* 0x0000008000017945 */ /* 0x000fe60003800000 */
[----:B------:R-:W-:-:S04]  /*c650*/  FMUL R21, R21, R16 ;  /* 0x0000001015157220 */ /* 0x000fc80000400000 */
[----:B---3--:R-:W-:-:S05]  /*c660*/  FFMA R21, R22, R2, R21 ;  /* 0x0000000216157223 */ /* 0x008fca0000000015 */
[----:B------:R-:W-:-:S05]  /*c670*/  F2FP.BF16.F32.PACK_AB R21, RZ, R21 ;  /* 0x00000015ff15723e */ /* 0x000fca00000010ff */
[----:B------:R3:W-:Y:S01]  /*c680*/  @P1 STG.E.U16 desc[UR48][R4.64+0x22], R21 ;  /* 0x0000221504001986 */ /* 0x0007e2000c101530 */
[----:B------:R-:W-:-:S13]  /*c690*/  ISETP.GT.AND P1, PT, R0, 0x8, P4 ;  /* 0x000000080000780c */ /* 0x000fda0002724270 */
[----:B---3--:R-:W-:Y:S05]  /*c6a0*/  @!P1 BRA `(.L_x_51) ;  /* 0x0000000000049947 */ /* 0x008fea0003800000 */
[----:B------:R3:W5:Y:S02]  /*c6b0*/  LDG.E.LTC128B.U16 R20, desc[UR48][R12.64+0x20] ;  /* 0x000020300c147981 */ /* 0x000764000c1e1520 */
.L_x_51:
[----:B------:R-:W-:Y:S05]  /*c6c0*/  BSYNC B1 ;  /* 0x0000000000017941 */ /* 0x000fea0003800000 */
.L_x_50:
[----:B------:R-:W2:Y:S01]  /*c6d0*/  LDL.LU R22, [R1+0x68] ;  /* 0x0000680001167983 */ /* 0x000ea20000300800 */
[----:B-----5:R-:W-:Y:S01]  /*c6e0*/  IMAD.U32 R21, R20, 0x10000, RZ ;  /* 0x0001000014157824 */ /* 0x020fe200078e00ff */
[----:B------:R-:W-:Y:S03]  /*c6f0*/  BSSY B1, `(.L_x_52) ;  /* 0x0000008000017945 */ /* 0x000fe60003800000 */
[----:B------:R-:W-:-:S04]  /*c700*/  FMUL R21, R21, R16 ;  /* 0x0000001015157220 */ /* 0x000fc80000400000 */
[----:B--2---:R-:W-:-:S05]  /*c710*/  FFMA R21, R22, R2, R21 ;  /* 0x0000000216157223 */ /* 0x004fca0000000015 */
[----:B------:R-:W-:-:S05]  /*c720*/  F2FP.BF16.F32.PACK_AB R21, RZ, R21 ;  /* 0x00000015ff15723e */ /* 0x000fca00000010ff */
[----:B------:R2:W-:Y:S01]  /*c730*/  @P1 STG.E.U16 desc[UR48][R6.64+0x20], R21 ;  /* 0x0000201506001986 */ /* 0x0005e2000c101530 */
[----:B------:R-:W-:-:S13]  /*c740*/  ISETP.GT.AND P1, PT, R0, 0x8, P3 ;  /* 0x000000080000780c */ /* 0x000fda0001f24270 */
[----:B--2---:R-:W-:Y:S05]  /*c750*/  @!P1 BRA `(.L_x_53) ;  /* 0x0000000000049947 */ /* 0x004fea0003800000 */
[----:B------:R2:W5:Y:S02]  /*c760*/  LDG.E.LTC128B.U16 R20, desc[UR48][R12.64+0x22] ;  /* 0x000022300c147981 */ /* 0x000564000c1e1520 */
.L_x_53:
[----:B------:R-:W-:Y:S05]  /*c770*/  BSYNC B1 ;  /* 0x0000000000017941 */ /* 0x000fea0003800000 */
.L_x_52:
[----:B------:R-:W3:Y:S01]  /*c780*/  LDL.LU R22, [R1+0x6c] ;  /* 0x00006c0001167983 */ /* 0x000ee20000300800 */
[----:B-----5:R-:W-:Y:S01]  /*c790*/  SHF.L.U32 R21, R20, 0x10, RZ ;  /* 0x0000001014157819 */ /* 0x020fe200000006ff */
[----:B------:R-:W-:Y:S01]  /*c7a0*/  BSSY B1, `(.L_x_54) ;  /* 0x0000009000017945 */ /* 0x000fe20003800000 */
[----:B------:R-:W-:-:S03]  /*c7b0*/  ISETP.GT.AND P2, PT, R3, 0x18, PT ;  /* 0x000000180300780c */ /* 0x000fc60003f44270 */
[----:B------:R-:W-:-:S04]  /*c7c0*/  FMUL R21, R21, R16 ;  /* 0x0000001015157220 */ /* 0x000fc80000400000 */
[----:B---3--:R-:W-:-:S05]  /*c7d0*/  FFMA R21, R22, R2, R21 ;  /* 0x0000000216157223 */ /* 0x008fca0000000015 */
[----:B------:R-:W-:-:S05]  /*c7e0*/  F2FP.BF16.F32.PACK_AB R21, RZ, R21 ;  /* 0x00000015ff15723e */ /* 0x000fca00000010ff */
[----:B------:R3:W-:Y:S01]  /*c7f0*/  @P1 STG.E.U16 desc[UR48][R6.64+0x22], R21 ;  /* 0x0000221506001986 */ /* 0x0007e2000c101530 */
[----:B------:R-:W-:-:S13]  /*c800*/  ISETP.GT.AND P1, PT, R0, RZ, P2 ;  /* 0x000000ff0000720c */ /* 0x000fda0001724270 */
[----:B---3--:R-:W-:Y:S05]  /*c810*/  @!P1 BRA `(.L_x_55) ;  /* 0x0000000000049947 */ /* 0x008fea0003800000 */
[----:B------:R3:W5:Y:S02]  /*c820*/  LDG.E.LTC128B.U16 R20, desc[UR48][R14.64+0x30] ;  /* 0x000030300e147981 */ /* 0x000764000c1e1520 */
.L_x_55:
[----:B------:R-:W-:Y:S05]  /*c830*/  BSYNC B1 ;  /* 0x0000000000017941 */ /* 0x000fea0003800000 */
.L_x_54:
[----:B------:R-:W2:Y:S01]  /*c840*/  LDL.LU R22, [R1+0x70] ;  /* 0x0000700001167983 */ /* 0x000ea20000300800 */
[----:B-----5:R-:W-:Y:S01]  /*c850*/  IMAD.U32 R21, R20, 0x10000, RZ ;  /* 0x0001000014157824 */ /* 0x020fe200078e00ff */
[----:B------:R-:W-:Y:S03]  /*c860*/  BSSY B1, `(.L_x_56) ;  /* 0x0000009000017945 */ /* 0x000fe60003800000 */
[----:B------:R-:W-:-:S04]  /*c870*/  FMUL R21, R21, R16 ;  /* 0x0000001015157220 */ /* 0x000fc80000400000 */
[----:B--2---:R-:W-:-:S05]  /*c880*/  FFMA R21, R22, R2, R21 ;  /* 0x0000000216157223 */ /* 0x004fca0000000015 */
[----:B------:R-:W-:-:S05]  /*c890*/  F2FP.BF16.F32.PACK_AB R21, RZ, R21 ;  /* 0x00000015ff15723e */ /* 0x000fca00000010ff */
[----:B------:R2:W-:Y:S01]  /*c8a0*/  @P1 STG.E.U16 desc[UR48][R4.64+0x30], R21 ;  /* 0x0000301504001986 */ /* 0x0005e2000c101530 */
[----:B------:R-:W-:-:S04]  /*c8b0*/  ISETP.GT.AND P1, PT, R3, 0x19, PT ;  /* 0x000000190300780c */ /* 0x000fc80003f24270 */
[----:B------:R-:W-:-:S13]  /*c8c0*/  ISETP.GT.AND P5, PT, R0, RZ, P1 ;  /* 0x000000ff0000720c */ /* 0x000fda0000fa4270 */
[----:B--2---:R-:W-:Y:S05]  /*c8d0*/  @!P5 BRA `(.L_x_57) ;  /* 0x000000000004d947 */ /* 0x004fea0003800000 */
[----:B------:R2:W5:Y:S02]  /*c8e0*/  LDG.E.LTC128B.U16 R20, desc[UR48][R14.64+0x32] ;  /* 0x000032300e147981 */ /* 0x000564000c1e1520 */
.L_x_57:
[----:B------:R-:W-:Y:S05]  /*c8f0*/  BSYNC B1 ;  /* 0x0000000000017941 */ /* 0x000fea0003800000 */
.L_x_56:
        /* <DEDUP_REMOVED lines=10> */
.L_x_59:
[----:B------:R-:W-:Y:S05]  /*c9a0*/  BSYNC B1 ;  /* 0x0000000000017941 */ /* 0x000fea0003800000 */
.L_x_58:
        /* <DEDUP_REMOVED lines=10> */
.L_x_61:
[----:B------:R-:W-:Y:S05]  /*ca50*/  BSYNC B1 ;  /* 0x0000000000017941 */ /* 0x000fea0003800000 */
.L_x_60:
[----:B------:R-:W3:Y:S01]  /*ca60*/  LDL.LU R218, [R1+0x7c] ;  /* 0x00007c0001da7983 */ /* 0x000ee20000300800 */
[----:B-----5:R-:W-:Y:S02]  /*ca70*/  IMAD.U32 R21, R20, 0x10000, RZ ;  /* 0x0001000014157824 */ /* 0x020fe400078e00ff */
[----:B------:R-:W-:Y:S01]  /*ca80*/  IMAD.SHL.U32 R219, R18, 0x100, RZ ;  /* 0x0000010012db7824 */ /* 0x000fe200078e00ff */
[----:B------:R-:W-:Y:S01]  /*ca90*/  PRMT R22, R20, 0x7610, R22 ;  /* 0x0000761014167816 */ /* 0x000fe20000000016 */
[----:B------:R-:W-:Y:S01]  /*caa0*/  FMUL R21, R21, R16 ;  /* 0x0000001015157220 */ /* 0x000fe20000400000 */
[----:B------:R-:W4:Y:S03]  /*cab0*/  LDL.LU R23, [R1] ;  /* 0x0000000001177983 */ /* 0x000f260000300800 */
[----:B---3--:R-:W-:Y:S01]  /*cac0*/  FFMA R21, R218, R2, R21 ;  /* 0x00000002da157223 */ /* 0x008fe20000000015 */
[----:B------:R-:W-:-:S04]  /*cad0*/  SHF.L.U64.HI R218, R18, 0x8, R19 ;  /* 0x0000000812da7819 */ /* 0x000fc80000010213 */
[----:B------:R-:W-:-:S05]  /*cae0*/  F2FP.BF16.F32.PACK_AB R21, RZ, R21 ;  /* 0x00000015ff15723e */ /* 0x000fca00000010ff */
[----:B------:R3:W-:Y:S01]  /*caf0*/  @P5 STG.E.U16 desc[UR48][R6.64+0x32], R21 ;  /* 0x0000321506005986 */ /* 0x0007e2000c101530 */
[----:B------:R-:W-:-:S04]  /*cb00*/  IADD3 R18, P5, R219, R4, RZ ;  /* 0x00000004db127210 */ /* 0x000fc80007fbe0ff */
[----:B------:R-:W-:Y:S02]  /*cb10*/  IADD3.X R19, R218, R5, RZ, P5, !PT ;  /* 0x00000005da137210 */ /* 0x000fe40002ffe4ff */
[----:B------:R-:W-:-:S13]  /*cb20*/  ISETP.GT.AND P5, PT, R0, 0x80, P0 ;  /* 0x000000800000780c */ /* 0x000fda00007a4270 */
[----:B------:R-:W2:Y:S01]  /*cb30*/  @P5 LDG.E.LTC128B.U16 R22, desc[UR48][R224.64] ;  /* 0x00000030e0165981 */ /* 0x000ea2000c1e1520 */
[----:B------:R-:W-:Y:S01]  /*cb40*/  BSSY B1, `(.L_x_62) ;  /* 0x000000a000017945 */ /* 0x000fe20003800000 */
[----:B--2---:R-:W-:-:S04]  /*cb50*/  IMAD.U32 R20, R22, 0x10000, RZ ;  /* 0x0001000016147824 */ /* 0x004fc800078e00ff */
[----:B------:R-:W-:-:S04]  /*cb60*/  FMUL R20, R20, R16 ;  /* 0x0000001014147220 */ /* 0x000fc80000400000 */
[----:B----4-:R-:W-:-:S05]  /*cb70*/  FFMA R20, R23, R2, R20 ;  /* 0x0000000217147223 */ /* 0x010fca0000000014 */
[----:B------:R-:W-:-:S05]  /*cb80*/  F2FP.BF16.F32.PACK_AB R20, RZ, R20 ;  /* 0x00000014ff14723e */ /* 0x000fca00000010ff */
[----:B------:R3:W-:Y:S01]  /*cb90*/  @P5 STG.E.U16 desc[UR48][R18.64], R20 ;  /* 0x0000001412005986 */ /* 0x0007e2000c101530 */
[----:B------:R-:W-:-:S04]  /*cba0*/  LOP3.LUT P5, RZ, R17, 0x2, RZ, 0xc0, !PT ;  /* 0x0000000211ff7812 */ /* 0x000fc800078ac0ff */
[----:B------:R-:W-:-:S13]  /*cbb0*/  ISETP.GT.AND P5, PT, R0, 0x80, P5 ;  /* 0x000000800000780c */ /* 0x000fda0002fa4270 */
[----:B---3--:R-:W-:Y:S05]  /*cbc0*/  @!P5 BRA `(.L_x_63) ;  /* 0x000000000004d947 */ /* 0x008fea0003800000 */
[----:B------:R2:W5:Y:S02]  /*cbd0*/  LDG.E.LTC128B.U16 R22, desc[UR48][R10.64+0x2] ;  /* 0x000002300a167981 */ /* 0x000564000c1e1520 */
.L_x_63:
[----:B------:R-:W-:Y:S05]  /*cbe0*/  BSYNC B1 ;  /* 0x0000000000017941 */ /* 0x000fea0003800000 */
.L_x_62:
[----:B------:R-:W3:Y:S04]  /*cbf0*/  LDL.LU R21, [R1+0x4] ;  /* 0x0000040001157983 */ /* 0x000ee80000300800 */
[----:B------:R-:W4:Y:S04]  /*cc00*/  LDL R221, [R1+0x44] ;  /* 0x0000440001dd7983 */ /* 0x000f280000100800 */
[----:B------:R-:W2:Y:S01]  /*cc10*/  LDL R220, [R1+0x40] ;  /* 0x0000400001dc7983 */ /* 0x000ea20000100800 */
[----:B-----5:R-:W-:Y:S01]  /*cc20*/  IMAD.U32 R20, R22, 0x10000, RZ ;  /* 0x0001000016147824 */ /* 0x020fe200078e00ff */
[----:B------:R-:W-:Y:S01]  /*cc30*/  ISETP.GT.AND P0, PT, R0, 0x88, P0 ;  /* 0x000000880000780c */ /* 0x000fe20000704270 */
[----:B------:R-:W-:Y:S02]  /*cc40*/  BSSY B1, `(.L_x_64) ;  /* 0x0000009000017945 */ /* 0x000fe40003800000 */
[----:B------:R-:W-:-:S04]  /*cc50*/  FMUL R20, R20, R16 ;  /* 0x0000001014147220 */ /* 0x000fc80000400000 */
[----:B---3--:R-:W-:-:S05]  /*cc60*/  FFMA R20, R21, R2, R20 ;  /* 0x0000000215147223 */ /* 0x008fca0000000014 */
[----:B------:R-:W-:-:S05]  /*cc70*/  F2FP.BF16.F32.PACK_AB R20, RZ, R20 ;  /* 0x00000014ff14723e */ /* 0x000fca00000010ff */
[----:B------:R4:W-:Y:S02]  /*cc80*/  @P5 STG.E.U16 desc[UR48][R18.64+0x2], R20 ;  /* 0x0000021412005986 */ /* 0x0009e4000c101530 */
[----:B----4-:R-:W-:-:S05]  /*cc90*/  IADD3 R20, P5, R18, R221, RZ ;  /* 0x000000dd12147210 */ /* 0x010fca0007fbe0ff */
[----:B--2---:R-:W-:Y:S01]  /*cca0*/  IMAD.X R21, R19, 0x1, R220, P5 ;  /* 0x0000000113157824 */ /* 0x004fe200028e06dc */
[----:B------:R-:W-:Y:S07]  /*ccb0*/  @!P0 BRA `(.L_x_65) ;  /* 0x0000000000048947 */ /* 0x000fee0003800000 */
[----:B------:R2:W5:Y:S02]  /*ccc0*/  LDG.E.LTC128B.U16 R22, desc[UR48][R216.64] ;  /* 0x00000030d8167981 */ /* 0x000564000c1e1520 */
.L_x_65:
[----:B------:R-:W-:Y:S05]  /*ccd0*/  BSYNC B1 ;  /* 0x0000000000017941 */ /* 0x000fea0003800000 */
.L_x_64:
[----:B--2---:R-:W2:Y:S01]  /*cce0*/  LDL.LU R216, [R1+0x8] ;  /* 0x0000080001d87983 */ /* 0x004ea20000300800 */
[----:B-----5:R-:W-:Y:S01]  /*ccf0*/  IMAD.U32 R23, R22, 0x10000, RZ ;  /* 0x0001000016177824 */ /* 0x020fe200078e00ff */
[----:B------:R-:W-:Y:S01]  /*cd00*/  LOP3.LUT P5, RZ, R17, 0x2, RZ, 0xc0, !PT ;  /* 0x0000000211ff7812 */ /* 0x000fe200078ac0ff */
[----:B------:R-:W-:Y:S02]  /*cd10*/  BSSY B1, `(.L_x_66) ;  /* 0x0000008000017945 */ /* 0x000fe40003800000 */
[----:B------:R-:W-:-:S04]  /*cd20*/  FMUL R23, R23, R16 ;  /* 0x0000001017177220 */ /* 0x000fc80000400000 */
[----:B--2---:R-:W-:-:S05]  /*cd30*/  FFMA R23, R216, R2, R23 ;  /* 0x00000002d8177223 */ /* 0x004fca0000000017 */
[----:B------:R-:W-:-:S05]  /*cd40*/  F2FP.BF16.F32.PACK_AB R23, RZ, R23 ;  /* 0x00000017ff17723e */ /* 0x000fca00000010ff */
[----:B------:R2:W-:Y:S01]  /*cd50*/  @P0 STG.E.U16 desc[UR48][R20.64], R23 ;  /* 0x0000001714000986 */ /* 0x0005e2000c101530 */
[----:B------:R-:W-:-:S13]  /*cd60*/  ISETP.GT.AND P0, PT, R0, 0x88, P5 ;  /* 0x000000880000780c */ /* 0x000fda0002f04270 */
[----:B--2---:R-:W-:Y:S05]  /*cd70*/  @!P0 BRA `(.L_x_67) ;  /* 0x0000000000048947 */ /* 0x004fea0003800000 */
[----:B------:R2:W5:Y:S02]  /*cd80*/  LDG.E.LTC128B.U16 R22, desc[UR48][R8.64+0x2] ;  /* 0x0000023008167981 */ /* 0x000564000c1e1520 */
.L_x_67:
[----:B------:R-:W-:Y:S05]  /*cd90*/  BSYNC B1 ;  /* 0x0000000000017941 */ /* 0x000fea0003800000 */
.L_x_66:
[----:B------:R-:W3:Y:S01]  /*cda0*/  LDL.LU R216, [R1+0xc] ;  /* 0x00000c0001d87983 */ /* 0x000ee20000300800 */
[----:B-----5:R-:W-:Y:S01]  /*cdb0*/  IMAD.U32 R23, R22, 0x10000, RZ ;  /* 0x0001000016177824 */ /* 0x020fe200078e00ff */
[----:B------:R-:W-:Y:S01]  /*cdc0*/  LOP3.LUT P5, RZ, R17, 0x4, RZ, 0xc0, !PT ;  /* 0x0000000411ff7812 */ /* 0x000fe200078ac0ff */
[----:B------:R-:W-:Y:S02]  /*cdd0*/  BSSY B1, `(.L_x_68) ;  /* 0x0000008000017945 */ /* 0x000fe40003800000 */
[----:B------:R-:W-:-:S04]  /*cde0*/  FMUL R23, R23, R16 ;  /* 0x0000001017177220 */ /* 0x000fc80000400000 */
[----:B---3--:R-:W-:-:S05]  /*cdf0*/  FFMA R23, R216, R2, R23 ;  /* 0x00000002d8177223 */ /* 0x008fca0000000017 */
[----:B------:R-:W-:-:S05]  /*ce00*/  F2FP.BF16.F32.PACK_AB R23, RZ, R23 ;  /* 0x00000017ff17723e */ /* 0x000fca00000010ff */
[----:B------:R3:W-:Y:S01]  /*ce10*/  @P0 STG.E.U16 desc[UR48][R20.64+0x2], R23 ;  /* 0x0000021714000986 */ /* 0x0007e2000c101530 */
[----:B------:R-:W-:-:S13]  /*ce20*/  ISETP.GT.AND P0, PT, R0, 0x80, P5 ;  /* 0x000000800000780c */ /* 0x000fda0002f04270 */
[----:B---3--:R-:W-:Y:S05]  /*ce30*/  @!P0 BRA `(.L_x_69) ;  /* 0x0000000000048947 */ /* 0x008fea0003800000 */
[----:B------:R3:W5:Y:S02]  /*ce40*/  LDG.E.LTC128B.U16 R22, desc[UR48][R10.64+0x10] ;  /* 0x000010300a167981 */ /* 0x000764000c1e1520 */
.L_x_69:
[----:B------:R-:W-:Y:S05]  /*ce50*/  BSYNC B1 ;  /* 0x0000000000017941 */ /* 0x000fea0003800000 */
.L_x_68:
[----:B------:R-:W4:Y:S01]  /*ce60*/  LDL.LU R216, [R1+0x10] ;  /* 0x0000100001d87983 */ /* 0x000f220000300800 */
[----:B-----5:R-:W-:Y:S01]  /*ce70*/  SHF.L.U32 R23, R22, 0x10, RZ ;  /* 0x0000001016177819 */ /* 0x020fe200000006ff */
[----:B------:R-:W-:Y:S04]  /*ce80*/  BSSY B1, `(.L_x_70) ;  /* 0x0000008000017945 */ /* 0x000fe80003800000 */
[----:B------:R-:W-:-:S04]  /*ce90*/  FMUL R23, R23, R16 ;  /* 0x0000001017177220 */ /* 0x000fc80000400000 */
[----:B----4-:R-:W-:-:S05]  /*cea0*/  FFMA R23, R216, R2, R23 ;  /* 0x00000002d8177223 */ /* 0x010fca0000000017 */
[----:B------:R-:W-:-:S05]  /*ceb0*/  F2FP.BF16.F32.PACK_AB R23, RZ, R23 ;  /* 0x00000017ff17723e */ /* 0x000fca00000010ff */
[----:B------:R4:W-:Y:S01]  /*cec0*/  @P0 STG.E.U16 desc[UR48][R18.64+0x10], R23 ;  /* 0x0000101712000986 */ /* 0x0009e2000c101530 */
[----:B------:R-:W-:-:S13]  /*ced0*/  ISETP.GT.AND P0, PT, R0, 0x80, P6 ;  /* 0x000000800000780c */ /* 0x000fda0003704270 */
[----:B----4-:R-:W-:Y:S05]  /*cee0*/  @!P0 BRA `(.L_x_71) ;  /* 0x0000000000048947 */ /* 0x010fea0003800000 */
[----:B------:R4:W5:Y:S02]  /*cef0*/  LDG.E.LTC128B.U16 R22, desc[UR48][R10.64+0x12] ;  /* 0x000012300a167981 */ /* 0x000964000c1e1520 */
.L_x_71:
[----:B------:R-:W-:Y:S05]  /*cf00*/  BSYNC B1 ;  /* 0x0000000000017941 */ /* 0x000fea0003800000 */
.L_x_70:
        /* <DEDUP_REMOVED lines=10> */
.L_x_73:
[----:B------:R-:W-:Y:S05]  /*cfb0*/  BSYNC B1 ;  /* 0x0000000000017941 */ /* 0x000fea0003800000 */
.L_x_72:
[----:B------:R-:W3:Y:S01]  /*cfc0*/  LDL.LU R216, [R1+0x18] ;  /* 0x0000180001d87983 */ /* 0x000ee20000300800 */
[----:B-----5:R-:W-:Y:S01]  /*cfd0*/  IMAD.U32 R23, R22, 0x10000, RZ ;  /* 0x0001000016177824 */ /* 0x020fe200078e00ff */
        /* <DEDUP_REMOVED lines=8> */
.L_x_75:
[----:B------:R-:W-:Y:S05]  /*d060*/  BSYNC B1 ;  /* 0x0000000000017941 */ /* 0x000fea0003800000 */
.L_x_74:
[----:B------:R-:W2:Y:S01]  /*d070*/  LDL.LU R216, [R1+0x1c] ;  /* 0x00001c0001d87983 */ /* 0x000ea20000300800 */
[----:B---3-5:R-:W-:Y:S01]  /*d080*/  IMAD.U32 R23, R22, 0x10000, RZ ;  /* 0x0001000016177824 */ /* 0x028fe200078e00ff */
        /* <DEDUP_REMOVED lines=8> */
.L_x_77:
[----:B------:R-:W-:Y:S05]  /*d110*/  BSYNC B1 ;  /* 0x0000000000017941 */ /* 0x000fea0003800000 */
.L_x_76:
[----:B------:R-:W4:Y:S01]  /*d120*/  LDL.LU R216, [R1+0x20] ;  /* 0x0000200001d87983 */ /* 0x000f220000300800 */
[----:B--2--5:R-:W-:Y:S01]  /*d130*/  IMAD.U32 R23, R22, 0x10000, RZ ;  /* 0x0001000016177824 */ /* 0x024fe200078e00ff */
[----:B------:R-:W-:Y:S01]  /*d140*/  ISETP.GT.AND P5, PT, R0, 0x80, P3 ;  /* 0x000000800000780c */ /* 0x000fe20001fa4270 */
[----:B------:R-:W-:Y:S02]  /*d150*/  BSSY B1, `(.L_x_78) ;  /* 0x0000007000017945 */ /* 0x000fe40003800000 */
[----:B------:R-:W-:-:S04]  /*d160*/  FMUL R23, R23, R16 ;  /* 0x0000001017177220 */ /* 0x000fc80000400000 */
[----:B----4-:R-:W-:-:S05]  /*d170*/  FFMA R23, R216, R2, R23 ;  /* 0x00000002d8177223 */ /* 0x010fca0000000017 */
[----:B------:R-:W-:-:S05]  /*d180*/  F2FP.BF16.F32.PACK_AB R23, RZ, R23 ;  /* 0x00000017ff17723e */ /* 0x000fca00000010ff */
[----:B------:R2:W-:Y:S01]  /*d190*/  @P0 STG.E.U16 desc[UR48][R18.64+0x20], R23 ;  /* 0x0000201712000986 */ /* 0x0005e2000c101530 */
[----:B------:R-:W-:Y:S05]  /*d1a0*/  @!P5 BRA `(.L_x_79) ;  /* 0x000000000004d947 */ /* 0x000fea0003800000 */
[----:B------:R4:W5:Y:S02]  /*d1b0*/  LDG.E.LTC128B.U16 R22, desc[UR48][R10.64+0x22] ;  /* 0x000022300a167981 */ /* 0x000964000c1e1520 */
.L_x_79:
[----:B------:R-:W-:Y:S05]  /*d1c0*/  BSYNC B1 ;  /* 0x0000000000017941 */ /* 0x000fea0003800000 */
.L_x_78:
[----:B------:R-:W3:Y:S01]  /*d1d0*/  LDL.LU R216, [R1+0x24] ;  /* 0x0000240001d87983 */ /* 0x000ee20000300800 */
[----:B--2--5:R-:W-:Y:S01]  /*d1e0*/  IMAD.U32 R23, R22, 0x10000, RZ ;  /* 0x0001000016177824 */ /* 0x024fe200078e00ff */
        /* <DEDUP_REMOVED lines=8> */
.L_x_81:
[----:B------:R-:W-:Y:S05]  /*d270*/  BSYNC B1 ;  /* 0x0000000000017941 */ /* 0x000fea0003800000 */
.L_x_80:
[----:B------:R-:W4:Y:S01]  /*d280*/  LDL.LU R216, [R1+0x28] ;  /* 0x0000280001d87983 */ /* 0x000f220000300800 */
[----:B--2--5:R-:W-:Y:S01]  /*d290*/  SHF.L.U32 R23, R22, 0x10, RZ ;  /* 0x0000001016177819 */ /* 0x024fe200000006ff */
[----:B------:R-:W-:Y:S01]  /*d2a0*/  BSSY B1, `(.L_x_82) ;  /* 0x0000008000017945 */ /* 0x000fe20003800000 */
[----:B------:R-:W-:-:S03]  /*d2b0*/  ISETP.GT.AND P3, PT, R0, 0x88, P3 ;  /* 0x000000880000780c */ /* 0x000fc60001f64270 */
[----:B------:R-:W-:-:S04]  /*d2c0*/  FMUL R23, R23, R16 ;  /* 0x0000001017177220 */ /* 0x000fc80000400000 */
[----:B----4-:R-:W-:-:S05]  /*d2d0*/  FFMA R23, R216, R2, R23 ;  /* 0x00000002d8177223 */ /* 0x010fca0000000017 */
[----:B------:R-:W-:-:S05]  /*d2e0*/  F2FP.BF16.F32.PACK_AB R23, RZ, R23 ;  /* 0x00000017ff17723e */ /* 0x000fca00000010ff */
[----:B------:R2:W-:Y:S01]  /*d2f0*/  @P4 STG.E.U16 desc[UR48][R20.64+0x20], R23 ;  /* 0x0000201714004986 */ /* 0x0005e2000c101530 */
[----:B------:R-:W-:Y:S05]  /*d300*/  @!P3 BRA `(.L_x_83) ;  /* 0x000000000004b947 */ /* 0x000fea0003800000 */
[----:B------:R4:W5:Y:S02]  /*d310*/  LDG.E.LTC128B.U16 R22, desc[UR48][R8.64+0x22] ;  /* 0x0000223008167981 */ /* 0x000964000c1e1520 */
.L_x_83:
[----:B------:R-:W-:Y:S05]  /*d320*/  BSYNC B1 ;  /* 0x0000000000017941 */ /* 0x000fea0003800000 */
.L_x_82:
        /* <DEDUP_REMOVED lines=10> */
.L_x_85:
[----:B------:R-:W-:Y:S05]  /*d3d0*/  BSYNC B1 ;  /* 0x0000000000017941 */ /* 0x000fea0003800000 */
.L_x_84:
        /* <DEDUP_REMOVED lines=10> */
.L_x_87:
[----:B------:R-:W-:Y:S05]  /*d480*/  BSYNC B1 ;  /* 0x0000000000017941 */ /* 0x000fea0003800000 */
.L_x_86:
        /* <DEDUP_REMOVED lines=10> */
.L_x_89:
[----:B------:R-:W-:Y:S05]  /*d530*/  BSYNC B1 ;  /* 0x0000000000017941 */ /* 0x000fea0003800000 */
.L_x_88:
        /* <DEDUP_REMOVED lines=10> */
.L_x_91:
[----:B------:R-:W-:Y:S05]  /*d5e0*/  BSYNC B1 ;  /* 0x0000000000017941 */ /* 0x000fea0003800000 */
.L_x_90:
[----:B------:R-:W3:Y:S01]  /*d5f0*/  LDL.LU R216, [R1+0x3c] ;  /* 0x00003c0001d87983 */ /* 0x000ee20000300800 */
[----:B--2--5:R-:W-:Y:S01]  /*d600*/  IMAD.U32 R23, R22, 0x10000, RZ ;  /* 0x0001000016177824 */ /* 0x024fe200078e00ff */
        /* <DEDUP_REMOVED lines=11> */
.L_x_93:
[----:B------:R-:W-:Y:S05]  /*d6c0*/  BSYNC B1 ;  /* 0x0000000000017941 */ /* 0x000fea0003800000 */
.L_x_92:
[----:B--2--5:R-:W-:Y:S01]  /*d6d0*/  SHF.L.U32 R21, R22, 0x10, RZ ;  /* 0x0000001016157819 */ /* 0x024fe200000006ff */
[----:B------:R-:W-:Y:S01]  /*d6e0*/  BSSY B1, `(.L_x_94) ;  /* 0x000000b000017945 */ /* 0x000fe20003800000 */
[----:B------:R-:W-:Y:S02]  /*d6f0*/  ISETP.GT.AND P2, PT, R3, 0x21, PT ;  /* 0x000000210300780c */ /* 0x000fe40003f44270 */
[----:B------:R-:W-:Y:S01]  /*d700*/  LOP3.LUT R17, R17, 0xfffffffd, RZ, 0xc0, !PT ;  /* 0xfffffffd11117812 */ /* 0x000fe200078ec0ff */
[----:B------:R-:W-:Y:S01]  /*d710*/  FMUL R21, R21, R16 ;  /* 0x0000001015157220 */ /* 0x000fe20000400000 */
[----:B------:R-:W-:-:S03]  /*d720*/  ISETP.GT.AND P1, PT, R0, RZ, P2 ;  /* 0x000000ff0000720c */ /* 0x000fc60001724270 */
[----:B------:R-:W-:-:S05]  /*d730*/  FFMA R21, R200, R2, R21 ;  /* 0x00000002c8157223 */ /* 0x000fca0000000015 */
[----:B------:R-:W-:Y:S02]  /*d740*/  F2FP.BF16.F32.PACK_AB R21, RZ, R21 ;  /* 0x00000015ff15723e */ /* 0x000fe400000010ff */
[----:B------:R-:W-:-:S03]  /*d750*/  @P2 LOP3.LUT R17, R17, 0x2, RZ, 0xfc, !PT ;  /* 0x0000000211112812 */ /* 0x000fc600078efcff */
[----:B------:R2:W-:Y:S01]  /*d760*/  @P0 STG.E.U16 desc[UR48][R4.64+0x40], R21 ;  /* 0x0000401504000986 */ /* 0x0005e2000c101530 */
[----:B------:R-:W-:Y:S05]  /*d770*/  @!P1 BRA `(.L_x_95) ;  /* 0x0000000000049947 */ /* 0x000fea0003800000 */
[----:B------:R0:W5:Y:S02]  /*d780*/  LDG.E.LTC128B.U16 R22, desc[UR48][R14.64+0x42] ;  /* 0x000042300e167981 */ /* 0x000164000c1e1520 */
.L_x_95:
[----:B------:R-:W-:Y:S05]  /*d790*/  BSYNC B1 ;  /* 0x0000000000017941 */ /* 0x000fea0003800000 */
.L_x_94:
[----:B--2--5:R-:W-:Y:S01]  /*d7a0*/  IMAD.U32 R21, R22, 0x10000, RZ ;  /* 0x0001000016157824 */ /* 0x024fe200078e00ff */
[----:B------:R-:W-:Y:S01]  /*d7b0*/  ISETP.GT.AND P0, PT, R0, 0x8, P3 ;  /* 0x000000080000780c */ /* 0x000fe20001f04270 */
[----:B------:R-:W-:Y:S02]  /*d7c0*/  BSSY B1, `(.L_x_96) ;  /* 0x0000007000017945 */ /* 0x000fe40003800000 */
[----:B------:R-:W-:-:S04]  /*d7d0*/  FMUL R20, R21, R16 ;  /* 0x0000001015147220 */ /* 0x000fc80000400000 */
[----:B------:R-:W-:-:S05]  /*d7e0*/  FFMA R20, R201, R2, R20 ;  /* 0x00000002c9147223 */ /* 0x000fca0000000014 */
[----:B------:R-:W-:-:S05]  /*d7f0*/  F2FP.BF16.F32.PACK_AB R20, RZ, R20 ;  /* 0x00000014ff14723e */ /* 0x000fca00000010ff */
[----:B------:R2:W-:Y:S01]  /*d800*/  @P1 STG.E.U16 desc[UR48][R4.64+0x42], R20 ;  /* 0x0000421404001986 */ /* 0x0005e2000c101530 */
[----:B------:R-:W-:Y:S05]  /*d810*/  @!P0 BRA `(.L_x_97) ;  /* 0x0000000000048947 */ /* 0x000fea0003800000 */
[----:B------:R0:W5:Y:S02]  /*d820*/  LDG.E.LTC128B.U16 R22, desc[UR48][R12.64+0x40] ;  /* 0x000040300c167981 */ /* 0x000164000c1e1520 */
.L_x_97:
[----:B------:R-:W-:Y:S05]  /*d830*/  BSYNC B1 ;  /* 0x0000000000017941 */ /* 0x000fea0003800000 */
.L_x_96:
[----:B-----5:R-:W-:Y:S01]  /*d840*/  IMAD.U32 R21, R22, 0x10000, RZ ;  /* 0x0001000016157824 */ /* 0x020fe200078e00ff */
        /* <DEDUP_REMOVED lines=8> */
.L_x_99:
[----:B------:R-:W-:Y:S05]  /*d8d0*/  BSYNC B1 ;  /* 0x0000000000017941 */ /* 0x000fea0003800000 */
.L_x_98:
[----:B0----5:R-:W-:Y:S01]  /*d8e0*/  IMAD.U32 R21, R22, 0x10000, RZ ;  /* 0x0001000016157824 */ /* 0x021fe200078e00ff */
[----:B------:R-:W-:Y:S01]  /*d8f0*/  ISETP.GT.AND P6, PT, R3, 0x28, PT ;  /* 0x000000280300780c */ /* 0x000fe20003fc4270 */
[----:B------:R-:W-:Y:S01]  /*d900*/  BSSY B1, `(.L_x_100) ;  /* 0x000000a000017945 */ /* 0x000fe20003800000 */
[----:B------:R-:W-:Y:S01]  /*d910*/  LOP3.LUT R17, R17, 0xfffffffb, RZ, 0xc0, !PT ;  /* 0xfffffffb11117812 */ /* 0x000fe200078ec0ff */
[----:B--2---:R-:W-:Y:S01]  /*d920*/  FMUL R20, R21, R16 ;  /* 0x0000001015147220 */ /* 0x004fe20000400000 */
[----:B------:R-:W-:-:S03]  /*d930*/  ISETP.GT.AND P1, PT, R0, RZ, P6 ;  /* 0x000000ff0000720c */ /* 0x000fc60003724270 */
[----:B------:R-:W-:-:S05]  /*d940*/  FFMA R20, R203, R2, R20 ;  /* 0x00000002cb147223 */ /* 0x000fca0000000014 */
[----:B------:R-:W-:Y:S02]  /*d950*/  F2FP.BF16.F32.PACK_AB R20, RZ, R20 ;  /* 0x00000014ff14723e */ /* 0x000fe400000010ff */
[----:B------:R-:W-:-:S03]  /*d960*/  @P6 LOP3.LUT R17, R17, 0x4, RZ, 0xfc, !PT ;  /* 0x0000000411116812 */ /* 0x000fc600078efcff */
[----:B------:R0:W-:Y:S01]  /*d970*/  @P2 STG.E.U16 desc[UR48][R6.64+0x42], R20 ;  /* 0x0000421406002986 */ /* 0x0001e2000c101530 */
[----:B------:R-:W-:Y:S05]  /*d980*/  @!P1 BRA `(.L_x_101) ;  /* 0x0000000000049947 */ /* 0x000fea0003800000 */
[----:B------:R2:W5:Y:S02]  /*d990*/  LDG.E.LTC128B.U16 R22, desc[UR48][R14.64+0x50] ;  /* 0x000050300e167981 */ /* 0x000564000c1e1520 */
.L_x_101:
[----:B------:R-:W-:Y:S05]  /*d9a0*/  BSYNC B1 ;  /* 0x0000000000017941 */ /* 0x000fea0003800000 */
.L_x_100:
[----:B-----5:R-:W-:Y:S01]  /*d9b0*/  IMAD.U32 R21, R22, 0x10000, RZ ;  /* 0x0001000016157824 */ /* 0x020fe200078e00ff */
[----:B0-----:R-:W-:Y:S01]  /*d9c0*/  IADD3 R20, P0, P2, R221, R4, R219 ;  /* 0x00000004dd147210 */ /* 0x001fe20007a1e0db */
[----:B------:R-:W-:Y:S01]  /*d9d0*/  BSSY B1, `(.L_x_102) ;  /* 0x000000a000017945 */ /* 0x000fe20003800000 */
[----:B------:R-:W-:Y:S01]  /*d9e0*/  ISETP.GT.AND P4, PT, R3, 0x29, PT ;  /* 0x000000290300780c */ /* 0x000fe20003f84270 */
[----:B------:R-:W-:-:S04]  /*d9f0*/  FMUL R21, R21, R16 ;  /* 0x0000001015157220 */ /* 0x000fc80000400000 */
[----:B------:R-:W-:Y:S01]  /*da00*/  FFMA R204, R204, R2, R21 ;  /* 0x00000002cccc7223 */ /* 0x000fe20000000015 */
[----:B------:R-:W-:Y:S02]  /*da10*/  IADD3.X R21, R220, R5, R218, P0, P2 ;  /* 0x00000005dc157210 */ /* 0x000fe400007e44da */
[----:B------:R-:W-:Y:S02]  /*da20*/  ISETP.GT.AND P0, PT, R0, RZ, P4 ;  /* 0x000000ff0000720c */ /* 0x000fe40002704270 */
[----:B------:R-:W-:-:S05]  /*da30*/  F2FP.BF16.F32.PACK_AB R204, RZ, R204 ;  /* 0x000000ccffcc723e */ /* 0x000fca00000010ff */
[----:B------:R0:W-:Y:S06]  /*da40*/  @P1 STG.E.U16 desc[UR48][R4.64+0x50], R204 ;  /* 0x000050cc04001986 */ /* 0x0001ec000c101530 */
[----:B------:R-:W-:Y:S05]  /*da50*/  @!P0 BRA `(.L_x_103) ;  /* 0x0000000000048947 */ /* 0x000fea0003800000 */
[----:B------:R0:W5:Y:S02]  /*da60*/  LDG.E.LTC128B.U16 R22, desc[UR48][R14.64+0x52] ;  /* 0x000052300e167981 */ /* 0x000164000c1e1520 */
.L_x_103:
[----:B------:R-:W-:Y:S05]  /*da70*/  BSYNC B1 ;  /* 0x0000000000017941 */ /* 0x000fea0003800000 */
.L_x_102:
        /* <DEDUP_REMOVED lines=9> */
.L_x_105:
[----:B------:R-:W-:Y:S05]  /*db10*/  BSYNC B1 ;  /* 0x0000000000017941 */ /* 0x000fea0003800000 */
.L_x_104:
[----:B-----5:R-:W-:Y:S01]  /*db20*/  SHF.L.U32 R23, R22, 0x10, RZ ;  /* 0x0000001016177819 */ /* 0x020fe200000006ff */
[----:B------:R-:W-:Y:S01]  /*db30*/  BSSY B1, `(.L_x_106) ;  /* 0x0000008000017945 */ /* 0x000fe20003800000 */
[----:B------:R-:W-:-:S03]  /*db40*/  ISETP.GT.AND P0, PT, R0, 0x8, P4 ;  /* 0x000000080000780c */ /* 0x000fc60002704270 */
[----:B------:R-:W-:-:S04]  /*db50*/  FMUL R23, R23, R16 ;  /* 0x0000001017177220 */ /* 0x000fc80000400000 */
[----:B------:R-:W-:-:S05]  /*db60*/  FFMA R23, R206, R2, R23 ;  /* 0x00000002ce177223 */ /* 0x000fca0000000017 */
[----:B------:R-:W-:-:S05]  /*db70*/  F2FP.BF16.F32.PACK_AB R23, RZ, R23 ;  /* 0x00000017ff17723e */ /* 0x000fca00000010ff */
[----:B------:R0:W-:Y:S01]  /*db80*/  @P1 STG.E.U16 desc[UR48][R6.64+0x50], R23 ;  /* 0x0000501706001986 */ /* 0x0001e2000c101530 */
[----:B------:R-:W-:Y:S05]  /*db90*/  @!P0 BRA `(.L_x_107) ;  /* 0x0000000000048947 */ /* 0x000fea0003800000 */
[----:B------:R0:W5:Y:S02]  /*dba0*/  LDG.E.LTC128B.U16 R22, desc[UR48][R12.64+0x52] ;  /* 0x000052300c167981 */ /* 0x000164000c1e1520 */
.L_x_107:
[----:B------:R-:W-:Y:S05]  /*dbb0*/  BSYNC B1 ;  /* 0x0000000000017941 */ /* 0x000fea0003800000 */
.L_x_106:
[----:B0----5:R-:W-:Y:S01]  /*dbc0*/  IMAD.U32 R23, R22, 0x10000, RZ ;  /* 0x0001000016177824 */ /* 0x021fe200078e00ff */
[----:B------:R-:W-:Y:S01]  /*dbd0*/  ISETP.GT.AND P3, PT, R3, 0x30, PT ;  /* 0x000000300300780c */ /* 0x000fe20003f64270 */
[----:B------:R-:W-:Y:S02]  /*dbe0*/  BSSY B1, `(.L_x_108) ;  /* 0x000000a000017945 */ /* 0x000fe40003800000 */
[----:B------:R-:W-:-:S04]  /*dbf0*/  FMUL R200, R23, R16 ;  /* 0x0000001017c87220 */ /* 0x000fc80000400000 */
[----:B------:R-:W-:-:S05]  /*dc00*/  FFMA R200, R207, R2, R200 ;  /* 0x00000002cfc87223 */ /* 0x000fca00000000c8 */
[----:B------:R-:W-:-:S04]  /*dc10*/  F2FP.BF16.F32.PACK_AB R200, RZ, R200 ;  /* 0x000000c8ffc8723e */ /* 0x000fc800000010ff */
[----:B------:R-:W-:Y:S02]  /*dc20*/  PRMT R23, R200, 0x7610, R23 ;  /* 0x00007610c8177816 */ /* 0x000fe40000000017 */
[----:B------:R-:W-:-:S03]  /*dc30*/  PRMT R200, R22, 0x7610, R200 ;  /* 0x0000761016c87816 */ /* 0x000fc600000000c8 */
[----:B------:R0:W-:Y:S01]  /*dc40*/  @P0 STG.E.U16 desc[UR48][R6.64+0x52], R23 ;  /* 0x0000521706000986 */ /* 0x0001e2000c101530 */
[----:B------:R-:W-:-:S13]  /*dc50*/  ISETP.GT.AND P0, PT, R0, RZ, P3 ;  /* 0x000000ff0000720c */ /* 0x000fda0001f04270 */
[----:B0-----:R-:W-:Y:S05]  /*dc60*/  @!P0 BRA `(.L_x_109) ;  /* 0x0000000000048947 */ /* 0x001fea0003800000 */
[----:B------:R0:W5:Y:S02]  /*dc70*/  LDG.E.LTC128B.U16 R200, desc[UR48][R14.64+0x60] ;  /* 0x000060300ec87981 */ /* 0x000164000c1e1520 */
.L_x_109:
[----:B------:R-:W-:Y:S05]  /*dc80*/  BSYNC B1 ;  /* 0x0000000000017941 */ /* 0x000fea0003800000 */
.L_x_108:
[----:B-----5:R-:W-:Y:S01]  /*dc90*/  IMAD.U32 R23, R200, 0x10000, RZ ;  /* 0x00010000c8177824 */ /* 0x020fe200078e00ff */
[----:B------:R-:W-:Y:S01]  /*dca0*/  ISETP.GT.AND P2, PT, R3, 0x31, PT ;  /* 0x000000310300780c */ /* 0x000fe20003f44270 */
[----:B------:R-:W-:Y:S02]  /*dcb0*/  BSSY B1, `(.L_x_110) ;  /* 0x000000a000017945 */ /* 0x000fe40003800000 */
[----:B------:R-:W-:-:S04]  /*dcc0*/  FMUL R23, R23, R16 ;  /* 0x0000001017177220 */ /* 0x000fc80000400000 */
[----:B------:R-:W-:-:S05]  /*dcd0*/  FFMA R23, R208, R2, R23 ;  /* 0x00000002d0177223 */ /* 0x000fca0000000017 */
[----:B------:R-:W-:-:S05]  /*dce0*/  F2FP.BF16.F32.PACK_AB R23, RZ, R23 ;  /* 0x00000017ff17723e */ /* 0x000fca00000010ff */
[----:B------:R1:W-:Y:S01]  /*dcf0*/  @P0 STG.E.U16 desc[UR48][R4.64+0x60], R23 ;  /* 0x0000601704000986 */ /* 0x0003e2000c101530 */
[----:B------:R-:W-:-:S05]  /*dd00*/  IADD3 R22, P0, R221, R18, RZ ;  /* 0x00000012dd167210 */ /* 0x000fca0007f1e0ff */
[----:B-1----:R-:W-:Y:S01]  /*dd10*/  IMAD.X R23, R220, 0x1, R19, P0 ;  /* 0x00000001dc177824 */ /* 0x002fe200000e0613 */
[----:B------:R-:W-:-:S13]  /*dd20*/  ISETP.GT.AND P0, PT, R0, RZ, P2 ;  /* 0x000000ff0000720c */ /* 0x000fda0001704270 */
[----:B------:R-:W-:Y:S05]  /*dd30*/  @!P0 BRA `(.L_x_111) ;  /* 0x0000000000048947 */ /* 0x000fea0003800000 */
[----:B------:R1:W5:Y:S02]  /*dd40*/  LDG.E.LTC128B.U16 R200, desc[UR48][R14.64+0x62] ;  /* 0x000062300ec87981 */ /* 0x000364000c1e1520 */
.L_x_111:
[----:B------:R-:W-:Y:S05]  /*dd50*/  BSYNC B1 ;  /* 0x0000000000017941 */ /* 0x000fea0003800000 */
.L_x_110:
[----:B-----5:R-:W-:Y:S01]  /*dd60*/  IMAD.U32 R201, R200, 0x10000, RZ ;  /* 0x00010000c8c97824 */ /* 0x020fe200078e00ff */
[----:B------:R-:W-:Y:S03]  /*dd70*/  BSSY B1, `(.L_x_112) ;  /* 0x0000008000017945 */ /* 0x000fe60003800000 */
[----:B------:R-:W-:-:S04]  /*dd80*/  FMUL R202, R201, R16 ;  /* 0x00000010c9ca7220 */ /* 0x000fc80000400000 */
[----:B------:R-:W-:-:S05]  /*dd90*/  FFMA R202, R209, R2, R202 ;  /* 0x00000002d1ca7223 */ /* 0x000fca00000000ca */
[----:B------:R-:W-:-:S05]  /*dda0*/  F2FP.BF16.F32.PACK_AB R202, RZ, R202 ;  /* 0x000000caffca723e */ /* 0x000fca00000010ff */
[----:B------:R0:W-:Y:S01]  /*ddb0*/  @P0 STG.E.U16 desc[UR48][R4.64+0x62], R202 ;  /* 0x000062ca04000986 */ /* 0x0001e2000c101530 */
[----:B------:R-:W-:-:S13]  /*ddc0*/  ISETP.GT.AND P0, PT, R0, 0x8, P3 ;  /* 0x000000080000780c */ /* 0x000fda0001f04270 */
[----:B0-----:R-:W-:Y:S05]  /*ddd0*/  @!P0 BRA `(.L_x_113) ;  /* 0x0000000000048947 */ /* 0x001fea0003800000 */
[----:B------:R0:W5:Y:S02]  /*dde0*/  LDG.E.LTC128B.U16 R200, desc[UR48][R12.64+0x60] ;  /* 0x000060300cc87981 */ /* 0x000164000c1e1520 */
.L_x_113:
[----:B------:R-:W-:Y:S05]  /*ddf0*/  BSYNC B1 ;  /* 0x0000000000017941 */ /* 0x000fea0003800000 */
.L_x_112:
        /* <DEDUP_REMOVED lines=9> */
.L_x_115:
[----:B------:R-:W-:Y:S05]  /*de90*/  BSYNC B1 ;  /* 0x0000000000017941 */ /* 0x000fea0003800000 */
.L_x_114:
[----:B-----5:R-:W-:Y:S01]  /*dea0*/  SHF.L.U32 R201, R200, 0x10, RZ ;  /* 0x00000010c8c97819 */ /* 0x020fe200000006ff */
[----:B------:R-:W-:Y:S01]  /*deb0*/  BSSY B1, `(.L_x_116) ;  /* 0x0000009000017945 */ /* 0x000fe20003800000 */
[----:B------:R-:W-:-:S03]  /*dec0*/  ISETP.GT.AND P1, PT, R3, 0x38, PT ;  /* 0x000000380300780c */ /* 0x000fc60003f24270 */
[----:B------:R-:W-:-:S04]  /*ded0*/  FMUL R202, R201, R16 ;  /* 0x00000010c9ca7220 */ /* 0x000fc80000400000 */
[----:B------:R-:W-:-:S05]  /*dee0*/  FFMA R202, R211, R2, R202 ;  /* 0x00000002d3ca7223 */ /* 0x000fca00000000ca */
[----:B------:R-:W-:-:S05]  /*def0*/  F2FP.BF16.F32.PACK_AB R202, RZ, R202 ;  /* 0x000000caffca723e */ /* 0x000fca00000010ff */
[----:B------:R0:W-:Y:S01]  /*df00*/  @P0 STG.E.U16 desc[UR48][R6.64+0x62], R202 ;  /* 0x000062ca06000986 */ /* 0x0001e2000c101530 */
[----:B------:R-:W-:-:S13]  /*df10*/  ISETP.GT.AND P0, PT, R0, RZ, P1 ;  /* 0x000000ff0000720c */ /* 0x000fda0000f04270 */
[----:B0-----:R-:W-:Y:S05]  /*df20*/  @!P0 BRA `(.L_x_117) ;  /* 0x0000000000048947 */ /* 0x001fea0003800000 */
[----:B------:R0:W5:Y:S02]  /*df30*/  LDG.E.LTC128B.U16 R200, desc[UR48][R14.64+0x70] ;  /* 0x000070300ec87981 */ /* 0x000164000c1e1520 */
.L_x_117:
[----:B------:R-:W-:Y:S05]  /*df40*/  BSYNC B1 ;  /* 0x0000000000017941 */ /* 0x000fea0003800000 */
.L_x_116:
[----:B-----5:R-:W-:Y:S01]  /*df50*/  IMAD.U32 R201, R200, 0x10000, RZ ;  /* 0x00010000c8c97824 */ /* 0x020fe200078e00ff */
[----:B------:R-:W-:Y:S03]  /*df60*/  BSSY B1, `(.L_x_118) ;  /* 0x0000009000017945 */ /* 0x000fe60003800000 */
[----:B------:R-:W-:-:S04]  /*df70*/  FMUL R201, R201, R16 ;  /* 0x00000010c9c97220 */ /* 0x000fc80000400000 */
[----:B------:R-:W-:-:S05]  /*df80*/  FFMA R201, R212, R2, R201 ;  /* 0x00000002d4c97223 */ /* 0x000fca00000000c9 */
[----:B------:R-:W-:-:S05]  /*df90*/  F2FP.BF16.F32.PACK_AB R201, RZ, R201 ;  /* 0x000000c9ffc9723e */ /* 0x000fca00000010ff */
[----:B------:R0:W-:Y:S01]  /*dfa0*/  @P0 STG.E.U16 desc[UR48][R4.64+0x70], R201 ;  /* 0x000070c904000986 */ /* 0x0001e2000c101530 */
[----:B------:R-:W-:-:S04]  /*dfb0*/  ISETP.GT.AND P0, PT, R3, 0x39, PT ;  /* 0x000000390300780c */ /* 0x000fc80003f04270 */
[----:B------:R-:W-:-:S13]  /*dfc0*/  ISETP.GT.AND P5, PT, R0, RZ, P0 ;  /* 0x000000ff0000720c */ /* 0x000fda00007a4270 */
[----:B0-----:R-:W-:Y:S05]  /*dfd0*/  @!P5 BRA `(.L_x_119) ;  /* 0x000000000004d947 */ /* 0x001fea0003800000 */
[----:B------:R0:W5:Y:S02]  /*dfe0*/  LDG.E.LTC128B.U16 R200, desc[UR48][R14.64+0x72] ;  /* 0x000072300ec87981 */ /* 0x000164000c1e1520 */
.L_x_119:
[----:B------:R-:W-:Y:S05]  /*dff0*/  BSYNC B1 ;  /* 0x0000000000017941 */ /* 0x000fea0003800000 */
.L_x_118:
        /* <DEDUP_REMOVED lines=9> */
.L_x_121:
[----:B------:R-:W-:Y:S05]  /*e090*/  BSYNC B1 ;  /* 0x0000000000017941 */ /* 0x000fea0003800000 */
.L_x_120:
        /* <DEDUP_REMOVED lines=9> */
.L_x_123:
[----:B------:R-:W-:Y:S05]  /*e130*/  BSYNC B1 ;  /* 0x0000000000017941 */ /* 0x000fea0003800000 */
.L_x_122:
[----:B-----5:R-:W-:Y:S01]  /*e140*/  IMAD.U32 R201, R200, 0x10000, RZ ;  /* 0x00010000c8c97824 */ /* 0x020fe200078e00ff */
[----:B------:R-:W-:Y:S03]  /*e150*/  BSSY B1, `(.L_x_124) ;  /* 0x0000009000017945 */ /* 0x000fe60003800000 */
[----:B------:R-:W-:-:S04]  /*e160*/  FMUL R202, R201, R16 ;  /* 0x00000010c9ca7220 */ /* 0x000fc80000400000 */
[----:B------:R-:W-:-:S05]  /*e170*/  FFMA R202, R215, R2, R202 ;  /* 0x00000002d7ca7223 */ /* 0x000fca00000000ca */
[----:B------:R-:W-:-:S05]  /*e180*/  F2FP.BF16.F32.PACK_AB R202, RZ, R202 ;  /* 0x000000caffca723e */ /* 0x000fca00000010ff */
[----:B------:R0:W-:Y:S01]  /*e190*/  @P5 STG.E.U16 desc[UR48][R6.64+0x72], R202 ;  /* 0x000072ca06005986 */ /* 0x0001e2000c101530 */
[----:B------:R-:W-:-:S04]  /*e1a0*/  LOP3.LUT P5, RZ, R17, 0x1, RZ, 0xc0, !PT ;  /* 0x0000000111ff7812 */ /* 0x000fc800078ac0ff */
[----:B------:R-:W-:-:S13]  /*e1b0*/  ISETP.GT.AND P5, PT, R0, 0x80, P5 ;  /* 0x000000800000780c */ /* 0x000fda0002fa4270 */
[----:B0-----:R-:W-:Y:S05]  /*e1c0*/  @!P5 BRA `(.L_x_125) ;  /* 0x000000000004d947 */ /* 0x001fea0003800000 */
[----:B------:R0:W5:Y:S02]  /*e1d0*/  LDG.E.LTC128B.U16 R200, desc[UR48][R10.64+0x40] ;  /* 0x000040300ac87981 */ /* 0x000164000c1e1520 */
.L_x_125:
[----:B------:R-:W-:Y:S05]  /*e1e0*/  BSYNC B1 ;  /* 0x0000000000017941 */ /* 0x000fea0003800000 */
.L_x_124:
        /* <DEDUP_REMOVED lines=10> */
.L_x_127:
[----:B------:R-:W-:Y:S05]  /*e290*/  BSYNC B1 ;  /* 0x0000000000017941 */ /* 0x000fea0003800000 */
.L_x_126:
[----:B-----5:R-:W-:Y:S01]  /*e2a0*/  SHF.L.U32 R201, R200, 0x10, RZ ;  /* 0x00000010c8c97819 */ /* 0x020fe200000006ff */
[----:B------:R-:W-:Y:S04]  /*e2b0*/  BSSY B1, `(.L_x_128) ;  /* 0x0000009000017945 */ /* 0x000fe80003800000 */
        /* <DEDUP_REMOVED lines=8> */
.L_x_129:
[----:B------:R-:W-:Y:S05]  /*e340*/  BSYNC B1 ;  /* 0x0000000000017941 */ /* 0x000fea0003800000 */
.L_x_128:
        /* <DEDUP_REMOVED lines=10> */
.L_x_131:
[----:B------:R-:W-:Y:S05]  /*e3f0*/  BSYNC B1 ;  /* 0x0000000000017941 */ /* 0x000fea0003800000 */
.L_x_130:
        /* <DEDUP_REMOVED lines=9> */
.L_x_133:
[----:B------:R-:W-:Y:S05]  /*e490*/  BSYNC B1 ;  /* 0x0000000000017941 */ /* 0x000fea0003800000 */
.L_x_132:
        /* <DEDUP_REMOVED lines=9> */
.L_x_135:
[----:B------:R-:W-:Y:S05]  /*e530*/  BSYNC B1 ;  /* 0x0000000000017941 */ /* 0x000fea0003800000 */
.L_x_134:
        /* <DEDUP_REMOVED lines=9> */
.L_x_137:
[----:B------:R-:W-:Y:S05]  /*e5d0*/  BSYNC B1 ;  /* 0x0000000000017941 */ /* 0x000fea0003800000 */
.L_x_136:
        /* <DEDUP_REMOVED lines=9> */
.L_x_139:
[----:B------:R-:W-:Y:S05]  /*e670*/  BSYNC B1 ;  /* 0x0000000000017941 */ /* 0x000fea0003800000 */
.L_x_138:
[----:B0----5:R-:W-:Y:S01]  /*e680*/  SHF.L.U32 R21, R200, 0x10, RZ ;  /* 0x00000010c8157819 */ /* 0x021fe200000006ff */
        /* <DEDUP_REMOVED lines=8> */
.L_x_141:
[----:B------:R-:W-:Y:S05]  /*e710*/  BSYNC B1 ;  /* 0x0000000000017941 */ /* 0x000fea0003800000 */
.L_x_140:
        /* <DEDUP_REMOVED lines=9> */
.L_x_143:
[----:B------:R-:W-:Y:S05]  /*e7b0*/  BSYNC B1 ;  /* 0x0000000000017941 */ /* 0x000fea0003800000 */
.L_x_142:
[----:B0----5:R-:W-:Y:S01]  /*e7c0*/  IMAD.U32 R21, R200, 0x10000, RZ ;  /* 0x00010000c8157824 */ /* 0x021fe200078e00ff */
        /* <DEDUP_REMOVED lines=8> */
.L_x_145:
[----:B------:R-:W-:Y:S05]  /*e850*/  BSYNC B1 ;  /* 0x0000000000017941 */ /* 0x000fea0003800000 */
.L_x_144:
        /* <DEDUP_REMOVED lines=9> */
.L_x_147:
[----:B------:R-:W-:Y:S05]  /*e8f0*/  BSYNC B1 ;  /* 0x0000000000017941 */ /* 0x000fea0003800000 */
.L_x_146:
        /* <DEDUP_REMOVED lines=9> */
.L_x_149:
[----:B------:R-:W-:Y:S05]  /*e990*/  BSYNC B1 ;  /* 0x0000000000017941 */ /* 0x000fea0003800000 */
.L_x_148:
        /* <DEDUP_REMOVED lines=9> */
.L_x_151:
[----:B------:R-:W-:Y:S05]  /*ea30*/  BSYNC B1 ;  /* 0x0000000000017941 */ /* 0x000fea0003800000 */
.L_x_150:
        /* <DEDUP_REMOVED lines=9> */
.L_x_153:
[----:B------:R-:W-:Y:S05]  /*ead0*/  BSYNC B1 ;  /* 0x0000000000017941 */ /* 0x000fea0003800000 */
.L_x_152:
        /* <DEDUP_REMOVED lines=9> */
.L_x_155:
[----:B------:R-:W-:Y:S05]  /*eb70*/  BSYNC B1 ;  /* 0x0000000000017941 */ /* 0x000fea0003800000 */
.L_x_154:
[----:B0----5:R-:W-:Y:S01]  /*eb80*/  IMAD.U32 R21, R200, 0x10000, RZ ;  /* 0x00010000c8157824 */ /* 0x021fe200078e00ff */
[----:B------:R-:W-:Y:S01]  /*eb90*/  ISETP.GT.AND P3, PT, R3, 0x40, PT ;  /* 0x000000400300780c */ /* 0x000fe20003f64270 */
[----:B------:R-:W-:Y:S02]  /*eba0*/  BSSY B1, `(.L_x_156) ;  /* 0x0000009000017945 */ /* 0x000fe40003800000 */
[----:B------:R-:W-:Y:S01]  /*ebb0*/  FMUL R20, R21, R16 ;  /* 0x0000001015147220 */ /* 0x000fe20000400000 */
[----:B------:R-:W-:-:S03]  /*ebc0*/  ISETP.GT.AND P1, PT, R0, RZ, P3 ;  /* 0x000000ff0000720c */ /* 0x000fc60001f24270 */
[----:B------:R-:W-:-:S05]  /*ebd0*/  FFMA R20, R199, R2, R20 ;  /* 0x00000002c7147223 */ /* 0x000fca0000000014 */
[----:B------:R-:W-:Y:S02]  /*ebe0*/  F2FP.BF16.F32.PACK_AB R21, RZ, R20 ;  /* 0x00000014ff15723e */ /* 0x000fe400000010ff */
[----:B------:R-:W-:-:S03]  /*ebf0*/  P2R R20, PR, RZ, 0x8 ;  /* 0x00000008ff147803 */ /* 0x000fc60000000000 */
[----:B------:R0:W-:Y:S01]  /*ec00*/  @P0 STG.E.U16 desc[UR48][R22.64+0x72], R21 ;  /* 0x0000721516000986 */ /* 0x0001e2000c101530 */
[----:B------:R-:W-:Y:S05]  /*ec10*/  @!P1 BRA `(.L_x_157) ;  /* 0x0000000000049947 */ /* 0x000fea0003800000 */
[----:B------:R0:W5:Y:S02]  /*ec20*/  LDG.E.LTC128B.U16 R200, desc[UR48][R14.64+0x80] ;  /* 0x000080300ec87981 */ /* 0x000164000c1e1520 */
.L_x_157:
[----:B------:R-:W-:Y:S05]  /*ec30*/  BSYNC B1 ;  /* 0x0000000000017941 */ /* 0x000fea0003800000 */
.L_x_156:
[----:B0----5:R-:W-:Y:S01]  /*ec40*/  IMAD.U32 R21, R200, 0x10000, RZ ;  /* 0x00010000c8157824 */ /* 0x021fe200078e00ff */
[----:B------:R-:W-:Y:S01]  /*ec50*/  ISETP.GT.AND P2, PT, R3, 0x41, PT ;  /* 0x000000410300780c */ /* 0x000fe20003f44270 */
[----:B------:R-:W-:Y:S02]  /*ec60*/  BSSY B1, `(.L_x_158) ;  /* 0x0000009000017945 */ /* 0x000fe40003800000 */
[----:B------:R-:W-:Y:S01]  /*ec70*/  FMUL R21, R21, R16 ;  /* 0x0000001015157220 */ /* 0x000fe20000400000 */
[----:B------:R-:W-:Y:S02]  /*ec80*/  ISETP.GT.AND P0, PT, R0, RZ, P2 ;  /* 0x000000ff0000720c */ /* 0x000fe40001704270 */
[----:B------:R-:W-:Y:S01]  /*ec90*/  P2R R184, PR, RZ, 0x4 ;  /* 0x00000004ffb87803 */ /* 0x000fe20000000000 */
[----:B------:R-:W-:-:S05]  /*eca0*/  FFMA R21, R168, R2, R21 ;  /* 0x00000002a8157223 */ /* 0x000fca0000000015 */
[----:B------:R-:W-:-:S05]  /*ecb0*/  F2FP.BF16.F32.PACK_AB R21, RZ, R21 ;  /* 0x00000015ff15723e */ /* 0x000fca00000010ff */
[----:B------:R0:W-:Y:S01]  /*ecc0*/  @P1 STG.E.U16 desc[UR48][R4.64+0x80], R21 ;  /* 0x0000801504001986 */ /* 0x0001e2000c101530 */
[----:B------:R-:W-:Y:S05]  /*ecd0*/  @!P0 BRA `(.L_x_159) ;  /* 0x0000000000048947 */ /* 0x000fea0003800000 */
[----:B------:R0:W5:Y:S02]  /*ece0*/  LDG.E.LTC128B.U16 R200, desc[UR48][R14.64+0x82] ;  /* 0x000082300ec87981 */ /* 0x000164000c1e1520 */
.L_x_159:
[----:B------:R-:W-:Y:S05]  /*ecf0*/  BSYNC B1 ;  /* 0x0000000000017941 */ /* 0x000fea0003800000 */
.L_x_158:
        /* <DEDUP_REMOVED lines=9> */
.L_x_161:
[----:B------:R-:W-:Y:S05]  /*ed90*/  BSYNC B1 ;  /* 0x0000000000017941 */ /* 0x000fea0003800000 */
.L_x_160:
        /* <DEDUP_REMOVED lines=9> */
.L_x_163:
[----:B------:R-:W-:Y:S05]  /*ee30*/  BSYNC B1 ;  /* 0x0000000000017941 */ /* 0x000fea0003800000 */
.L_x_162:
[----:B0----5:R-:W-:Y:S01]  /*ee40*/  SHF.L.U32 R21, R200, 0x10, RZ ;  /* 0x00000010c8157819 */ /* 0x021fe200000006ff */
[----:B------:R-:W-:Y:S01]  /*ee50*/  BSSY B1, `(.L_x_164) ;  /* 0x0000009000017945 */ /* 0x000fe20003800000 */
[----:B------:R-:W-:-:S03]  /*ee60*/  ISETP.GT.AND P6, PT, R3, 0x48, PT ;  /* 0x000000480300780c */ /* 0x000fc60003fc4270 */
[----:B------:R-:W-:Y:S01]  /*ee70*/  FMUL R168, R21, R16 ;  /* 0x0000001015a87220 */ /* 0x000fe20000400000 */
[----:B------:R-:W-:-:S03]  /*ee80*/  ISETP.GT.AND P1, PT, R0, RZ, P6 ;  /* 0x000000ff0000720c */ /* 0x000fc60003724270 */
[----:B------:R-:W-:-:S05]  /*ee90*/  FFMA R168, R171, R2, R168 ;  /* 0x00000002aba87223 */ /* 0x000fca00000000a8 */
[----:B------:R-:W-:-:S05]  /*eea0*/  F2FP.BF16.F32.PACK_AB R168, RZ, R168 ;  /* 0x000000a8ffa8723e */ /* 0x000fca00000010ff */
[----:B------:R0:W-:Y:S01]  /*eeb0*/  @P0 STG.E.U16 desc[UR48][R6.64+0x82], R168 ;  /* 0x000082a806000986 */ /* 0x0001e2000c101530 */
[----:B------:R-:W-:Y:S05]  /*eec0*/  @!P1 BRA `(.L_x_165) ;  /* 0x0000000000049947 */ /* 0x000fea0003800000 */
[----:B------:R0:W5:Y:S02]  /*eed0*/  LDG.E.LTC128B.U16 R200, desc[UR48][R14.64+0x90] ;  /* 0x000090300ec87981 */ /* 0x000164000c1e1520 */
.L_x_165:
[----:B------:R-:W-:Y:S05]  /*eee0*/  BSYNC B1 ;  /* 0x0000000000017941 */ /* 0x000fea0003800000 */
.L_x_164:
[----:B-----5:R-:W-:Y:S01]  /*eef0*/  IMAD.U32 R21, R200, 0x10000, RZ ;  /* 0x00010000c8157824 */ /* 0x020fe200078e00ff */
[----:B------:R-:W-:Y:S01]  /*ef00*/  ISETP.GT.AND P4, PT, R3, 0x49, PT ;  /* 0x000000490300780c */ /* 0x000fe20003f84270 */
[----:B------:R-:W-:Y:S02]  /*ef10*/  BSSY B1, `(.L_x_166) ;  /* 0x0000008000017945 */ /* 0x000fe40003800000 */
[----:B------:R-:W-:Y:S01]  /*ef20*/  FMUL R21, R21, R16 ;  /* 0x0000001015157220 */ /* 0x000fe20000400000 */
[----:B------:R-:W-:-:S03]  /*ef30*/  ISETP.GT.AND P0, PT, R0, RZ, P4 ;  /* 0x000000ff0000720c */ /* 0x000fc60002704270 */
[----:B------:R-:W-:-:S05]  /*ef40*/  FFMA R21, R172, R2, R21 ;  /* 0x00000002ac157223 */ /* 0x000fca0000000015 */
[----:B------:R-:W-:-:S05]  /*ef50*/  F2FP.BF16.F32.PACK_AB R21, RZ, R21 ;  /* 0x00000015ff15723e */ /* 0x000fca00000010ff */
[----:B------:R0:W-:Y:S01]  /*ef60*/  @P1 STG.E.U16 desc[UR48][R4.64+0x90], R21 ;  /* 0x0000901504001986 */ /* 0x0001e2000c101530 */
[----:B------:R-:W-:Y:S05]  /*ef70*/  @!P0 BRA `(.L_x_167) ;  /* 0x0000000000048947 */ /* 0x000fea0003800000 */
[----:B------:R0:W5:Y:S02]  /*ef80*/  LDG.E.LTC128B.U16 R200, desc[UR48][R14.64+0x92] ;  /* 0x000092300ec87981 */ /* 0x000164000c1e1520 */
.L_x_167:
[----:B------:R-:W-:Y:S05]  /*ef90*/  BSYNC B1 ;  /* 0x0000000000017941 */ /* 0x000fea0003800000 */
.L_x_166:
        /* <DEDUP_REMOVED lines=9> */
.L_x_169:
[----:B------:R-:W-:Y:S05]  /*f030*/  BSYNC B1 ;  /* 0x0000000000017941 */ /* 0x000fea0003800000 */
.L_x_168:
        /* <DEDUP_REMOVED lines=9> */
.L_x_171:
[----:B------:R-:W-:Y:S05]  /*f0d0*/  BSYNC B1 ;  /* 0x0000000000017941 */ /* 0x000fea0003800000 */
.L_x_170:
[----:B0----5:R-:W-:Y:S01]  /*f0e0*/  IMAD.U32 R21, R200, 0x10000, RZ ;  /* 0x00010000c8157824 */ /* 0x021fe200078e00ff */
[----:B------:R-:W-:Y:S01]  /*f0f0*/  ISETP.GT.AND P3, PT, R3, 0x50, PT ;  /* 0x000000500300780c */ /* 0x000fe20003f64270 */
[----:B------:R-:W-:Y:S02]  /*f100*/  BSSY B1, `(.L_x_172) ;  /* 0x0000008000017945 */ /* 0x000fe40003800000 */
[----:B------:R-:W-:-:S04]  /*f110*/  FMUL R168, R21, R16 ;  /* 0x0000001015a87220 */ /* 0x000fc80000400000 */
[----:B------:R-:W-:-:S05]  /*f120*/  FFMA R168, R175, R2, R168 ;  /* 0x00000002afa87223 */ /* 0x000fca00000000a8 */
[----:B------:R-:W-:-:S05]  /*f130*/  F2FP.BF16.F32.PACK_AB R168, RZ, R168 ;  /* 0x000000a8ffa8723e */ /* 0x000fca00000010ff */
[----:B------:R0:W-:Y:S01]  /*f140*/  @P0 STG.E.U16 desc[UR48][R6.64+0x92], R168 ;  /* 0x000092a806000986 */ /* 0x0001e2000c101530 */
[----:B------:R-:W-:-:S13]  /*f150*/  ISETP.GT.AND P0, PT, R0, RZ, P3 ;  /* 0x000000ff0000720c */ /* 0x000fda0001f04270 */
[----:B0-----:R-:W-:Y:S05]  /*f160*/  @!P0 BRA `(.L_x_173) ;  /* 0x0000000000048947 */ /* 0x001fea0003800000 */
[----:B------:R0:W5:Y:S02]  /*f170*/  LDG.E.LTC128B.U16 R200, desc[UR48][R14.64+0xa0] ;  /* 0x0000a0300ec87981 */ /* 0x000164000c1e1520 */
.L_x_173:
[----:B------:R-:W-:Y:S05]  /*f180*/  BSYNC B1 ;  /* 0x0000000000017941 */ /* 0x000fea0003800000 */
.L_x_172:
[----:B-----5:R-:W-:Y:S01]  /*f190*/  IMAD.U32 R21, R200, 0x10000, RZ ;  /* 0x00010000c8157824 */ /* 0x020fe200078e00ff */
        /* <DEDUP_REMOVED lines=9> */
.L_x_175:
[----:B------:R-:W-:Y:S05]  /*f230*/  BSYNC B1 ;  /* 0x0000000000017941 */ /* 0x000fea0003800000 */
.L_x_174:
[----:B-----5:R-:W-:Y:S01]  /*f240*/  SHF.L.U32 R21, R200, 0x10, RZ ;  /* 0x00000010c8157819 */ /* 0x020fe200000006ff */
[----:B------:R-:W-:Y:S04]  /*f250*/  BSSY B1, `(.L_x_176) ;  /* 0x0000008000017945 */ /* 0x000fe80003800000 */
[----:B------:R-:W-:-:S04]  /*f260*/  FMUL R168, R21, R16 ;  /* 0x0000001015a87220 */ /* 0x000fc80000400000 */
[----:B------:R-:W-:-:S05]  /*f270*/  FFMA R168, R177, R2, R168 ;  /* 0x00000002b1a87223 */ /* 0x000fca00000000a8 */
[----:B------:R-:W-:-:S05]  /*f280*/  F2FP.BF16.F32.PACK_AB R168, RZ, R168 ;  /* 0x000000a8ffa8723e */ /* 0x000fca00000010ff */
[----:B------:R0:W-:Y:S01]  /*f290*/  @P0 STG.E.U16 desc[UR48][R4.64+0xa2], R168 ;  /* 0x0000a2a804000986 */ /* 0x0001e2000c101530 */
[----:B------:R-:W-:-:S13]  /*f2a0*/  ISETP.GT.AND P0, PT, R0, 0x8, P3 ;  /* 0x000000080000780c */ /* 0x000fda0001f04270 */
[----:B0-----:R-:W-:Y:S05]  /*f2b0*/  @!P0 BRA `(.L_x_177) ;  /* 0x0000000000048947 */ /* 0x001fea0003800000 */
[----:B------:R0:W5:Y:S02]  /*f2c0*/  LDG.E.LTC128B.U16 R200, desc[UR48][R12.64+0xa0] ;  /* 0x0000a0300cc87981 */ /* 0x000164000c1e1520 */
.L_x_177:
[----:B------:R-:W-:Y:S05]  /*f2d0*/  BSYNC B1 ;  /* 0x0000000000017941 */ /* 0x000fea0003800000 */
.L_x_176:
        /* <DEDUP_REMOVED lines=9> */
.L_x_179:
[----:B------:R-:W-:Y:S05]  /*f370*/  BSYNC B1 ;  /* 0x0000000000017941 */ /* 0x000fea0003800000 */
.L_x_178:
        /* <DEDUP_REMOVED lines=10> */
.L_x_181:
[----:B------:R-:W-:Y:S05]  /*f420*/  BSYNC B1 ;  /* 0x0000000000017941 */ /* 0x000fea0003800000 */
.L_x_180:
        /* <DEDUP_REMOVED lines=10> */
.L_x_183:
[----:B------:R-:W-:Y:S05]  /*f4d0*/  BSYNC B1 ;  /* 0x0000000000017941 */ /* 0x000fea0003800000 */
.L_x_182:
        /* <DEDUP_REMOVED lines=9> */
.L_x_185:
[----:B------:R-:W-:Y:S05]  /*f570*/  BSYNC B1 ;  /* 0x0000000000017941 */ /* 0x000fea0003800000 */
.L_x_184:
        /* <DEDUP_REMOVED lines=9> */
.L_x_187:
[----:B------:R-:W-:Y:S05]  /*f610*/  BSYNC B1 ;  /* 0x0000000000017941 */ /* 0x000fea0003800000 */
.L_x_186:
[----:B-----5:R-:W-:Y:S01]  /*f620*/  SHF.L.U32 R21, R200, 0x10, RZ ;  /* 0x00000010c8157819 */ /* 0x020fe200000006ff */
[----:B------:R-:W-:Y:S04]  /*f630*/  BSSY B1, `(.L_x_188) ;  /* 0x0000009000017945 */ /* 0x000fe80003800000 */
[----:B------:R-:W-:-:S04]  /*f640*/  FMUL R168, R21, R16 ;  /* 0x0000001015a87220 */ /* 0x000fc80000400000 */
[----:B------:R-:W-:-:S05]  /*f650*/  FFMA R168, R183, R2, R168 ;  /* 0x00000002b7a87223 */ /* 0x000fca00000000a8 */
[----:B------:R-:W-:-:S05]  /*f660*/  F2FP.BF16.F32.PACK_AB R168, RZ, R168 ;  /* 0x000000a8ffa8723e */ /* 0x000fca00000010ff */
[----:B------:R0:W-:Y:S01]  /*f670*/  @P5 STG.E.U16 desc[UR48][R6.64+0xb2], R168 ;  /* 0x0000b2a806005986 */ /* 0x0001e2000c101530 */
[----:B------:R-:W-:-:S04]  /*f680*/  ISETP.NE.AND P5, PT, R20, RZ, PT ;  /* 0x000000ff1400720c */ /* 0x000fc80003fa5270 */
[----:B------:R-:W-:-:S13]  /*f690*/  ISETP.GT.AND P5, PT, R0, 0x80, P5 ;  /* 0x000000800000780c */ /* 0x000fda0002fa4270 */
[----:B0-----:R-:W-:Y:S05]  /*f6a0*/  @!P5 BRA `(.L_x_189) ;  /* 0x000000000004d947 */ /* 0x001fea0003800000 */
[----:B------:R0:W5:Y:S02]  /*f6b0*/  LDG.E.LTC128B.U16 R200, desc[UR48][R10.64+0x80] ;  /* 0x000080300ac87981 */ /* 0x000164000c1e1520 */
.L_x_189:
[----:B------:R-:W-:Y:S05]  /*f6c0*/  BSYNC B1 ;  /* 0x0000000000017941 */ /* 0x000fea0003800000 */
.L_x_188:
[----:B-----5:R-:W-:Y:S01]  /*f6d0*/  IMAD.U32 R21, R200, 0x10000, RZ ;  /* 0x00010000c8157824 */ /* 0x020fe200078e00ff */
[----:B------:R-:W-:Y:S03]  /*f6e0*/  BSSY B1, `(.L_x_190) ;  /* 0x0000009000017945 */ /* 0x000fe60003800000 */
        /* <DEDUP_REMOVED lines=8> */
.L_x_191:
[----:B------:R-:W-:Y:S05]  /*f770*/  BSYNC B1 ;  /* 0x0000000000017941 */ /* 0x000fea0003800000 */
.L_x_190:
        /* <DEDUP_REMOVED lines=10> */
.L_x_193:
[----:B------:R-:W-:Y:S05]  /*f820*/  BSYNC B1 ;  /* 0x0000000000017941 */ /* 0x000fea0003800000 */
.L_x_192:
        /* <DEDUP_REMOVED lines=10> */
.L_x_195:
[----:B------:R-:W-:Y:S05]  /*f8d0*/  BSYNC B1 ;  /* 0x0000000000017941 */ /* 0x000fea0003800000 */
.L_x_194:
        /* <DEDUP_REMOVED lines=9> */
.L_x_197:
[----:B------:R-:W-:Y:S05]  /*f970*/  BSYNC B1 ;  /* 0x0000000000017941 */ /* 0x000fea0003800000 */
.L_x_196:
        /* <DEDUP_REMOVED lines=9> */
.L_x_199:
[----:B------:R-:W-:Y:S05]  /*fa10*/  BSYNC B1 ;  /* 0x0000000000017941 */ /* 0x000fea0003800000 */
.L_x_198:
        /* <DEDUP_REMOVED lines=9> */
.L_x_201:
[----:B------:R-:W-:Y:S05]  /*fab0*/  BSYNC B1 ;  /* 0x0000000000017941 */ /* 0x000fea0003800000 */
.L_x_200:
        /* <DEDUP_REMOVED lines=9> */
.L_x_203:
[----:B------:R-:W-:Y:S05]  /*fb50*/  BSYNC B1 ;  /* 0x0000000000017941 */ /* 0x000fea0003800000 */
.L_x_202:
        /* <DEDUP_REMOVED lines=9> */
.L_x_205:
[----:B------:R-:W-:Y:S05]  /*fbf0*/  BSYNC B1 ;  /* 0x0000000000017941 */ /* 0x000fea0003800000 */
.L_x_204:
        /* <DEDUP_REMOVED lines=9> */
.L_x_207:
[----:B------:R-:W-:Y:S05]  /*fc90*/  BSYNC B1 ;  /* 0x0000000000017941 */ /* 0x000fea0003800000 */
.L_x_206:
        /* <DEDUP_REMOVED lines=9> */
.L_x_209:
[----:B------:R-:W-:Y:S05]  /*fd30*/  BSYNC B1 ;  /* 0x0000000000017941 */ /* 0x000fea0003800000 */
.L_x_208:
        /* <DEDUP_REMOVED lines=9> */
.L_x_211:
[----:B------:R-:W-:Y:S05]  /*fdd0*/  BSYNC B1 ;  /* 0x0000000000017941 */ /* 0x000fea0003800000 */
.L_x_210:
        /* <DEDUP_REMOVED lines=9> */
.L_x_213:
[----:B------:R-:W-:Y:S05]  /*fe70*/  BSYNC B1 ;  /* 0x0000000000017941 */ /* 0x000fea0003800000 */
.L_x_212:
        /* <DEDUP_REMOVED lines=9> */
.L_x_215:
[----:B------:R-:W-:Y:S05]  /*ff10*/  BSYNC B1 ;  /* 0x0000000000017941 */ /* 0x000fea0003800000 */
.L_x_214:
        /* <DEDUP_REMOVED lines=9> */
.L_x_217:
[----:B------:R-:W-:Y:S05]  /*ffb0*/  BSYNC B1 ;  /* 0x0000000000017941 */ /* 0x000fea0003800000 */
.L_x_216:
        /* <DEDUP_REMOVED lines=9> */
.L_x_219:
[----:B------:R-:W-:Y:S05]  /*10050*/  BSYNC B1 ;  /* 0x0000000000017941 */ /* 0x000fea0003800000 */
.L_x_218:
        /* <DEDUP_REMOVED lines=11> */
.L_x_221:
[----:B------:R-:W-:Y:S05]  /*10110*/  BSYNC B1 ;  /* 0x0000000000017941 */ /* 0x000fea0003800000 */
.L_x_220:
[----:B-----5:R-:W-:Y:S01]  /*10120*/  IMAD.U32 R21, R200, 0x10000, RZ ;  /* 0x00010000c8157824 */ /* 0x020fe200078e00ff */
[----:B------:R-:W-:Y:S01]  /*10130*/  ISETP.GT.AND P2, PT, R3, 0x61, PT ;  /* 0x000000610300780c */ /* 0x000fe20003f44270 */
[----:B------:R-:W-:Y:S02]  /*10140*/  BSSY B1, `(.L_x_222) ;  /* 0x0000009000017945 */ /* 0x000fe40003800000 */
[----:B------:R-:W-:Y:S01]  /*10150*/  FMUL R21, R21, R16 ;  /* 0x0000001015157220 */ /* 0x000fe20000400000 */
[----:B------:R-:W-:-:S03]  /*10160*/  ISETP.GT.AND P0, PT, R0, RZ, P2 ;  /* 0x000000ff0000720c */ /* 0x000fc60001704270 */
[----:B------:R-:W-:Y:S01]  /*10170*/  FFMA R21, R136, R2, R21 ;  /* 0x0000000288157223 */ /* 0x000fe20000000015 */
[----:B------:R-:W-:-:S04]  /*10180*/  P2R R136, PR, RZ, 0x4 ;  /* 0x00000004ff887803 */ /* 0x000fc80000000000 */
[----:B------:R-:W-:-:S05]  /*10190*/  F2FP.BF16.F32.PACK_AB R21, RZ, R21 ;  /* 0x00000015ff15723e */ /* 0x000fca00000010ff */
[----:B------:R0:W-:Y:S01]  /*101a0*/  @P1 STG.E.U16 desc[UR48][R4.64+0xc0], R21 ;  /* 0x0000c01504001986 */ /* 0x0001e2000c101530 */
[----:B------:R-:W-:Y:S05]  /*101b0*/  @!P0 BRA `(.L_x_223) ;  /* 0x0000000000048947 */ /* 0x000fea0003800000 */
[----:B------:R0:W5:Y:S02]  /*101c0*/  LDG.E.LTC128B.U16 R200, desc[UR48][R14.64+0xc2] ;  /* 0x0000c2300ec87981 */ /* 0x000164000c1e1520 */
.L_x_223:
[----:B------:R-:W-:Y:S05]  /*101d0*/  BSYNC B1 ;  /* 0x0000000000017941 */ /* 0x000fea0003800000 */
.L_x_222:
        /* <DEDUP_REMOVED lines=9> */
.L_x_225:
[----:B------:R-:W-:Y:S05]  /*10270*/  BSYNC B1 ;  /* 0x0000000000017941 */ /* 0x000fea0003800000 */
.L_x_224:
        /* <DEDUP_REMOVED lines=9> */
.L_x_227:
[----:B------:R-:W-:Y:S05]  /*10310*/  BSYNC B1 ;  /* 0x0000000000017941 */ /* 0x000fea0003800000 */
.L_x_226:
[----:B0----5:R-:W-:Y:S01]  /*10320*/  IMAD.U32 R21, R200, 0x10000, RZ ;  /* 0x00010000c8157824 */ /* 0x021fe200078e00ff */
        /* <DEDUP_REMOVED lines=9> */
.L_x_229:
[----:B------:R-:W-:Y:S05]  /*103c0*/  BSYNC B1 ;  /* 0x0000000000017941 */ /* 0x000fea0003800000 */
.L_x_228:
        /* <DEDUP_REMOVED lines=10> */
.L_x_231:
[----:B------:R-:W-:Y:S05]  /*10470*/  BSYNC B1 ;  /* 0x0000000000017941 */ /* 0x000fea0003800000 */
.L_x_230:
        /* <DEDUP_REMOVED lines=9> */
.L_x_233:
[----:B------:R-:W-:Y:S05]  /*10510*/  BSYNC B1 ;  /* 0x0000000000017941 */ /* 0x000fea0003800000 */
.L_x_232:
        /* <DEDUP_REMOVED lines=9> */
.L_x_235:
[----:B------:R-:W-:Y:S05]  /*105b0*/  BSYNC B1 ;  /* 0x0000000000017941 */ /* 0x000fea0003800000 */
.L_x_234:
[----:B0----5:R-:W-:Y:S01]  /*105c0*/  SHF.L.U32 R21, R200, 0x10, RZ ;  /* 0x00000010c8157819 */ /* 0x021fe200000006ff */
        /* <DEDUP_REMOVED lines=9> */
.L_x_237:
[----:B------:R-:W-:Y:S05]  /*10660*/  BSYNC B1 ;  /* 0x0000000000017941 */ /* 0x000fea0003800000 */
.L_x_236:
        /* <DEDUP_REMOVED lines=10> */
.L_x_239:
[----:B------:R-:W-:Y:S05]  /*10710*/  BSYNC B1 ;  /* 0x0000000000017941 */ /* 0x000fea0003800000 */
.L_x_238:
        /* <DEDUP_REMOVED lines=9> */
.L_x_241:
[----:B------:R-:W-:Y:S05]  /*107b0*/  BSYNC B1 ;  /* 0x0000000000017941 */ /* 0x000fea0003800000 */
.L_x_240:
        /* <DEDUP_REMOVED lines=9> */
.L_x_243:
[----:B------:R-:W-:Y:S05]  /*10850*/  BSYNC B1 ;  /* 0x0000000000017941 */ /* 0x000fea0003800000 */
.L_x_242:
        /* <DEDUP_REMOVED lines=10> */
.L_x_245:
[----:B------:R-:W-:Y:S05]  /*10900*/  BSYNC B1 ;  /* 0x0000000000017941 */ /* 0x000fea0003800000 */
.L_x_244:
        /* <DEDUP_REMOVED lines=10> */
.L_x_247:
[----:B------:R-:W-:Y:S05]  /*109b0*/  BSYNC B1 ;  /* 0x0000000000017941 */ /* 0x000fea0003800000 */
.L_x_246:
        /* <DEDUP_REMOVED lines=9> */
.L_x_249:
[----:B------:R-:W-:Y:S05]  /*10a50*/  BSYNC B1 ;  /* 0x0000000000017941 */ /* 0x000fea0003800000 */
.L_x_248:
        /* <DEDUP_REMOVED lines=9> */
.L_x_251:
[----:B------:R-:W-:Y:S05]  /*10af0*/  BSYNC B1 ;  /* 0x0000000000017941 */ /* 0x000fea0003800000 */
.L_x_250:
        /* <DEDUP_REMOVED lines=10> */
.L_x_253:
[----:B------:R-:W-:Y:S05]  /*10ba0*/  BSYNC B1 ;  /* 0x0000000000017941 */ /* 0x000fea0003800000 */
.L_x_252:
        /* <DEDUP_REMOVED lines=10> */
.L_x_255:
[----:B------:R-:W-:Y:S05]  /*10c50*/  BSYNC B1 ;  /* 0x0000000000017941 */ /* 0x000fea0003800000 */
.L_x_254:
        /* <DEDUP_REMOVED lines=10> */
.L_x_257:
[----:B------:R-:W-:Y:S05]  /*10d00*/  BSYNC B1 ;  /* 0x0000000000017941 */ /* 0x000fea0003800000 */
.L_x_256:
        /* <DEDUP_REMOVED lines=10> */
.L_x_259:
[----:B------:R-:W-:Y:S05]  /*10db0*/  BSYNC B1 ;  /* 0x0000000000017941 */ /* 0x000fea0003800000 */
.L_x_258:
        /* <DEDUP_REMOVED lines=9> */
.L_x_261:
[----:B------:R-:W-:Y:S05]  /*10e50*/  BSYNC B1 ;  /* 0x0000000000017941 */ /* 0x000fea0003800000 */
.L_x_260:
        /* <DEDUP_REMOVED lines=9> */
.L_x_263:
[----:B------:R-:W-:Y:S05]  /*10ef0*/  BSYNC B1 ;  /* 0x0000000000017941 */ /* 0x000fea0003800000 */
.L_x_262:
        /* <DEDUP_REMOVED lines=9> */
.L_x_265:
[----:B------:R-:W-:Y:S05]  /*10f90*/  BSYNC B1 ;  /* 0x0000000000017941 */ /* 0x000fea0003800000 */
.L_x_264:
        /* <DEDUP_REMOVED lines=9> */
.L_x_267:
[----:B------:R-:W-:Y:S05]  /*11030*/  BSYNC B1 ;  /* 0x0000000000017941 */ /* 0x000fea0003800000 */
.L_x_266:
        /* <DEDUP_REMOVED lines=9> */
.L_x_269:
[----:B------:R-:W-:Y:S05]  /*110d0*/  BSYNC B1 ;  /* 0x0000000000017941 */ /* 0x000fea0003800000 */
.L_x_268:
        /* <DEDUP_REMOVED lines=9> */
.L_x_271:
[----:B------:R-:W-:Y:S05]  /*11170*/  BSYNC B1 ;  /* 0x0000000000017941 */ /* 0x000fea0003800000 */
.L_x_270:
        /* <DEDUP_REMOVED lines=9> */
.L_x_273:
[----:B------:R-:W-:Y:S05]  /*11210*/  BSYNC B1 ;  /* 0x0000000000017941 */ /* 0x000fea0003800000 */
.L_x_272:
        /* <DEDUP_REMOVED lines=9> */
.L_x_275:
[----:B------:R-:W-:Y:S05]  /*112b0*/  BSYNC B1 ;  /* 0x0000000000017941 */ /* 0x000fea0003800000 */
.L_x_274:
        /* <DEDUP_REMOVED lines=9> */
.L_x_277:
[----:B------:R-:W-:Y:S05]  /*11350*/  BSYNC B1 ;  /* 0x0000000000017941 */ /* 0x000fea0003800000 */
.L_x_276:
        /* <DEDUP_REMOVED lines=9> */
.L_x_279:
[----:B------:R-:W-:Y:S05]  /*113f0*/  BSYNC B1 ;  /* 0x0000000000017941 */ /* 0x000fea0003800000 */
.L_x_278:
        /* <DEDUP_REMOVED lines=9> */
.L_x_281:
[----:B------:R-:W-:Y:S05]  /*11490*/  BSYNC B1 ;  /* 0x0000000000017941 */ /* 0x000fea0003800000 */
.L_x_280:
        /* <DEDUP_REMOVED lines=9> */
.L_x_283:
[----:B------:R-:W-:Y:S05]  /*11530*/  BSYNC B1 ;  /* 0x0000000000017941 */ /* 0x000fea0003800000 */
.L_x_282:
[----:B0----5:R-:W-:Y:S01]  /*11540*/  SHF.L.U32 R21, R200, 0x10, RZ ;  /* 0x00000010c8157819 */ /* 0x021fe200000006ff */
[----:B------:R-:W-:Y:S01]  /*11550*/  BSSY B1, `(.L_x_284) ;  /* 0x000000a000017945 */ /* 0x000fe20003800000 */
[----:B------:R-:W-:-:S03]  /*11560*/  ISETP.GT.AND P3, PT, R3, 0x80, PT ;  /* 0x000000800300780c */ /* 0x000fc60003f64270 */
        /* <DEDUP_REMOVED lines=8> */
.L_x_285:
[----:B------:R-:W-:Y:S05]  /*115f0*/  BSYNC B1 ;  /* 0x0000000000017941 */ /* 0x000fea0003800000 */
.L_x_284:
        /* <DEDUP_REMOVED lines=11> */
.L_x_287:
[----:B------:R-:W-:Y:S05]  /*116b0*/  BSYNC B1 ;  /* 0x0000000000017941 */ /* 0x000fea0003800000 */
.L_x_286:
        /* <DEDUP_REMOVED lines=9> */
.L_x_289:
[----:B------:R-:W-:Y:S05]  /*11750*/  BSYNC B1 ;  /* 0x0000000000017941 */ /* 0x000fea0003800000 */
.L_x_288:
        /* <DEDUP_REMOVED lines=9> */
.L_x_291:
[----:B------:R-:W-:Y:S05]  /*117f0*/  BSYNC B1 ;  /* 0x0000000000017941 */ /* 0x000fea0003800000 */
.L_x_290:
        /* <DEDUP_REMOVED lines=10> */
.L_x_293:
[----:B------:R-:W-:Y:S05]  /*118a0*/  BSYNC B1 ;  /* 0x0000000000017941 */ /* 0x000fea0003800000 */
.L_x_292:
        /* <DEDUP_REMOVED lines=10> */
.L_x_295:
[----:B------:R-:W-:Y:S05]  /*11950*/  BSYNC B1 ;  /* 0x0000000000017941 */ /* 0x000fea0003800000 */
.L_x_294:
        /* <DEDUP_REMOVED lines=9> */
.L_x_297:
[----:B------:R-:W-:Y:S05]  /*119f0*/  BSYNC B1 ;  /* 0x0000000000017941 */ /* 0x000fea0003800000 */
.L_x_296:
        /* <DEDUP_REMOVED lines=9> */
.L_x_299:
[----:B------:R-:W-:Y:S05]  /*11a90*/  BSYNC B1 ;  /* 0x0000000000017941 */ /* 0x000fea0003800000 */
.L_x_298:
        /* <DEDUP_REMOVED lines=10> */
.L_x_301:
[----:B------:R-:W-:Y:S05]  /*11b40*/  BSYNC B1 ;  /* 0x0000000000017941 */ /* 0x000fea0003800000 */
.L_x_300:
        /* <DEDUP_REMOVED lines=10> */
.L_x_303:
[----:B------:R-:W-:Y:S05]  /*11bf0*/  BSYNC B1 ;  /* 0x0000000000017941 */ /* 0x000fea0003800000 */
.L_x_302:
        /* <DEDUP_REMOVED lines=9> */
.L_x_305:
[----:B------:R-:W-:Y:S05]  /*11c90*/  BSYNC B1 ;  /* 0x0000000000017941 */ /* 0x000fea0003800000 */
.L_x_304:
        /* <DEDUP_REMOVED lines=9> */
.L_x_307:
[----:B------:R-:W-:Y:S05]  /*11d30*/  BSYNC B1 ;  /* 0x0000000000017941 */ /* 0x000fea0003800000 */
.L_x_306:
        /* <DEDUP_REMOVED lines=10> */
.L_x_309:
[----:B------:R-:W-:Y:S05]  /*11de0*/  BSYNC B1 ;  /* 0x0000000000017941 */ /* 0x000fea0003800000 */
.L_x_308:
        /* <DEDUP_REMOVED lines=10> */
.L_x_311:
[----:B------:R-:W-:Y:S05]  /*11e90*/  BSYNC B1 ;  /* 0x0000000000017941 */ /* 0x000fea0003800000 */
.L_x_310:
        /* <DEDUP_REMOVED lines=9> */
.L_x_313:
[----:B------:R-:W-:Y:S05]  /*11f30*/  BSYNC B1 ;  /* 0x0000000000017941 */ /* 0x000fea0003800000 */
.L_x_312:
        /* <DEDUP_REMOVED lines=9> */
.L_x_315:
[----:B------:R-:W-:Y:S05]  /*11fd0*/  BSYNC B1 ;  /* 0x0000000000017941 */ /* 0x000fea0003800000 */
.L_x_314:
        /* <DEDUP_REMOVED lines=10> */
.L_x_317:
[----:B------:R-:W-:Y:S05]  /*12080*/  BSYNC B1 ;  /* 0x0000000000017941 */ /* 0x000fea0003800000 */
.L_x_316:
        /* <DEDUP_REMOVED lines=10> */
.L_x_319:
[----:B------:R-:W-:Y:S05]  /*12130*/  BSYNC B1 ;  /* 0x0000000000017941 */ /* 0x000fea0003800000 */
.L_x_318:
        /* <DEDUP_REMOVED lines=10> */
.L_x_321:
[----:B------:R-:W-:Y:S05]  /*121e0*/  BSYNC B1 ;  /* 0x0000000000017941 */ /* 0x000fea0003800000 */
.L_x_320:
        /* <DEDUP_REMOVED lines=10> */
.L_x_323:
[----:B------:R-:W-:Y:S05]  /*12290*/  BSYNC B1 ;  /* 0x0000000000017941 */ /* 0x000fea0003800000 */
.L_x_322:
        /* <DEDUP_REMOVED lines=9> */
.L_x_325:
[----:B------:R-:W-:Y:S05]  /*12330*/  BSYNC B1 ;  /* 0x0000000000017941 */ /* 0x000fea0003800000 */
.L_x_324:
        /* <DEDUP_REMOVED lines=9> */
.L_x_327:
[----:B------:R-:W-:Y:S05]  /*123d0*/  BSYNC B1 ;  /* 0x0000000000017941 */ /* 0x000fea0003800000 */
.L_x_326:
        /* <DEDUP_REMOVED lines=9> */
.L_x_329:
[----:B------:R-:W-:Y:S05]  /*12470*/  BSYNC B1 ;  /* 0x0000000000017941 */ /* 0x000fea0003800000 */
.L_x_328:
        /* <DEDUP_REMOVED lines=9> */
.L_x_331:
[----:B------:R-:W-:Y:S05]  /*12510*/  BSYNC B1 ;  /* 0x0000000000017941 */ /* 0x000fea0003800000 */
.L_x_330:
        /* <DEDUP_REMOVED lines=9> */
.L_x_333:
[----:B------:R-:W-:Y:S05]  /*125b0*/  BSYNC B1 ;  /* 0x0000000000017941 */ /* 0x000fea0003800000 */
.L_x_332:
        /* <DEDUP_REMOVED lines=9> */
.L_x_335:
[----:B------:R-:W-:Y:S05]  /*12650*/  BSYNC B1 ;  /* 0x0000000000017941 */ /* 0x000fea0003800000 */
.L_x_334:
        /* <DEDUP_REMOVED lines=9> */
.L_x_337:
[----:B------:R-:W-:Y:S05]  /*126f0*/  BSYNC B1 ;  /* 0x0000000000017941 */ /* 0x000fea0003800000 */
.L_x_336:
        /* <DEDUP_REMOVED lines=9> */
.L_x_339:
[----:B------:R-:W-:Y:S05]  /*12790*/  BSYNC B1 ;  /* 0x0000000000017941 */ /* 0x000fea0003800000 */
.L_x_338:
        /* <DEDUP_REMOVED lines=9> */
.L_x_341:
[----:B------:R-:W-:Y:S05]  /*12830*/  BSYNC B1 ;  /* 0x0000000000017941 */ /* 0x000fea0003800000 */
.L_x_340:
        /* <DEDUP_REMOVED lines=9> */
.L_x_343:
[----:B------:R-:W-:Y:S05]  /*128d0*/  BSYNC B1 ;  /* 0x0000000000017941 */ /* 0x000fea0003800000 */
.L_x_342:
        /* <DEDUP_REMOVED lines=9> */
.L_x_345:
[----:B------:R-:W-:Y:S05]  /*12970*/  BSYNC B1 ;  /* 0x0000000000017941 */ /* 0x000fea0003800000 */
.L_x_344:
        /* <DEDUP_REMOVED lines=9> */
.L_x_347:
[----:B------:R-:W-:Y:S05]  /*12a10*/  BSYNC B1 ;  /* 0x0000000000017941 */ /* 0x000fea0003800000 */
.L_x_346:
        /* <DEDUP_REMOVED lines=11> */
.L_x_349:
[----:B------:R-:W-:Y:S05]  /*12ad0*/  BSYNC B1 ;  /* 0x0000000000017941 */ /* 0x000fea0003800000 */
.L_x_348:
        /* <DEDUP_REMOVED lines=11> */
.L_x_351:
[----:B------:R-:W-:Y:S05]  /*12b90*/  BSYNC B1 ;  /* 0x0000000000017941 */ /* 0x000fea0003800000 */
.L_x_350:
        /* <DEDUP_REMOVED lines=9> */
.L_x_353:
[----:B------:R-:W-:Y:S05]  /*12c30*/  BSYNC B1 ;  /* 0x0000000000017941 */ /* 0x000fea0003800000 */
.L_x_352:
        /* <DEDUP_REMOVED lines=9> */
.L_x_355:
[----:B------:R-:W-:Y:S05]  /*12cd0*/  BSYNC B1 ;  /* 0x0000000000017941 */ /* 0x000fea0003800000 */
.L_x_354:
        /* <DEDUP_REMOVED lines=10> */
.L_x_357:
[----:B------:R-:W-:Y:S05]  /*12d80*/  BSYNC B1 ;  /* 0x0000000000017941 */ /* 0x000fea0003800000 */
.L_x_356:
        /* <DEDUP_REMOVED lines=10> */
.L_x_359:
[----:B------:R-:W-:Y:S05]  /*12e30*/  BSYNC B1 ;  /* 0x0000000000017941 */ /* 0x000fea0003800000 */
.L_x_358:
        /* <DEDUP_REMOVED lines=9> */
.L_x_361:
[----:B------:R-:W-:Y:S05]  /*12ed0*/  BSYNC B1 ;  /* 0x0000000000017941 */ /* 0x000fea0003800000 */
.L_x_360:
        /* <DEDUP_REMOVED lines=9> */
.L_x_363:
[----:B------:R-:W-:Y:S05]  /*12f70*/  BSYNC B1 ;  /* 0x0000000000017941 */ /* 0x000fea0003800000 */
.L_x_362:
        /* <DEDUP_REMOVED lines=10> */
.L_x_365:
[----:B------:R-:W-:Y:S05]  /*13020*/  BSYNC B1 ;  /* 0x0000000000017941 */ /* 0x000fea0003800000 */
.L_x_364:
        /* <DEDUP_REMOVED lines=10> */
.L_x_367:
[----:B------:R-:W-:Y:S05]  /*130d0*/  BSYNC B1 ;  /* 0x0000000000017941 */ /* 0x000fea0003800000 */
.L_x_366:
        /* <DEDUP_REMOVED lines=9> */
.L_x_369:
[----:B------:R-:W-:Y:S05]  /*13170*/  BSYNC B1 ;  /* 0x0000000000017941 */ /* 0x000fea0003800000 */
.L_x_368:
        /* <DEDUP_REMOVED lines=9> */
.L_x_371:
[----:B------:R-:W-:Y:S05]  /*13210*/  BSYNC B1 ;  /* 0x0000000000017941 */ /* 0x000fea0003800000 */
.L_x_370:
        /* <DEDUP_REMOVED lines=10> */
.L_x_373:
[----:B------:R-:W-:Y:S05]  /*132c0*/  BSYNC B1 ;  /* 0x0000000000017941 */ /* 0x000fea0003800000 */
.L_x_372:
        /* <DEDUP_REMOVED lines=10> */
.L_x_375:
[----:B------:R-:W-:Y:S05]  /*13370*/  BSYNC B1 ;  /* 0x0000000000017941 */ /* 0x000fea0003800000 */
.L_x_374:
        /* <DEDUP_REMOVED lines=9> */
.L_x_377:
[----:B------:R-:W-:Y:S05]  /*13410*/  BSYNC B1 ;  /* 0x0000000000017941 */ /* 0x000fea0003800000 */
.L_x_376:
        /* <DEDUP_REMOVED lines=9> */
.L_x_379:
[----:B------:R-:W-:Y:S05]  /*134b0*/  BSYNC B1 ;  /* 0x0000000000017941 */ /* 0x000fea0003800000 */
.L_x_378:
        /* <DEDUP_REMOVED lines=10> */
.L_x_381:
[----:B------:R-:W-:Y:S05]  /*13560*/  BSYNC B1 ;  /* 0x0000000000017941 */ /* 0x000fea0003800000 */
.L_x_380:
        /* <DEDUP_REMOVED lines=10> */
.L_x_383:
[----:B------:R-:W-:Y:S05]  /*13610*/  BSYNC B1 ;  /* 0x0000000000017941 */ /* 0x000fea0003800000 */
.L_x_382:
        /* <DEDUP_REMOVED lines=10> */
.L_x_385:
[----:B------:R-:W-:Y:S05]  /*136c0*/  BSYNC B1 ;  /* 0x0000000000017941 */ /* 0x000fea0003800000 */
.L_x_384:
        /* <DEDUP_REMOVED lines=10> */
.L_x_387:
[----:B------:R-:W-:Y:S05]  /*13770*/  BSYNC B1 ;  /* 0x0000000000017941 */ /* 0x000fea0003800000 */
.L_x_386:
        /* <DEDUP_REMOVED lines=9> */
.L_x_389:
[----:B------:R-:W-:Y:S05]  /*13810*/  BSYNC B1 ;  /* 0x0000000000017941 */ /* 0x000fea0003800000 */
.L_x_388:
        /* <DEDUP_REMOVED lines=9> */
.L_x_391:
[----:B------:R-:W-:Y:S05]  /*138b0*/  BSYNC B1 ;  /* 0x0000000000017941 */ /* 0x000fea0003800000 */
.L_x_390:
        /* <DEDUP_REMOVED lines=9> */
.L_x_393:
[----:B------:R-:W-:Y:S05]  /*13950*/  BSYNC B1 ;  /* 0x0000000000017941 */ /* 0x000fea0003800000 */
.L_x_392:
        /* <DEDUP_REMOVED lines=9> */
.L_x_395:
[----:B------:R-:W-:Y:S05]  /*139f0*/  BSYNC B1 ;  /* 0x0000000000017941 */ /* 0x000fea0003800000 */
.L_x_394:
        /* <DEDUP_REMOVED lines=9> */
.L_x_397:
[----:B------:R-:W-:Y:S05]  /*13a90*/  BSYNC B1 ;  /* 0x0000000000017941 */ /* 0x000fea0003800000 */
.L_x_396:
        /* <DEDUP_REMOVED lines=9> */
.L_x_399:
[----:B------:R-:W-:Y:S05]  /*13b30*/  BSYNC B1 ;  /* 0x0000000000017941 */ /* 0x000fea0003800000 */
.L_x_398:
        /* <DEDUP_REMOVED lines=9> */
.L_x_401:
[----:B------:R-:W-:Y:S05]  /*13bd0*/  BSYNC B1 ;  /* 0x0000000000017941 */ /* 0x000fea0003800000 */
.L_x_400:
        /* <DEDUP_REMOVED lines=9> */
.L_x_403:
[----:B------:R-:W-:Y:S05]  /*13c70*/  BSYNC B1 ;  /* 0x0000000000017941 */ /* 0x000fea0003800000 */
.L_x_402:
        /* <DEDUP_REMOVED lines=9> */
.L_x_405:
[----:B------:R-:W-:Y:S05]  /*13d10*/  BSYNC B1 ;  /* 0x0000000000017941 */ /* 0x000fea0003800000 */
.L_x_404:
        /* <DEDUP_REMOVED lines=9> */
.L_x_407:
[----:B------:R-:W-:Y:S05]  /*13db0*/  BSYNC B1 ;  /* 0x0000000000017941 */ /* 0x000fea0003800000 */
.L_x_406:
        /* <DEDUP_REMOVED lines=9> */
.L_x_409:
[----:B------:R-:W-:Y:S05]  /*13e50*/  BSYNC B1 ;  /* 0x0000000000017941 */ /* 0x000fea0003800000 */
.L_x_408:
        /* <DEDUP_REMOVED lines=9> */
.L_x_411:
[----:B------:R-:W-:Y:S05]  /*13ef0*/  BSYNC B1 ;  /* 0x0000000000017941 */ /* 0x000fea0003800000 */
.L_x_410:
        /* <DEDUP_REMOVED lines=11> */
.L_x_413:
[----:B------:R-:W-:Y:S05]  /*13fb0*/  BSYNC B1 ;  /* 0x0000000000017941 */ /* 0x000fea0003800000 */
.L_x_412:
        /* <DEDUP_REMOVED lines=11> */
.L_x_415:
[----:B------:R-:W-:Y:S05]  /*14070*/  BSYNC B1 ;  /* 0x0000000000017941 */ /* 0x000fea0003800000 */
.L_x_414:
        /* <DEDUP_REMOVED lines=9> */
.L_x_417:
[----:B------:R-:W-:Y:S05]  /*14110*/  BSYNC B1 ;  /* 0x0000000000017941 */ /* 0x000fea0003800000 */
.L_x_416:
        /* <DEDUP_REMOVED lines=9> */
.L_x_419:
[----:B------:R-:W-:Y:S05]  /*141b0*/  BSYNC B1 ;  /* 0x0000000000017941 */ /* 0x000fea0003800000 */
.L_x_418:
        /* <DEDUP_REMOVED lines=10> */
.L_x_421:
[----:B------:R-:W-:Y:S05]  /*14260*/  BSYNC B1 ;  /* 0x0000000000017941 */ /* 0x000fea0003800000 */
.L_x_420:
        /* <DEDUP_REMOVED lines=10> */
.L_x_423:
[----:B------:R-:W-:Y:S05]  /*14310*/  BSYNC B1 ;  /* 0x0000000000017941 */ /* 0x000fea0003800000 */
.L_x_422:
        /* <DEDUP_REMOVED lines=9> */
.L_x_425:
[----:B------:R-:W-:Y:S05]  /*143b0*/  BSYNC B1 ;  /* 0x0000000000017941 */ /* 0x000fea0003800000 */
.L_x_424:
        /* <DEDUP_REMOVED lines=9> */
.L_x_427:
[----:B------:R-:W-:Y:S05]  /*14450*/  BSYNC B1 ;  /* 0x0000000000017941 */ /* 0x000fea0003800000 */
.L_x_426:
        /* <DEDUP_REMOVED lines=10> */
.L_x_429:
[----:B------:R-:W-:Y:S05]  /*14500*/  BSYNC B1 ;  /* 0x0000000000017941 */ /* 0x000fea0003800000 */
.L_x_428:
        /* <DEDUP_REMOVED lines=10> */
.L_x_431:
[----:B------:R-:W-:Y:S05]  /*145b0*/  BSYNC B1 ;  /* 0x0000000000017941 */ /* 0x000fea0003800000 */
.L_x_430:
        /* <DEDUP_REMOVED lines=9> */
.L_x_433:
[----:B------:R-:W-:Y:S05]  /*14650*/  BSYNC B1 ;  /* 0x0000000000017941 */ /* 0x000fea0003800000 */
.L_x_432:
        /* <DEDUP_REMOVED lines=9> */
.L_x_435:
[----:B------:R-:W-:Y:S05]  /*146f0*/  BSYNC B1 ;  /* 0x0000000000017941 */ /* 0x000fea0003800000 */
.L_x_434:
        /* <DEDUP_REMOVED lines=10> */
.L_x_437:
[----:B------:R-:W-:Y:S05]  /*147a0*/  BSYNC B1 ;  /* 0x0000000000017941 */ /* 0x000fea0003800000 */
.L_x_436:
        /* <DEDUP_REMOVED lines=10> */
.L_x_439:
[----:B------:R-:W-:Y:S05]  /*14850*/  BSYNC B1 ;  /* 0x0000000000017941 */ /* 0x000fea0003800000 */
.L_x_438:
[----:B-----5:R-:W-:Y:S01]  /*14860*/  SHF.L.U32 R3, R200, 0x10, RZ ;  /* 0x00000010c8037819 */ /* 0x020fe200000006ff */
[----:B------:R-:W-:Y:S04]  /*14870*/  BSSY B1, `(.L_x_440) ;  /* 0x0000008000017945 */ /* 0x000fe80003800000 */
[----:B0123--:R-:W-:-:S04]  /*14880*/  FMUL R14, R3, R16 ;  /* 0x00000010030e7220 */ /* 0x00ffc80000400000 */
[----:B------:R-:W-:-:S05]  /*14890*/  FFMA R14, R53, R2, R14 ;  /* 0x00000002350e7223 */ /* 0x000fca000000000e */
[----:B------:R-:W-:-:S05]  /*148a0*/  F2FP.BF16.F32.PACK_AB R14, RZ, R14 ;  /* 0x0000000eff0e723e */ /* 0x000fca00000010ff */
[----:B------:R0:W-:Y:S01]  /*148b0*/  @P5 STG.E.U16 desc[UR48][R4.64+0x1b2], R14 ;  /* 0x0001b20e04005986 */ /* 0x0001e2000c101530 */
[----:B------:R-:W-:-:S13]  /*148c0*/  ISETP.GT.AND P5, PT, R0, 0x8, P1 ;  /* 0x000000080000780c */ /* 0x000fda0000fa4270 */
[----:B0-----:R-:W-:Y:S05]  /*148d0*/  @!P5 BRA `(.L_x_441) ;  /* 0x000000000004d947 */ /* 0x001fea0003800000 */
[----:B------:R0:W5:Y:S02]  /*148e0*/  LDG.E.LTC128B.U16 R200, desc[UR48][R12.64+0x1b0] ;  /* 0x0001b0300cc87981 */ /* 0x000164000c1e1520 */
.L_x_441:
[----:B------:R-:W-:Y:S05]  /*148f0*/  BSYNC B1 ;  /* 0x0000000000017941 */ /* 0x000fea0003800000 */
.L_x_440:
[----:B-----5:R-:W-:Y:S01]  /*14900*/  IMAD.U32 R3, R200, 0x10000, RZ ;  /* 0x00010000c8037824 */ /* 0x020fe200078e00ff */
[----:B------:R-:W-:Y:S01]  /*14910*/  BSSY B1, `(.L_x_442) ;  /* 0x000000a000017945 */ /* 0x000fe20003800000 */
[----:B------:R-:W-:Y:S02]  /*14920*/  @P5 IMAD.MOV.U32 R4, RZ, RZ, R6 ;  /* 0x000000ffff045224 */ /* 0x000fe400078e0006 */
[----:B------:R-:W-:Y:S01]  /*14930*/  FMUL R3, R3, R16 ;  /* 0x0000001003037220 */ /* 0x000fe20000400000 */
[----:B------:R-:W-:-:S03]  /*14940*/  @P5 IMAD.MOV.U32 R5, RZ, RZ, R7 ;  /* 0x000000ffff055224 */ /* 0x000fc600078e0007 */
[----:B------:R-:W-:-:S05]  /*14950*/  FFMA R3, R54, R2, R3 ;  /* 0x0000000236037223 */ /* 0x000fca0000000003 */
[----:B------:R-:W-:-:S05]  /*14960*/  F2FP.BF16.F32.PACK_AB R3, RZ, R3 ;  /* 0x00000003ff03723e */ /* 0x000fca00000010ff */
[----:B------:R1:W-:Y:S01]  /*14970*/  @P5 STG.E.U16 desc[UR48][R4.64+0x1b0], R3 ;  /* 0x0001b00304005986 */ /* 0x0003e2000c101530 */
[----:B------:R-:W-:-:S13]  /*14980*/  ISETP.GT.AND P5, PT, R0, 0x8, P0 ;  /* 0x000000080000780c */ /* 0x000fda00007a4270 */
[----:B-1----:R-:W-:Y:S05]  /*14990*/  @!P5 BRA `(.L_x_443) ;  /* 0x000000000004d947 */ /* 0x002fea0003800000 */
[----:B------:R1:W5:Y:S02]  /*149a0*/  LDG.E.LTC128B.U16 R200, desc[UR48][R12.64+0x1b2] ;  /* 0x0001b2300cc87981 */ /* 0x000364000c1e1520 */
.L_x_443:
[----:B------:R-:W-:Y:S05]  /*149b0*/  BSYNC B1 ;  /* 0x0000000000017941 */ /* 0x000fea0003800000 */
.L_x_442:
        /* <DEDUP_REMOVED lines=8> */
[----:B--2---:R-:W-:Y:S05]  /*14a40*/  @!P5 BRA `(.L_x_445) ;  /* 0x000000000004d947 */ /* 0x004fea0003800000 */
[----:B------:R2:W5:Y:S02]  /*14a50*/  LDG.E.LTC128B.U16 R200, desc[UR48][R10.64+0x180] ;  /* 0x000180300ac87981 */ /* 0x000564000c1e1520 */
.L_x_445:
[----:B------:R-:W-:Y:S05]  /*14a60*/  BSYNC B1 ;  /* 0x0000000000017941 */ /* 0x000fea0003800000 */
.L_x_444:
        /* <DEDUP_REMOVED lines=8> */
[----:B---3--:R-:W-:Y:S05]  /*14af0*/  @!P5 BRA `(.L_x_447) ;  /* 0x000000000004d947 */ /* 0x008fea0003800000 */
[----:B------:R3:W5:Y:S02]  /*14b00*/  LDG.E.LTC128B.U16 R200, desc[UR48][R10.64+0x182] ;  /* 0x000182300ac87981 */ /* 0x000764000c1e1520 */
.L_x_447:
[----:B------:R-:W-:Y:S05]  /*14b10*/  BSYNC B1 ;  /* 0x0000000000017941 */ /* 0x000fea0003800000 */
.L_x_446:
        /* <DEDUP_REMOVED lines=10> */
.L_x_449:
[----:B------:R-:W-:Y:S05]  /*14bc0*/  BSYNC B1 ;  /* 0x0000000000017941 */ /* 0x000fea0003800000 */
.L_x_448:
        /* <DEDUP_REMOVED lines=10> */
.L_x_451:
[----:B------:R-:W-:Y:S05]  /*14c70*/  BSYNC B1 ;  /* 0x0000000000017941 */ /* 0x000fea0003800000 */
.L_x_450:
        /* <DEDUP_REMOVED lines=9> */
.L_x_453:
[----:B------:R-:W-:Y:S05]  /*14d10*/  BSYNC B1 ;  /* 0x0000000000017941 */ /* 0x000fea0003800000 */
.L_x_452:
        /* <DEDUP_REMOVED lines=9> */
.L_x_455:
[----:B------:R-:W-:Y:S05]  /*14db0*/  BSYNC B1 ;  /* 0x0000000000017941 */ /* 0x000fea0003800000 */
.L_x_454:
        /* <DEDUP_REMOVED lines=9> */
.L_x_457:
[----:B------:R-:W-:Y:S05]  /*14e50*/  BSYNC B1 ;  /* 0x0000000000017941 */ /* 0x000fea0003800000 */
.L_x_456:
        /* <DEDUP_REMOVED lines=9> */
.L_x_459:
[----:B------:R-:W-:Y:S05]  /*14ef0*/  BSYNC B1 ;  /* 0x0000000000017941 */ /* 0x000fea0003800000 */
.L_x_458:
        /* <DEDUP_REMOVED lines=9> */
.L_x_461:
[----:B------:R-:W-:Y:S05]  /*14f90*/  BSYNC B1 ;  /* 0x0000000000017941 */ /* 0x000fea0003800000 */
.L_x_460:
        /* <DEDUP_REMOVED lines=9> */
.L_x_463:
[----:B------:R-:W-:Y:S05]  /*15030*/  BSYNC B1 ;  /* 0x0000000000017941 */ /* 0x000fea0003800000 */
.L_x_462:
        /* <DEDUP_REMOVED lines=9> */
.L_x_465:
[----:B------:R-:W-:Y:S05]  /*150d0*/  BSYNC B1 ;  /* 0x0000000000017941 */ /* 0x000fea0003800000 */
.L_x_464:
        /* <DEDUP_REMOVED lines=9> */
.L_x_467:
[----:B------:R-:W-:Y:S05]  /*15170*/  BSYNC B1 ;  /* 0x0000000000017941 */ /* 0x000fea0003800000 */
.L_x_466:
        /* <DEDUP_REMOVED lines=9> */
.L_x_469:
[----:B------:R-:W-:Y:S05]  /*15210*/  BSYNC B1 ;  /* 0x0000000000017941 */ /* 0x000fea0003800000 */
.L_x_468:
        /* <DEDUP_REMOVED lines=9> */
.L_x_471:
[----:B------:R-:W-:Y:S05]  /*152b0*/  BSYNC B1 ;  /* 0x0000000000017941 */ /* 0x000fea0003800000 */
.L_x_470:
        /* <DEDUP_REMOVED lines=9> */
.L_x_473:
[----:B------:R-:W-:Y:S05]  /*15350*/  BSYNC B1 ;  /* 0x0000000000017941 */ /* 0x000fea0003800000 */
.L_x_472:
        /* <DEDUP_REMOVED lines=9> */
.L_x_475:
[----:B------:R-:W-:Y:S05]  /*153f0*/  BSYNC B1 ;  /* 0x0000000000017941 */ /* 0x000fea0003800000 */
.L_x_474:
[----:B------:R-:W-:Y:S05]  /*15400*/  @!P0 BRA `(.L_x_476) ;  /* 0x00000040005c8947 */ /* 0x000fea0003800000 */
[----:B0----5:R-:W-:-:S04]  /*15410*/  IMAD.U32 R3, R200, 0x10000, RZ ;  /* 0x00010000c8037824 */ /* 0x021fc800078e00ff */
[----:B------:R-:W-:-:S04]  /*15420*/  FMUL R0, R3, R16 ;  /* 0x0000001003007220 */ /* 0x000fc80000400000 */
[----:B------:R-:W-:-:S05]  /*15430*/  FFMA R0, R39, R2, R0 ;  /* 0x0000000227007223 */ /* 0x000fca0000000000 */
[----:B------:R-:W-:-:S05]  /*15440*/  F2FP.BF16.F32.PACK_AB R0, RZ, R0 ;  /* 0x00000000ff00723e */ /* 0x000fca00000010ff */
[----:B------:R0:W-:Y:S01]  /*15450*/  STG.E.U16 desc[UR48][R22.64+0x1b2], R0 ;  /* 0x0001b20016007986 */ /* 0x0001e2000c101530 */
[----:B------:R-:W-:Y:S05]  /*15460*/  BRA `(.L_x_476) ;  /* 0x0000004000447947 */ /* 0x000fea0003800000 */
.L_x_33:
[----:B------:R-:W2:Y:S01]  /*15470*/  LDL.LU R220, [R1+0x44] ;  /* 0x0000440001dc7983 */ /* 0x000ea20000300800 */
[----:B------:R-:W-:-:S03]  /*15480*/  ULDC.64 UR4, c[0x0][0x5c0] ;  /* 0x0001700000047ab9 */ /* 0x000fc60000000a00 */
[----:B------:R-:W3:Y:S04]  /*15490*/  LDL.LU R13, [R1+0x48] ;  /* 0x00004800010d7983 */ /* 0x000ee80000300800 */
[----:B------:R-:W4:Y:S04]  /*154a0*/  LDL.LU R12, [R1+0x4c] ;  /* 0x00004c00010c7983 */ /* 0x000f280000300800 */
[----:B------:R-:W5:Y:S04]  /*154b0*/  LDL.LU R15, [R1+0x40] ;  /* 0x00004000010f7983 */ /* 0x000f680000300800 */
        /* <DEDUP_REMOVED lines=11> */
[----:B------:R-:W5:Y:S01]  /*15570*/  LDL.LU R227, [R1+0x4] ;  /* 0x0000040001e37983 */ /* 0x000f620000300800 */
[----:B------:R-:W-:-:S02]  /*15580*/  LEA R4, P2, R6, UR4, 0x1 ;  /* 0x0000000406047c11 */ /* 0x000fc4000f8408ff */
[----:B------:R-:W-:Y:S02]  /*15590*/  ISETP.GT.AND P3, PT, R3, 0x1, PT ;  /* 0x000000010300780c */ /* 0x000fe40003f64270 */
[----:B0-----:R-:W-:Y:S02]  /*155a0*/  LEA.HI.X R5, R6, UR5, R14, 0x1, P2 ;  /* 0x0000000506057c11 */ /* 0x001fe400090f0c0e */
[----:B------:R-:W-:Y:S01]  /*155b0*/  ISETP.GT.AND P2, PT, R0, RZ, P3 ;  /* 0x000000ff0000720c */ /* 0x000fe20001f44270 */
[----:B------:R-:W-:Y:S02]  /*155c0*/  IMAD.SHL.U32 R14, R18, 0x10, RZ ;  /* 0x00000010120e7824 */ /* 0x000fe400078e00ff */
[-C--:B--2---:R-:W-:Y:S02]  /*155d0*/  FMUL R7, R220, R2.reuse ;  /* 0x00000002dc077220 */ /* 0x084fe40000400000 */
[----:B------:R-:W2:Y:S01]  /*155e0*/  LDL.LU R220, [R1+0x60] ;  /* 0x0000600001dc7983 */ /* 0x000ea20000300800 */
[----:B---3--:R-:W-:-:S02]  /*155f0*/  FMUL R13, R13, R2 ;  /* 0x000000020d0d7220 */ /* 0x008fc40000400000 */
[----:B------:R-:W-:Y:S01]  /*15600*/  F2FP.BF16.F32.PACK_AB R7, RZ, R7 ;  /* 0x00000007ff07723e */ /* 0x000fe200000010ff */
[-C--:B----4-:R-:W-:Y:S02]  /*15610*/  FMUL R12, R12, R2.reuse ;  /* 0x000000020c0c7220 */ /* 0x090fe40000400000 */
[----:B------:R-:W-:Y:S01]  /*15620*/  F2FP.BF16.F32.PACK_AB R13, RZ, R13 ;  /* 0x0000000dff0d723e */ /* 0x000fe200000010ff */
[----:B-----5:R-:W-:Y:S01]  /*15630*/  FMUL R6, R15, R2 ;  /* 0x000000020f067220 */ /* 0x020fe20000400000 */
[----:B------:R-:W-:Y:S01]  /*15640*/  @P2 STG.E.U16 desc[UR48][R4.64+0x2], R7 ;  /* 0x0000020704002986 */ /* 0x000fe2000c101530 */
[----:B------:R-:W-:Y:S01]  /*15650*/  F2FP.BF16.F32.PACK_AB R12, RZ, R12 ;  /* 0x0000000cff0c723e */ /* 0x000fe200000010ff */
[----:B------:R-:W-:Y:S02]  /*15660*/  FMUL R11, R11, R2 ;  /* 0x000000020b0b7220 */ /* 0x000fe40000400000 */
[----:B------:R-:W-:Y:S02]  /*15670*/  F2FP.BF16.F32.PACK_AB R6, RZ, R6 ;  /* 0x00000006ff06723e */ /* 0x000fe400000010ff */
[----:B------:R-:W-:Y:S01]  /*15680*/  SHF.L.U64.HI R15, R18, 0x4, R19 ;  /* 0x00000004120f7819 */ /* 0x000fe20000010213 */
[-C--:B------:R-:W-:Y:S01]  /*15690*/  FMUL R10, R10, R2.reuse ;  /* 0x000000020a0a7220 */ /* 0x080fe20000400000 */
[----:B------:R-:W-:Y:S01]  /*156a0*/  ISETP.GT.AND P2, PT, R0, 0x8, P0 ;  /* 0x000000080000780c */ /* 0x000fe20000744270 */
[----:B------:R0:W-:Y:S01]  /*156b0*/  @P1 STG.E.U16 desc[UR48][R4.64], R6 ;  /* 0x0000000604001986 */ /* 0x0001e2000c101530 */
[----:B------:R-:W-:Y:S01]  /*156c0*/  F2FP.BF16.F32.PACK_AB R11, RZ, R11 ;  /* 0x0000000bff0b723e */ /* 0x000fe200000010ff */
[----:B------:R-:W-:Y:S01]  /*156d0*/  FMUL R9, R9, R2 ;  /* 0x0000000209097220 */ /* 0x000fe20000400000 */
[----:B------:R-:W-:Y:S01]  /*156e0*/  F2FP.BF16.F32.PACK_AB R10, RZ, R10 ;  /* 0x0000000aff0a723e */ /* 0x000fe200000010ff */
[----:B------:R-:W-:Y:S01]  /*156f0*/  FMUL R8, R8, R2 ;  /* 0x0000000208087220 */ /* 0x000fe20000400000 */
[----:B0-----:R-:W-:-:S05]  /*15700*/  IADD3 R6, P1, R14, R4, RZ ;  /* 0x000000040e067210 */ /* 0x001fca0007f3e0ff */
[----:B------:R-:W-:Y:S01]  /*15710*/  IMAD.X R7, R15, 0x1, R5, P1 ;  /* 0x000000010f077824 */ /* 0x000fe200008e0605 */
[----:B------:R-:W-:-:S04]  /*15720*/  ISETP.GT.AND P1, PT, R0, 0x8, P3 ;  /* 0x000000080000780c */ /* 0x000fc80001f24270 */
[----:B------:R0:W-:Y:S09]  /*15730*/  @P2 STG.E.U16 desc[UR48][R6.64], R13 ;  /* 0x0000000d06002986 */ /* 0x0001f2000c101530 */
[----:B------:R-:W-:Y:S01]  /*15740*/  @P1 STG.E.U16 desc[UR48][R6.64+0x2], R12 ;  /* 0x0000020c06001986 */ /* 0x000fe2000c101530 */
[----:B------:R-:W-:-:S03]  /*15750*/  ISETP.GT.AND P1, PT, R3, 0x8, PT ;  /* 0x000000080300780c */ /* 0x000fc60003f24270 */
[----:B0-----:R-:W3:Y:S01]  /*15760*/  LDL.LU R13, [R1] ;  /* 0x00000000010d7983 */ /* 0x001ee20000300800 */
[----:B------:R-:W-:Y:S02]  /*15770*/  ISETP.GT.AND P2, PT, R0, RZ, P1 ;  /* 0x000000ff0000720c */ /* 0x000fe40000f44270 */
[----:B------:R-:W-:Y:S01]  /*15780*/  F2FP.BF16.F32.PACK_AB R9, RZ, R9 ;  /* 0x00000009ff09723e */ /* 0x000fe200000010ff */
[----:B------:R-:W4:Y:S01]  /*15790*/  LDL.LU R226, [R1+0x8] ;  /* 0x0000080001e27983 */ /* 0x000f220000300800 */
[----:B------:R-:W-:-:S03]  /*157a0*/  F2FP.BF16.F32.PACK_AB R8, RZ, R8 ;  /* 0x00000008ff08723e */ /* 0x000fc600000010ff */
[----:B------:R-:W5:Y:S04]  /*157b0*/  LDL.LU R225, [R1+0xc] ;  /* 0x00000c0001e17983 */ /* 0x000f680000300800 */
[----:B------:R-:W5:Y:S04]  /*157c0*/  LDL.LU R224, [R1+0x10] ;  /* 0x0000100001e07983 */ /* 0x000f680000300800 */
[----:B------:R-:W-:Y:S01]  /*157d0*/  @P2 STG.E.U16 desc[UR48][R4.64+0x10], R11 ;  /* 0x0000100b04002986 */ /* 0x000fe2000c101530 */
[----:B------:R-:W-:-:S03]  /*157e0*/  ISETP.GT.AND P2, PT, R3, 0x9, PT ;  /* 0x000000090300780c */ /* 0x000fc60003f44270 */
[----:B------:R-:W5:Y:S01]  /*157f0*/  LDL.LU R223, [R1+0x14] ;  /* 0x0000140001df7983 */ /* 0x000f620000300800 */
[C---:B------:R-:W-:Y:S02]  /*15800*/  ISETP.GT.AND P3, PT, R0.reuse, RZ, P2 ;  /* 0x000000ff0000720c */ /* 0x040fe40001764270 */
[C---:B------:R-:W-:Y:S01]  /*15810*/  ISETP.GT.AND P4, PT, R0.reuse, 0x8, P2 ;  /* 0x000000080000780c */ /* 0x040fe20001784270 */
[----:B------:R-:W5:Y:S04]  /*15820*/  LDL.LU R222, [R1+0x18] ;  /* 0x0000180001de7983 */ /* 0x000f680000300800 */
[----:B------:R-:W5:Y:S06]  /*15830*/  LDL.LU R221, [R1+0x1c] ;  /* 0x00001c0001dd7983 */ /* 0x000f6c0000300800 */
[----:B------:R-:W-:Y:S01]  /*15840*/  @P3 STG.E.U16 desc[UR48][R4.64+0x12], R10 ;  /* 0x0000120a04003986 */ /* 0x000fe2000c101530 */
[----:B------:R-:W-:-:S03]  /*15850*/  ISETP.GT.AND P3, PT, R0, 0x8, P1 ;  /* 0x000000080000780c */ /* 0x000fc60000f64270 */
[----:B------:R-:W-:Y:S10]  /*15860*/  @P4 STG.E.U16 desc[UR48][R6.64+0x12], R8 ;  /* 0x0000120806004986 */ /* 0x000ff4000c101530 */
[----:B------:R0:W-:Y:S01]  /*15870*/  @P3 STG.E.U16 desc[UR48][R6.64+0x10], R9 ;  /* 0x0000100906003986 */ /* 0x0001e2000c101530 */
[----:B------:R-:W-:-:S04]  /*15880*/  ISETP.GT.AND P3, PT, R3, 0x10, PT ;  /* 0x000000100300780c */ /* 0x000fc80003f64270 */
[----:B------:R-:W-:Y:S01]  /*15890*/  ISETP.GT.AND P4, PT, R0, RZ, P3 ;  /* 0x000000ff0000720c */ /* 0x000fe20001f84270 */
[----:B0-----:R-:W-:Y:S01]  /*158a0*/  FMUL R9, R219, R2 ;  /* 0x00000002db097220 */ /* 0x001fe20000400000 */
[----:B------:R-:W-:-:S04]  /*158b0*/  LOP3.LUT R17, R17, 0xffffffef, RZ, 0xc0, !PT ;  /* 0xffffffef11117812 */ /* 0x000fc800078ec0ff */
[----:B------:R-:W-:Y:S01]  /*158c0*/  @P1 LOP3.LUT R17, R17, 0x10, RZ, 0xfc, !PT ;  /* 0x0000001011111812 */ /* 0x000fe200078efcff */
[----:B--2---:R-:W-:Y:S02]  /*158d0*/  FMUL R8, R220, R2 ;  /* 0x00000002dc087220 */ /* 0x004fe40000400000 */
[----:B------:R-:W2:Y:S03]  /*158e0*/  LDL.LU R220, [R1+0x20] ;  /* 0x0000200001dc7983 */ /* 0x000ea60000300800 */
[----:B------:R-:W-:Y:S01]  /*158f0*/  F2FP.BF16.F32.PACK_AB R8, RZ, R8 ;  /* 0x00000008ff08723e */ /* 0x000fe200000010ff */
[----:B------:R-:W2:Y:S03]  /*15900*/  LDL.LU R219, [R1+0x24] ;  /* 0x0000240001db7983 */ /* 0x000ea60000300800 */
[----:B------:R-:W-:-:S05]  /*15910*/  PRMT R10, R8, 0x7610, R10 ;  /* 0x00007610080a7816 */ /* 0x000fca000000000a */
[----:B------:R-:W-:Y:S01]  /*15920*/  @P4 STG.E.U16 desc[UR48][R4.64+0x20], R10 ;  /* 0x0000200a04004986 */ /* 0x000fe2000c101530 */
[----:B------:R-:W-:-:S04]  /*15930*/  ISETP.GT.AND P4, PT, R3, 0x11, PT ;  /* 0x000000110300780c */ /* 0x000fc80003f84270 */
[----:B------:R-:W-:Y:S02]  /*15940*/  ISETP.GT.AND P5, PT, R0, RZ, P4 ;  /* 0x000000ff0000720c */ /* 0x000fe400027a4270 */
[----:B------:R-:W-:-:S11]  /*15950*/  F2FP.BF16.F32.PACK_AB R8, RZ, R9 ;  /* 0x00000009ff08723e */ /* 0x000fd600000010ff */
[----:B------:R0:W-:Y:S01]  /*15960*/  @P5 STG.E.U16 desc[UR48][R4.64+0x22], R8 ;  /* 0x0000220804005986 */ /* 0x0001e2000c101530 */
[----:B------:R-:W-:Y:S01]  /*15970*/  ISETP.GT.AND P5, PT, R0, 0x8, P3 ;  /* 0x000000080000780c */ /* 0x000fe20001fa4270 */
[----:B0-----:R-:W-:Y:S02]  /*15980*/  FMUL R8, R218, R2 ;  /* 0x00000002da087220 */ /* 0x001fe40000400000 */
[----:B------:R-:W2:Y:S03]  /*15990*/  LDL.LU R218, [R1+0x28] ;  /* 0x0000280001da7983 */ /* 0x000ea60000300800 */
[----:B------:R-:W-:-:S07]  /*159a0*/  F2FP.BF16.F32.PACK_AB R8, RZ, R8 ;  /* 0x00000008ff08723e */ /* 0x000fce00000010ff */
[----:B------:R0:W-:Y:S01]  /*159b0*/  @P5 STG.E.U16 desc[UR48][R6.64+0x20], R8 ;  /* 0x0000200806005986 */ /* 0x0001e2000c101530 */
[----:B------:R-:W-:Y:S01]  /*159c0*/  ISETP.GT.AND P5, PT, R0, 0x8, P4 ;  /* 0x000000080000780c */ /* 0x000fe200027a4270 */
[----:B0-----:R-:W-:-:S05]  /*159d0*/  FMUL R8, R217, R2 ;  /* 0x00000002d9087220 */ /* 0x001fca0000400000 */
[----:B------:R-:W-:-:S07]  /*159e0*/  F2FP.BF16.F32.PACK_AB R8, RZ, R8 ;  /* 0x00000008ff08723e */ /* 0x000fce00000010ff */
[----:B------:R0:W-:Y:S01]  /*159f0*/  @P5 STG.E.U16 desc[UR48][R6.64+0x22], R8 ;  /* 0x0000220806005986 */ /* 0x0001e2000c101530 */
[----:B------:R-:W-:-:S04]  /*15a00*/  ISETP.GT.AND P5, PT, R3, 0x18, PT ;  /* 0x000000180300780c */ /* 0x000fc80003fa4270 */
[----:B------:R-:W-:Y:S01]  /*15a10*/  ISETP.GT.AND P6, PT, R0, RZ, P5 ;  /* 0x000000ff0000720c */ /* 0x000fe20002fc4270 */
        /* <DEDUP_REMOVED lines=8> */
[----:B------:R-:W-:Y:S01]  /*15aa0*/  ISETP.GT.AND P1, PT, R0, 0x8, P5 ;  /* 0x000000080000780c */ /* 0x000fe20002f24270 */
[----:B0-----:R-:W-:-:S05]  /*15ab0*/  FMUL R8, R22, R2 ;  /* 0x0000000216087220 */ /* 0x001fca0000400000 */
[----:B------:R-:W-:-:S07]  /*15ac0*/  F2FP.BF16.F32.PACK_AB R8, RZ, R8 ;  /* 0x00000008ff08723e */ /* 0x000fce00000010ff */
[----:B------:R0:W-:Y:S02]  /*15ad0*/  @P1 STG.E.U16 desc[UR48][R6.64+0x30], R8 ;  /* 0x0000300806001986 */ /* 0x0001e4000c101530 */
[----:B0-----:R-:W-:Y:S02]  /*15ae0*/  FMUL R8, R21, R2 ;  /* 0x0000000215087220 */ /* 0x001fe40000400000 */
[----:B------:R-:W2:Y:S04]  /*15af0*/  LDL.LU R21, [R1+0x2c] ;  /* 0x00002c0001157983 */ /* 0x000ea80000300800 */
[----:B------:R-:W2:Y:S04]  /*15b00*/  LDL.LU R22, [R1+0x30] ;  /* 0x0000300001167983 */ /* 0x000ea80000300800 */
[----:B------:R-:W2:Y:S04]  /*15b10*/  LDL.LU R23, [R1+0x34] ;  /* 0x0000340001177983 */ /* 0x000ea80000300800 */
[----:B------:R-:W2:Y:S04]  /*15b20*/  LDL.LU R216, [R1+0x38] ;  /* 0x0000380001d87983 */ /* 0x000ea80000300800 */
[----:B------:R-:W2:Y:S01]  /*15b30*/  LDL.LU R217, [R1+0x3c] ;  /* 0x00003c0001d97983 */ /* 0x000ea20000300800 */
[----:B------:R-:W-:-:S02]  /*15b40*/  ISETP.GT.AND P1, PT, R0, 0x8, P6 ;  /* 0x000000080000780c */ /* 0x000fc40003724270 */
[----:B------:R-:W-:Y:S01]  /*15b50*/  F2FP.BF16.F32.PACK_AB R8, RZ, R8 ;  /* 0x00000008ff08723e */ /* 0x000fe200000010ff */
[----:B---3--:R-:W-:Y:S01]  /*15b60*/  FMUL R10, R13, R2 ;  /* 0x000000020d0a7220 */ /* 0x008fe20000400000 */
[----:B------:R-:W-:-:S09]  /*15b70*/  IMAD R19, R19, 0xf0, RZ ;  /* 0x000000f013137824 */ /* 0x000fd200078e02ff */
[----:B------:R0:W-:Y:S01]  /*15b80*/  @P1 STG.E.U16 desc[UR48][R6.64+0x32], R8 ;  /* 0x0000320806001986 */ /* 0x0001e2000c101530 */
[----:B------:R-:W-:Y:S02]  /*15b90*/  ISETP.GT.AND P1, PT, R0, 0x80, P0 ;  /* 0x000000800000780c */ /* 0x000fe40000724270 */
[----:B------:R-:W-:Y:S01]  /*15ba0*/  F2FP.BF16.F32.PACK_AB R10, RZ, R10 ;  /* 0x0000000aff0a723e */ /* 0x000fe200000010ff */
[----:B0-----:R-:W-:-:S04]  /*15bb0*/  IMAD.WIDE.U32 R8, R18, 0xf0, R6 ;  /* 0x000000f012087825 */ /* 0x001fc800078e0006 */
[----:B------:R-:W-:-:S06]  /*15bc0*/  IMAD.IADD R9, R9, 0x1, R19 ;  /* 0x0000000109097824 */ /* 0x000fcc00078e0213 */
[----:B------:R0:W-:Y:S01]  /*15bd0*/  @P1 STG.E.U16 desc[UR48][R8.64], R10 ;  /* 0x0000000a08001986 */ /* 0x0001e2000c101530 */
[----:B------:R-:W-:-:S04]  /*15be0*/  ISETP.GT.AND P1, PT, R3, 0x1, PT ;  /* 0x000000010300780c */ /* 0x000fc80003f24270 */
[C---:B------:R-:W-:Y:S01]  /*15bf0*/  ISETP.GT.AND P1, PT, R0.reuse, 0x80, P1 ;  /* 0x000000800000780c */ /* 0x040fe20000f24270 */
[----:B0-----:R-:W-:Y:S01]  /*15c00*/  FMUL R10, R227, R2 ;  /* 0x00000002e30a7220 */ /* 0x001fe20000400000 */
[----:B------:R-:W-:-:S04]  /*15c10*/  ISETP.GT.AND P0, PT, R0, 0x88, P0 ;  /* 0x000000880000780c */ /* 0x000fc80000704270 */
[----:B------:R-:W-:Y:S01]  /*15c20*/  F2FP.BF16.F32.PACK_AB R10, RZ, R10 ;  /* 0x0000000aff0a723e */ /* 0x000fe200000010ff */
[----:B----4-:R-:W-:-:S06]  /*15c30*/  FMUL R12, R226, R2 ;  /* 0x00000002e20c7220 */ /* 0x010fcc0000400000 */
[----:B------:R0:W-:Y:S01]  /*15c40*/  @P1 STG.E.U16 desc[UR48][R8.64+0x2], R10 ;  /* 0x0000020a08001986 */ /* 0x0001e2000c101530 */
[----:B------:R-:W-:Y:S02]  /*15c50*/  F2FP.BF16.F32.PACK_AB R12, RZ, R12 ;  /* 0x0000000cff0c723e */ /* 0x000fe400000010ff */
[----:B0-----:R-:W-:-:S04]  /*15c60*/  IADD3 R10, P1, R14, R8, RZ ;  /* 0x000000080e0a7210 */ /* 0x001fc80007f3e0ff */
[----:B------:R-:W-:-:S05]  /*15c70*/  IADD3.X R11, R15, R9, RZ, P1, !PT ;  /* 0x000000090f0b7210 */ /* 0x000fca0000ffe4ff */
[----:B------:R5:W-:Y:S01]  /*15c80*/  @P0 STG.E.U16 desc[UR48][R10.64], R12 ;  /* 0x0000000c0a000986 */ /* 0x000be2000c101530 */
[----:B------:R-:W-:-:S04]  /*15c90*/  ISETP.GT.AND P0, PT, R3, 0x1, PT ;  /* 0x000000010300780c */ /* 0x000fc80003f04270 */
[----:B------:R-:W-:Y:S01]  /*15ca0*/  ISETP.GT.AND P0, PT, R0, 0x88, P0 ;  /* 0x000000880000780c */ /* 0x000fe20000704270 */
[----:B-----5:R-:W-:Y:S01]  /*15cb0*/  FMUL R12, R225, R2 ;  /* 0x00000002e10c7220 */ /* 0x020fe20000400000 */
[----:B------:R-:W-:-:S04]  /*15cc0*/  LOP3.LUT P1, RZ, R17, 0x10, RZ, 0xc0, !PT ;  /* 0x0000001011ff7812 */ /* 0x000fc8000782c0ff */
[----:B------:R-:W-:-:S07]  /*15cd0*/  F2FP.BF16.F32.PACK_AB R12, RZ, R12 ;  /* 0x0000000cff0c723e */ /* 0x000fce00000010ff */
[----:B------:R0:W-:Y:S01]  /*15ce0*/  @P0 STG.E.U16 desc[UR48][R10.64+0x2], R12 ;  /* 0x0000020c0a000986 */ /* 0x0001e2000c101530 */
[----:B------:R-:W-:Y:S01]  /*15cf0*/  ISETP.GT.AND P0, PT, R0, 0x80, P1 ;  /* 0x000000800000780c */ /* 0x000fe20000f04270 */
[----:B0-----:R-:W-:-:S05]  /*15d00*/  FMUL R12, R224, R2 ;  /* 0x00000002e00c7220 */ /* 0x001fca0000400000 */
[----:B------:R-:W-:-:S07]  /*15d10*/  F2FP.BF16.F32.PACK_AB R12, RZ, R12 ;  /* 0x0000000cff0c723e */ /* 0x000fce00000010ff */
[----:B------:R0:W-:Y:S01]  /*15d20*/  @P0 STG.E.U16 desc[UR48][R8.64+0x10], R12 ;  /* 0x0000100c08000986 */ /* 0x0001e2000c101530 */
[----:B------:R-:W-:Y:S01]  /*15d30*/  ISETP.GT.AND P0, PT, R0, 0x80, P2 ;  /* 0x000000800000780c */ /* 0x000fe20001704270 */
[-C--:B------:R-:W-:Y:S01]  /*15d40*/  FMUL R13, R222, R2.reuse ;  /* 0x00000002de0d7220 */ /* 0x080fe20000400000 */
[----:B------:R-:W-:Y:S01]  /*15d50*/  ISETP.GT.AND P1, PT, R0, 0x88, P1 ;  /* 0x000000880000780c */ /* 0x000fe20000f24270 */
[----:B0-----:R-:W-:-:S03]  /*15d60*/  FMUL R12, R223, R2 ;  /* 0x00000002df0c7220 */ /* 0x001fc60000400000 */
[----:B------:R-:W-:Y:S02]  /*15d70*/  F2FP.BF16.F32.PACK_AB R13, RZ, R13 ;  /* 0x0000000dff0d723e */ /* 0x000fe400000010ff */
[----:B------:R-:W-:-:S05]  /*15d80*/  F2FP.BF16.F32.PACK_AB R12, RZ, R12 ;  /* 0x0000000cff0c723e */ /* 0x000fca00000010ff */
[----:B------:R0:W-:Y:S01]  /*15d90*/  @P0 STG.E.U16 desc[UR48][R8.64+0x12], R12 ;  /* 0x0000120c08000986 */ /* 0x0001e2000c101530 */
[----:B------:R-:W-:Y:S02]  /*15da0*/  ISETP.GT.AND P2, PT, R0, 0x88, P2 ;  /* 0x000000880000780c */ /* 0x000fe40001744270 */
[----:B0-----:R-:W-:Y:S01]  /*15db0*/  PRMT R12, R13, 0x7610, R12 ;  /* 0x000076100d0c7816 */ /* 0x001fe2000000000c */
[----:B------:R-:W-:-:S05]  /*15dc0*/  FMUL R13, R221, R2 ;  /* 0x00000002dd0d7220 */ /* 0x000fca0000400000 */
[----:B------:R-:W-:Y:S01]  /*15dd0*/  F2FP.BF16.F32.PACK_AB R13, RZ, R13 ;  /* 0x0000000dff0d723e */ /* 0x000fe200000010ff */
[----:B------:R0:W-:Y:S01]  /*15de0*/  @P1 STG.E.U16 desc[UR48][R10.64+0x10], R12 ;  /* 0x0000100c0a001986 */ /* 0x0001e2000c101530 */
[----:B------:R-:W-:Y:S02]  /*15df0*/  ISETP.GT.AND P0, PT, R0, 0x80, P3 ;  /* 0x000000800000780c */ /* 0x000fe40001f04270 */
[----:B0-----:R-:W-:Y:S01]  /*15e00*/  PRMT R12, R13, 0x7610, R12 ;  /* 0x000076100d0c7816 */ /* 0x001fe2000000000c */
[----:B--2---:R-:W-:-:S05]  /*15e10*/  FMUL R13, R220, R2 ;  /* 0x00000002dc0d7220 */ /* 0x004fca0000400000 */
[----:B------:R-:W-:-:S04]  /*15e20*/  F2FP.BF16.F32.PACK_AB R13, RZ, R13 ;  /* 0x0000000dff0d723e */ /* 0x000fc800000010ff */
[----:B------:R-:W-:Y:S01]  /*15e30*/  PRMT R20, R13, 0x7610, R20 ;  /* 0x000076100d147816 */ /* 0x000fe20000000014 */
[----:B------:R0:W-:Y:S04]  /*15e40*/  @P2 STG.E.U16 desc[UR48][R10.64+0x12], R12 ;  /* 0x0000120c0a002986 */ /* 0x0001e8000c101530 */
[----:B------:R-:W-:Y:S01]  /*15e50*/  @P0 STG.E.U16 desc[UR48][R8.64+0x20], R20 ;  /* 0x0000201408000986 */ /* 0x000fe2000c101530 */
[----:B------:R-:W-:Y:S01]  /*15e60*/  ISETP.GT.AND P0, PT, R0, 0x80, P4 ;  /* 0x000000800000780c */ /* 0x000fe20002704270 */
[----:B------:R-:W-:-:S05]  /*15e70*/  FMUL R13, R219, R2 ;  /* 0x00000002db0d7220 */ /* 0x000fca0000400000 */
[----:B------:R-:W-:Y:S02]  /*15e80*/  F2FP.BF16.F32.PACK_AB R13, RZ, R13 ;  /* 0x0000000dff0d723e */ /* 0x000fe400000010ff */
[----:B------:R-:W-:Y:S01]  /*15e90*/  ISETP.GT.AND P3, PT, R0, 0x88, P3 ;  /* 0x000000880000780c */ /* 0x000fe20001f64270 */
[----:B0-----:R-:W-:-:S04]  /*15ea0*/  FMUL R12, R218, R2 ;  /* 0x00000002da0c7220 */ /* 0x001fc80000400000 */
[----:B------:R0:W-:Y:S01]  /*15eb0*/  @P0 STG.E.U16 desc[UR48][R8.64+0x22], R13 ;  /* 0x0000220d08000986 */ /* 0x0001e2000c101530 */
[C---:B------:R-:W-:Y:S02]  /*15ec0*/  ISETP.GT.AND P0, PT, R0.reuse, 0x80, P5 ;  /* 0x000000800000780c */ /* 0x040fe40002f04270 */
[C---:B------:R-:W-:Y:S02]  /*15ed0*/  ISETP.GT.AND P4, PT, R0.reuse, 0x88, P4 ;  /* 0x000000880000780c */ /* 0x040fe40002784270 */
[C---:B------:R-:W-:Y:S02]  /*15ee0*/  ISETP.GT.AND P1, PT, R0.reuse, 0x80, P6 ;  /* 0x000000800000780c */ /* 0x040fe40003724270 */
[----:B------:R-:W-:Y:S02]  /*15ef0*/  F2FP.BF16.F32.PACK_AB R12, RZ, R12 ;  /* 0x0000000cff0c723e */ /* 0x000fe400000010ff */
[----:B------:R-:W-:-:S03]  /*15f00*/  ISETP.GT.AND P5, PT, R0, 0x88, P5 ;  /* 0x000000880000780c */ /* 0x000fc60002fa4270 */
[----:B------:R1:W-:Y:S02]  /*15f10*/  @P3 STG.E.U16 desc[UR48][R10.64+0x20], R12 ;  /* 0x0000200c0a003986 */ /* 0x0003e4000c101530 */
[----:B0-----:R-:W-:Y:S01]  /*15f20*/  @P0 IMAD.MOV.U32 R13, RZ, RZ, R9 ;  /* 0x000000ffff0d0224 */ /* 0x001fe200078e0009 */
[----:B------:R-:W-:Y:S02]  /*15f30*/  ISETP.GT.AND P2, PT, R3, 0x20, PT ;  /* 0x000000200300780c */ /* 0x000fe40003f44270 */
[----:B------:R-:W-:Y:S01]  /*15f40*/  ISETP.GT.AND P6, PT, R0, 0x88, P6 ;  /* 0x000000880000780c */ /* 0x000fe200037c4270 */
[----:B-1----:R-:W-:Y:S02]  /*15f50*/  @P0 IMAD.MOV.U32 R12, RZ, RZ, R8 ;  /* 0x000000ffff0c0224 */ /* 0x002fe400078e0008 */
[-C--:B------:R-:W-:Y:S01]  /*15f60*/  FMUL R200, R200, R2.reuse ;  /* 0x00000002c8c87220 */ /* 0x080fe20000400000 */
[-C--:B------:R-:W-:Y:S01]  /*15f70*/  FMUL R201, R201, R2.reuse ;  /* 0x00000002c9c97220 */ /* 0x080fe20000400000 */
[----:B------:R-:W-:-:S03]  /*15f80*/  FMUL R202, R202, R2 ;  /* 0x00000002caca7220 */ /* 0x000fc60000400000 */
[----:B------:R-:W-:Y:S01]  /*15f90*/  F2FP.BF16.F32.PACK_AB R200, RZ, R200 ;  /* 0x000000c8ffc8723e */ /* 0x000fe200000010ff */
[----:B------:R-:W-:Y:S01]  /*15fa0*/  FMUL R203, R203, R2 ;  /* 0x00000002cbcb7220 */ /* 0x000fe20000400000 */
[----:B------:R-:W-:Y:S02]  /*15fb0*/  F2FP.BF16.F32.PACK_AB R201, RZ, R201 ;  /* 0x000000c9ffc9723e */ /* 0x000fe400000010ff */
[----:B------:R-:W-:Y:S02]  /*15fc0*/  F2FP.BF16.F32.PACK_AB R202, RZ, R202 ;  /* 0x000000caffca723e */ /* 0x000fe400000010ff */
[----:B------:R-:W-:Y:S01]  /*15fd0*/  F2FP.BF16.F32.PACK_AB R203, RZ, R203 ;  /* 0x000000cbffcb723e */ /* 0x000fe200000010ff */
[-C--:B------:R-:W-:Y:S01]  /*15fe0*/  FMUL R204, R204, R2.reuse ;  /* 0x00000002cccc7220 */ /* 0x080fe20000400000 */
[-C--:B------:R-:W-:Y:S01]  /*15ff0*/  FMUL R205, R205, R2.reuse ;  /* 0x00000002cdcd7220 */ /* 0x080fe20000400000 */
[-C--:B------:R-:W-:Y:S01]  /*16000*/  FMUL R21, R21, R2.reuse ;  /* 0x0000000215157220 */ /* 0x080fe20000400000 */
[----:B------:R-:W-:-:S04]  /*16010*/  FMUL R22, R22, R2 ;  /* 0x0000000216167220 */ /* 0x000fc80000400000 */
[----:B------:R-:W-:Y:S01]  /*16020*/  F2FP.BF16.F32.PACK_AB R21, RZ, R21 ;  /* 0x00000015ff15723e */ /* 0x000fe200000010ff */
[----:B------:R-:W-:Y:S01]  /*16030*/  FMUL R23, R23, R2 ;  /* 0x0000000217177220 */ /* 0x000fe20000400000 */
[----:B------:R-:W-:-:S03]  /*16040*/  F2FP.BF16.F32.PACK_AB R22, RZ, R22 ;  /* 0x00000016ff16723e */ /* 0x000fc600000010ff */
[----:B------:R-:W-:Y:S01]  /*16050*/  @P4 STG.E.U16 desc[UR48][R10.64+0x22], R21 ;  /* 0x000022150a004986 */ /* 0x000fe2000c101530 */
[----:B------:R-:W-:-:S03]  /*16060*/  F2FP.BF16.F32.PACK_AB R23, RZ, R23 ;  /* 0x00000017ff17723e */ /* 0x000fc600000010ff */
[----:B------:R-:W-:Y:S01]  /*16070*/  @P0 STG.E.U16 desc[UR48][R12.64+0x30], R22 ;  /* 0x000030160c000986 */ /* 0x000fe2000c101530 */
[----:B------:R-:W-:Y:S01]  /*16080*/  ISETP.GT.AND P0, PT, R3, 0x21, PT ;  /* 0x000000210300780c */ /* 0x000fe20003f04270 */
[-C--:B------:R-:W-:Y:S02]  /*16090*/  FMUL R216, R216, R2.reuse ;  /* 0x00000002d8d87220 */ /* 0x080fe40000400000 */
[----:B------:R0:W-:Y:S01]  /*160a0*/  @P1 STG.E.U16 desc[UR48][R8.64+0x32], R23 ;  /* 0x0000321708001986 */ /* 0x0001e2000c101530 */
[C---:B------:R-:W-:Y:S01]  /*160b0*/  ISETP.GT.AND P1, PT, R0.reuse, RZ, P2 ;  /* 0x000000ff0000720c */ /* 0x040fe20001724270 */
[----:B------:R-:W-:Y:S01]  /*160c0*/  FMUL R20, R217, R2 ;  /* 0x00000002d9147220 */ /* 0x000fe20000400000 */
[C---:B------:R-:W-:Y:S02]  /*160d0*/  ISETP.GT.AND P3, PT, R0.reuse, RZ, P0 ;  /* 0x000000ff0000720c */ /* 0x040fe40000764270 */
[----:B------:R-:W-:Y:S02]  /*160e0*/  ISETP.GT.AND P2, PT, R0, 0x8, P2 ;  /* 0x000000080000780c */ /* 0x000fe40001744270 */
[----:B------:R-:W-:-:S02]  /*160f0*/  F2FP.BF16.F32.PACK_AB R216, RZ, R216 ;  /* 0x000000d8ffd8723e */ /* 0x000fc400000010ff */
[----:B------:R-:W-:Y:S01]  /*16100*/  F2FP.BF16.F32.PACK_AB R20, RZ, R20 ;  /* 0x00000014ff14723e */ /* 0x000fe200000010ff */
[----:B0-----:R-:W-:Y:S02]  /*16110*/  @P5 IMAD.MOV.U32 R8, RZ, RZ, R10 ;  /* 0x000000ffff085224 */ /* 0x001fe400078e000a */
[----:B------:R-:W-:Y:S01]  /*16120*/  @P5 IMAD.MOV.U32 R9, RZ, RZ, R11 ;  /* 0x000000ffff095224 */ /* 0x000fe200078e000b */
[----:B------:R-:W-:-:S04]  /*16130*/  ISETP.GT.AND P4, PT, R0, 0x8, P0 ;  /* 0x000000080000780c */ /* 0x000fc80000784270 */
[----:B------:R0:W-:Y:S04]  /*16140*/  @P5 STG.E.U16 desc[UR48][R8.64+0x30], R216 ;  /* 0x000030d808005986 */ /* 0x0001e8000c101530 */
[----:B------:R1:W-:Y:S04]  /*16150*/  @P6 STG.E.U16 desc[UR48][R10.64+0x32], R20 ;  /* 0x000032140a006986 */ /* 0x0003e8000c101530 */
[----:B------:R2:W-:Y:S01]  /*16160*/  @P1 STG.E.U16 desc[UR48][R4.64+0x40], R200 ;  /* 0x000040c804001986 */ /* 0x0005e2000c101530 */
[----:B------:R-:W-:-:S03]  /*16170*/  ISETP.GT.AND P1, PT, R3, 0x28, PT ;  /* 0x000000280300780c */ /* 0x000fc60003f24270 */
[----:B------:R2:W-:Y:S01]  /*16180*/  @P3 STG.E.U16 desc[UR48][R4.64+0x42], R201 ;  /* 0x000042c904003986 */ /* 0x0005e2000c101530 */
[----:B------:R-:W-:-:S03]  /*16190*/  ISETP.GT.AND P3, PT, R0, RZ, P1 ;  /* 0x000000ff0000720c */ /* 0x000fc60000f64270 */
[----:B------:R2:W-:Y:S01]  /*161a0*/  @P2 STG.E.U16 desc[UR48][R6.64+0x40], R202 ;  /* 0x000040ca06002986 */ /* 0x0005e2000c101530 */
[----:B------:R-:W-:-:S03]  /*161b0*/  ISETP.GT.AND P2, PT, R3, 0x29, PT ;  /* 0x000000290300780c */ /* 0x000fc60003f44270 */
[----:B------:R2:W-:Y:S01]  /*161c0*/  @P4 STG.E.U16 desc[UR48][R6.64+0x42], R203 ;  /* 0x000042cb06004986 */ /* 0x0005e2000c101530 */
[----:B------:R-:W-:Y:S02]  /*161d0*/  ISETP.GT.AND P4, PT, R0, RZ, P2 ;  /* 0x000000ff0000720c */ /* 0x000fe40001784270 */
[----:B------:R-:W-:Y:S02]  /*161e0*/  F2FP.BF16.F32.PACK_AB R204, RZ, R204 ;  /* 0x000000ccffcc723e */ /* 0x000fe400000010ff */
[----:B------:R-:W-:-:S03]  /*161f0*/  F2FP.BF16.F32.PACK_AB R205, RZ, R205 ;  /* 0x000000cdffcd723e */ /* 0x000fc600000010ff */
[----:B------:R2:W-:Y:S01]  /*16200*/  @P3 STG.E.U16 desc[UR48][R4.64+0x50], R204 ;  /* 0x000050cc04003986 */ /* 0x0005e2000c101530 */
[----:B------:R-:W-:Y:S01]  /*16210*/  ISETP.GT.AND P3, PT, R0, 0x8, P1 ;  /* 0x000000080000780c */ /* 0x000fe20000f64270 */
[----:B------:R-:W-:-:S04]  /*16220*/  FMUL R206, R206, R2 ;  /* 0x00000002cece7220 */ /* 0x000fc80000400000 */
[----:B------:R2:W-:Y:S01]  /*16230*/  @P4 STG.E.U16 desc[UR48][R4.64+0x52], R205 ;  /* 0x000052cd04004986 */ /* 0x0005e2000c101530 */
[----:B------:R-:W-:Y:S01]  /*16240*/  ISETP.GT.AND P4, PT, R0, 0x8, P2 ;  /* 0x000000080000780c */ /* 0x000fe20001784270 */
[----:B------:R-:W-:Y:S01]  /*16250*/  FMUL R207, R207, R2 ;  /* 0x00000002cfcf7220 */ /* 0x000fe20000400000 */
[----:B------:R-:W-:-:S04]  /*16260*/  F2FP.BF16.F32.PACK_AB R206, RZ, R206 ;  /* 0x000000ceffce723e */ /* 0x000fc800000010ff */
[----:B------:R-:W-:Y:S01]  /*16270*/  F2FP.BF16.F32.PACK_AB R207, RZ, R207 ;  /* 0x000000cfffcf723e */ /* 0x000fe200000010ff */
[----:B------:R2:W-:Y:S01]  /*16280*/  @P3 STG.E.U16 desc[UR48][R6.64+0x50], R206 ;  /* 0x000050ce06003986 */ /* 0x0005e2000c101530 */
[----:B------:R-:W-:Y:S01]  /*16290*/  ISETP.GT.AND P3, PT, R3, 0x30, PT ;  /* 0x000000300300780c */ /* 0x000fe20003f64270 */
[----:B------:R-:W-:-:S04]  /*162a0*/  FMUL R208, R208, R2 ;  /* 0x00000002d0d07220 */ /* 0x000fc80000400000 */
[----:B------:R2:W-:Y:S01]  /*162b0*/  @P4 STG.E.U16 desc[UR48][R6.64+0x52], R207 ;  /* 0x000052cf06004986 */ /* 0x0005e2000c101530 */
[----:B------:R-:W-:Y:S01]  /*162c0*/  ISETP.GT.AND P4, PT, R0, RZ, P3 ;  /* 0x000000ff0000720c */ /* 0x000fe20001f84270 */
[----:B0-----:R-:W-:Y:S01]  /*162d0*/  IMAD.WIDE.U32 R8, R18, 0xf0, R6 ;  /* 0x000000f012087825 */ /* 0x001fe200078e0006 */
[----:B------:R-:W-:-:S03]  /*162e0*/  F2FP.BF16.F32.PACK_AB R208, RZ, R208 ;  /* 0x000000d0ffd0723e */ /* 0x000fc600000010ff */
[----:B------:R-:W-:-:S08]  /*162f0*/  IMAD.IADD R9, R19, 0x1, R9 ;  /* 0x0000000113097824 */ /* 0x000fd000078e0209 */
[----:B------:R2:W-:Y:S01]  /*16300*/  @P4 STG.E.U16 desc[UR48][R4.64+0x60], R208 ;  /* 0x000060d004004986 */ /* 0x0005e2000c101530 */
[----:B------:R-:W-:-:S04]  /*16310*/  IADD3 R14, P4, R14, R8, RZ ;  /* 0x000000080e0e7210 */ /* 0x000fc80007f9e0ff */
[----:B------:R-:W-:Y:S02]  /*16320*/  IADD3.X R15, R15, R9, RZ, P4, !PT ;  /* 0x000000090f0f7210 */ /* 0x000fe400027fe4ff */
[----:B------:R-:W-:Y:S01]  /*16330*/  ISETP.GT.AND P4, PT, R3, 0x31, PT ;  /* 0x000000310300780c */ /* 0x000fe20003f84270 */
[----:B------:R-:W-:-:S03]  /*16340*/  FMUL R209, R209, R2 ;  /* 0x00000002d1d17220 */ /* 0x000fc60000400000 */
[----:B------:R-:W-:Y:S02]  /*16350*/  ISETP.GT.AND P5, PT, R0, RZ, P4 ;  /* 0x000000ff0000720c */ /* 0x000fe400027a4270 */
[----:B------:R-:W-:Y:S01]  /*16360*/  F2FP.BF16.F32.PACK_AB R209, RZ, R209 ;  /* 0x000000d1ffd1723e */ /* 0x000fe200000010ff */
[----:B------:R-:W-:-:S10]  /*16370*/  FMUL R210, R210, R2 ;  /* 0x00000002d2d27220 */ /* 0x000fd40000400000 */
[----:B------:R2:W-:Y:S01]  /*16380*/  @P5 STG.E.U16 desc[UR48][R4.64+0x62], R209 ;  /* 0x000062d104005986 */ /* 0x0005e2000c101530 */
[----:B------:R-:W-:Y:S02]  /*16390*/  ISETP.GT.AND P5, PT, R0, 0x8, P3 ;  /* 0x000000080000780c */ /* 0x000fe40001fa4270 */
[----:B------:R-:W-:Y:S01]  /*163a0*/  F2FP.BF16.F32.PACK_AB R210, RZ, R210 ;  /* 0x000000d2ffd2723e */ /* 0x000fe200000010ff */
[----:B------:R-:W-:-:S10]  /*163b0*/  FMUL R211, R211, R2 ;  /* 0x00000002d3d37220 */ /* 0x000fd40000400000 */
[----:B------:R2:W-:Y:S01]  /*163c0*/  @P5 STG.E.U16 desc[UR48][R6.64+0x60], R210 ;  /* 0x000060d206005986 */ /* 0x0005e2000c101530 */
[----:B------:R-:W-:Y:S02]  /*163d0*/  ISETP.GT.AND P5, PT, R0, 0x8, P4 ;  /* 0x000000080000780c */ /* 0x000fe400027a4270 */
[----:B------:R-:W-:Y:S01]  /*163e0*/  F2FP.BF16.F32.PACK_AB R211, RZ, R211 ;  /* 0x000000d3ffd3723e */ /* 0x000fe200000010ff */
[----:B------:R-:W-:-:S10]  /*163f0*/  FMUL R212, R212, R2 ;  /* 0x00000002d4d47220 */ /* 0x000fd40000400000 */
[----:B------:R2:W-:Y:S01]  /*16400*/  @P5 STG.E.U16 desc[UR48][R6.64+0x62], R211 ;  /* 0x000062d306005986 */ /* 0x0005e2000c101530 */
[----:B------:R-:W-:-:S04]  /*16410*/  ISETP.GT.AND P5, PT, R3, 0x38, PT ;  /* 0x000000380300780c */ /* 0x000fc80003fa4270 */
[----:B------:R-:W-:Y:S02]  /*16420*/  ISETP.GT.AND P6, PT, R0, RZ, P5 ;  /* 0x000000ff0000720c */ /* 0x000fe40002fc4270 */
[----:B------:R-:W-:Y:S02]  /*16430*/  F2FP.BF16.F32.PACK_AB R212, RZ, R212 ;  /* 0x000000d4ffd4723e */ /* 0x000fe400000010ff */
[----:B-1----:R-:W-:Y:S01]  /*16440*/  P2R R10, PR, RZ, 0x2 ;  /* 0x00000002ff0a7803 */ /* 0x002fe20000000000 */
[----:B------:R-:W-:-:S08]  /*16450*/  FMUL R213, R213, R2 ;  /* 0x00000002d5d57220 */ /* 0x000fd00000400000 */
[----:B------:R2:W-:Y:S01]  /*16460*/  @P6 STG.E.U16 desc[UR48][R4.64+0x70], R212 ;  /* 0x000070d404006986 */ /* 0x0005e2000c101530 */
[----:B------:R-:W-:-:S04]  /*16470*/  ISETP.GT.AND P6, PT, R3, 0x39, PT ;  /* 0x000000390300780c */ /* 0x000fc80003fc4270 */
        /* <DEDUP_REMOVED lines=9> */
[----:B------:R-:W-:Y:S02]  /*16510*/  F2FP.BF16.F32.PACK_AB R215, RZ, R215 ;  /* 0x000000d7ffd7723e */ /* 0x000fe400000010ff */
[----:B------:R-:W-:Y:S01]  /*16520*/  P2R R11, PR, RZ, 0x4 ;  /* 0x00000004ff0b7803 */ /* 0x000fe20000000000 */
[----:B------:R-:W-:-:S08]  /*16530*/  FMUL R184, R184, R2 ;  /* 0x00000002b8b87220 */ /* 0x000fd00000400000 */
[----:B------:R2:W-:Y:S01]  /*16540*/  @P1 STG.E.U16 desc[UR48][R6.64+0x72], R215 ;  /* 0x000072d706001986 */ /* 0x0005e2000c101530 */
[----:B------:R-:W-:-:S04]  /*16550*/  ISETP.GT.AND P1, PT, R3, 0x20, PT ;  /* 0x000000200300780c */ /* 0x000fc80003f24270 */
[C---:B------:R-:W-:Y:S02]  /*16560*/  ISETP.GT.AND P2, PT, R0.reuse, 0x80, P1 ;  /* 0x000000800000780c */ /* 0x040fe40000f44270 */
[----:B------:R-:W-:Y:S02]  /*16570*/  F2FP.BF16.F32.PACK_AB R184, RZ, R184 ;  /* 0x000000b8ffb8723e */ /* 0x000fe400000010ff */
[----:B------:R-:W-:Y:S01]  /*16580*/  ISETP.GT.AND P1, PT, R0, 0x88, P1 ;  /* 0x000000880000780c */ /* 0x000fe20000f24270 */
[-C--:B------:R-:W-:Y:S01]  /*16590*/  FMUL R185, R185, R2.reuse ;  /* 0x00000002b9b97220 */ /* 0x080fe20000400000 */
[----:B------:R-:W-:-:S07]  /*165a0*/  FMUL R186, R186, R2 ;  /* 0x00000002baba7220 */ /* 0x000fce0000400000 */
[----:B------:R2:W-:Y:S01]  /*165b0*/  @P2 STG.E.U16 desc[UR48][R8.64+0x40], R184 ;  /* 0x000040b808002986 */ /* 0x0005e2000c101530 */
[C---:B------:R-:W-:Y:S02]  /*165c0*/  ISETP.GT.AND P2, PT, R0.reuse, 0x80, P0 ;  /* 0x000000800000780c */ /* 0x040fe40000744270 */
[----:B------:R-:W-:Y:S01]  /*165d0*/  ISETP.GT.AND P0, PT, R0, 0x88, P0 ;  /* 0x000000880000780c */ /* 0x000fe20000704270 */
[----:B------:R-:W-:Y:S01]  /*165e0*/  FMUL R187, R187, R2 ;  /* 0x00000002bbbb7220 */ /* 0x000fe20000400000 */
[----:B------:R-:W-:Y:S02]  /*165f0*/  F2FP.BF16.F32.PACK_AB R185, RZ, R185 ;  /* 0x000000b9ffb9723e */ /* 0x000fe400000010ff */
[----:B------:R-:W-:Y:S02]  /*16600*/  F2FP.BF16.F32.PACK_AB R186, RZ, R186 ;  /* 0x000000baffba723e */ /* 0x000fe400000010ff */
[----:B------:R-:W-:-:S05]  /*16610*/  F2FP.BF16.F32.PACK_AB R187, RZ, R187 ;  /* 0x000000bbffbb723e */ /* 0x000fca00000010ff */
[----:B------:R2:W-:Y:S04]  /*16620*/  @P2 STG.E.U16 desc[UR48][R8.64+0x42], R185 ;  /* 0x000042b908002986 */ /* 0x0005e8000c101530 */
[----:B------:R2:W-:Y:S01]  /*16630*/  @P1 STG.E.U16 desc[UR48][R14.64+0x40], R186 ;  /* 0x000040ba0e001986 */ /* 0x0005e2000c101530 */
[----:B------:R-:W-:-:S03]  /*16640*/  ISETP.NE.AND P1, PT, R10, RZ, PT ;  /* 0x000000ff0a00720c */ /* 0x000fc60003f25270 */
[----:B------:R2:W-:Y:S01]  /*16650*/  @P0 STG.E.U16 desc[UR48][R14.64+0x42], R187 ;  /* 0x000042bb0e000986 */ /* 0x0005e2000c101530 */
[----:B------:R-:W-:Y:S01]  /*16660*/  ISETP.GT.AND P0, PT, R0, 0x80, P1 ;  /* 0x000000800000780c */ /* 0x000fe20000f04270 */
[----:B------:R-:W-:Y:S01]  /*16670*/  FMUL R188, R188, R2 ;  /* 0x00000002bcbc7220 */ /* 0x000fe20000400000 */
[----:B------:R-:W-:-:S04]  /*16680*/  ISETP.NE.AND P2, PT, R11, RZ, PT ;  /* 0x000000ff0b00720c */ /* 0x000fc80003f45270 */
[----:B------:R-:W-:Y:S02]  /*16690*/  F2FP.BF16.F32.PACK_AB R188, RZ, R188 ;  /* 0x000000bcffbc723e */ /* 0x000fe400000010ff */
[----:B------:R-:W-:Y:S01]  /*166a0*/  ISETP.GT.AND P1, PT, R0, 0x88, P1 ;  /* 0x000000880000780c */ /* 0x000fe20000f24270 */
[----:B------:R-:W-:-:S04]  /*166b0*/  FMUL R189, R189, R2 ;  /* 0x00000002bdbd7220 */ /* 0x000fc80000400000 */
[----:B------:R2:W-:Y:S01]  /*166c0*/  @P0 STG.E.U16 desc[UR48][R8.64+0x50], R188 ;  /* 0x000050bc08000986 */ /* 0x0005e2000c101530 */
[----:B------:R-:W-:Y:S01]  /*166d0*/  ISETP.GT.AND P0, PT, R0, 0x80, P2 ;  /* 0x000000800000780c */ /* 0x000fe20001704270 */
[----:B------:R-:W-:Y:S01]  /*166e0*/  FMUL R190, R190, R2 ;  /* 0x00000002bebe7220 */ /* 0x000fe20000400000 */
[----:B------:R-:W-:-:S04]  /*166f0*/  F2FP.BF16.F32.PACK_AB R189, RZ, R189 ;  /* 0x000000bdffbd723e */ /* 0x000fc800000010ff */
[----:B------:R-:W-:Y:S02]  /*16700*/  F2FP.BF16.F32.PACK_AB R190, RZ, R190 ;  /* 0x000000beffbe723e */ /* 0x000fe400000010ff */
[----:B------:R-:W-:Y:S01]  /*16710*/  ISETP.GT.AND P2, PT, R0, 0x88, P2 ;  /* 0x000000880000780c */ /* 0x000fe20001744270 */
[----:B------:R-:W-:-:S04]  /*16720*/  FMUL R191, R191, R2 ;  /* 0x00000002bfbf7220 */ /* 0x000fc80000400000 */
[----:B------:R2:W-:Y:S01]  /*16730*/  @P0 STG.E.U16 desc[UR48][R8.64+0x52], R189 ;  /* 0x000052bd08000986 */ /* 0x0005e2000c101530 */
[----:B------:R-:W-:-:S03]  /*16740*/  ISETP.GT.AND P0, PT, R0, 0x80, P4 ;  /* 0x000000800000780c */ /* 0x000fc60002704270 */
[----:B------:R2:W-:Y:S01]  /*16750*/  @P1 STG.E.U16 desc[UR48][R14.64+0x50], R190 ;  /* 0x000050be0e001986 */ /* 0x0005e2000c101530 */
[----:B------:R-:W-:Y:S01]  /*16760*/  ISETP.GT.AND P1, PT, R0, 0x80, P3 ;  /* 0x000000800000780c */ /* 0x000fe20001f24270 */
[-C--:B------:R-:W-:Y:S01]  /*16770*/  FMUL R193, R193, R2.reuse ;  /* 0x00000002c1c17220 */ /* 0x080fe20000400000 */
[----:B------:R-:W-:Y:S01]  /*16780*/  FMUL R192, R192, R2 ;  /* 0x00000002c0c07220 */ /* 0x000fe20000400000 */
[----:B------:R-:W-:-:S03]  /*16790*/  F2FP.BF16.F32.PACK_AB R191, RZ, R191 ;  /* 0x000000bfffbf723e */ /* 0x000fc600000010ff */
[----:B------:R-:W-:Y:S02]  /*167a0*/  F2FP.BF16.F32.PACK_AB R193, RZ, R193 ;  /* 0x000000c1ffc1723e */ /* 0x000fe400000010ff */
[----:B------:R-:W-:Y:S01]  /*167b0*/  F2FP.BF16.F32.PACK_AB R192, RZ, R192 ;  /* 0x000000c0ffc0723e */ /* 0x000fe200000010ff */
[----:B------:R2:W-:Y:S01]  /*167c0*/  @P2 STG.E.U16 desc[UR48][R14.64+0x52], R191 ;  /* 0x000052bf0e002986 */ /* 0x0005e2000c101530 */
[C---:B------:R-:W-:Y:S02]  /*167d0*/  ISETP.GT.AND P3, PT, R0.reuse, 0x88, P3 ;  /* 0x000000880000780c */ /* 0x040fe40001f64270 */
[C---:B------:R-:W-:Y:S01]  /*167e0*/  ISETP.GT.AND P4, PT, R0.reuse, 0x88, P4 ;  /* 0x000000880000780c */ /* 0x040fe20002784270 */
[----:B------:R2:W-:Y:S01]  /*167f0*/  @P0 STG.E.U16 desc[UR48][R8.64+0x62], R193 ;  /* 0x000062c108000986 */ /* 0x0005e2000c101530 */
[----:B------:R-:W-:Y:S01]  /*16800*/  ISETP.GT.AND P0, PT, R0, 0x80, P6 ;  /* 0x000000800000780c */ /* 0x000fe20003704270 */
[-C--:B------:R-:W-:Y:S02]  /*16810*/  FMUL R194, R194, R2.reuse ;  /* 0x00000002c2c27220 */ /* 0x080fe40000400000 */
[----:B------:R2:W-:Y:S01]  /*16820*/  @P1 STG.E.U16 desc[UR48][R8.64+0x60], R192 ;  /* 0x000060c008001986 */ /* 0x0005e2000c101530 */
[----:B------:R-:W-:Y:S01]  /*16830*/  ISETP.GT.AND P1, PT, R0, 0x80, P5 ;  /* 0x000000800000780c */ /* 0x000fe20002f24270 */
[-C--:B------:R-:W-:Y:S01]  /*16840*/  FMUL R195, R195, R2.reuse ;  /* 0x00000002c3c37220 */ /* 0x080fe20000400000 */
[-C--:B------:R-:W-:Y:S01]  /*16850*/  FMUL R197, R197, R2.reuse ;  /* 0x00000002c5c57220 */ /* 0x080fe20000400000 */
[----:B------:R-:W-:Y:S01]  /*16860*/  FMUL R196, R196, R2 ;  /* 0x00000002c4c47220 */ /* 0x000fe20000400000 */
[----:B------:R-:W-:-:S02]  /*16870*/  F2FP.BF16.F32.PACK_AB R194, RZ, R194 ;  /* 0x000000c2ffc2723e */ /* 0x000fc400000010ff */
[----:B------:R-:W-:Y:S02]  /*16880*/  F2FP.BF16.F32.PACK_AB R195, RZ, R195 ;  /* 0x000000c3ffc3723e */ /* 0x000fe400000010ff */
[----:B------:R-:W-:Y:S02]  /*16890*/  F2FP.BF16.F32.PACK_AB R197, RZ, R197 ;  /* 0x000000c5ffc5723e */ /* 0x000fe400000010ff */
[----:B------:R-:W-:Y:S01]  /*168a0*/  F2FP.BF16.F32.PACK_AB R196, RZ, R196 ;  /* 0x000000c4ffc4723e */ /* 0x000fe200000010ff */
[----:B------:R2:W-:Y:S01]  /*168b0*/  @P3 STG.E.U16 desc[UR48][R14.64+0x60], R194 ;  /* 0x000060c20e003986 */ /* 0x0005e2000c101530 */
[----:B------:R-:W-:-:S03]  /*168c0*/  ISETP.GT.AND P2, PT, R3, 0x40, PT ;  /* 0x000000400300780c */ /* 0x000fc60003f44270 */
[----:B------:R2:W-:Y:S01]  /*168d0*/  @P4 STG.E.U16 desc[UR48][R14.64+0x62], R195 ;  /* 0x000062c30e004986 */ /* 0x0005e2000c101530 */
[C---:B------:R-:W-:Y:S02]  /*168e0*/  ISETP.GT.AND P5, PT, R0.reuse, 0x88, P5 ;  /* 0x000000880000780c */ /* 0x040fe40002fa4270 */
[----:B------:R-:W-:Y:S01]  /*168f0*/  ISETP.GT.AND P6, PT, R0, 0x88, P6 ;  /* 0x000000880000780c */ /* 0x000fe200037c4270 */
[----:B------:R2:W-:Y:S01]  /*16900*/  @P0 STG.E.U16 desc[UR48][R8.64+0x72], R197 ;  /* 0x000072c508000986 */ /* 0x0005e2000c101530 */
[----:B------:R-:W-:-:S03]  /*16910*/  ISETP.GT.AND P0, PT, R3, 0x41, PT ;  /* 0x000000410300780c */ /* 0x000fc60003f04270 */
[----:B------:R2:W-:Y:S01]  /*16920*/  @P1 STG.E.U16 desc[UR48][R8.64+0x70], R196 ;  /* 0x000070c408001986 */ /* 0x0005e2000c101530 */
[----:B------:R-:W-:Y:S01]  /*16930*/  ISETP.GT.AND P1, PT, R0, RZ, P2 ;  /* 0x000000ff0000720c */ /* 0x000fe20001724270 */
[-C--:B------:R-:W-:Y:S01]  /*16940*/  FMUL R198, R198, R2.reuse ;  /* 0x00000002c6c67220 */ /* 0x080fe20000400000 */
[-C--:B------:R-:W-:Y:S01]  /*16950*/  FMUL R199, R199, R2.reuse ;  /* 0x00000002c7c77220 */ /* 0x080fe20000400000 */
[-C--:B------:R-:W-:Y:S01]  /*16960*/  FMUL R168, R168, R2.reuse ;  /* 0x00000002a8a87220 */ /* 0x080fe20000400000 */
[C---:B------:R-:W-:Y:S02]  /*16970*/  ISETP.GT.AND P3, PT, R0.reuse, RZ, P0 ;  /* 0x000000ff0000720c */ /* 0x040fe40000764270 */
[----:B------:R-:W-:Y:S01]  /*16980*/  ISETP.GT.AND P2, PT, R0, 0x8, P2 ;  /* 0x000000080000780c */ /* 0x000fe20001744270 */
[----:B------:R-:W-:Y:S01]  /*16990*/  FMUL R169, R169, R2 ;  /* 0x00000002a9a97220 */ /* 0x000fe20000400000 */
[----:B------:R-:W-:Y:S01]  /*169a0*/  F2FP.BF16.F32.PACK_AB R198, RZ, R198 ;  /* 0x000000c6ffc6723e */ /* 0x000fe200000010ff */
[----:B------:R-:W-:Y:S01]  /*169b0*/  FMUL R170, R170, R2 ;  /* 0x00000002aaaa7220 */ /* 0x000fe20000400000 */
[----:B------:R-:W-:-:S02]  /*169c0*/  F2FP.BF16.F32.PACK_AB R199, RZ, R199 ;  /* 0x000000c7ffc7723e */ /* 0x000fc400000010ff */
[----:B------:R-:W-:Y:S02]  /*169d0*/  F2FP.BF16.F32.PACK_AB R168, RZ, R168 ;  /* 0x000000a8ffa8723e */ /* 0x000fe400000010ff */
[----:B------:R-:W-:Y:S01]  /*169e0*/  ISETP.GT.AND P4, PT, R0, 0x8, P0 ;  /* 0x000000080000780c */ /* 0x000fe20000784270 */
[----:B------:R-:W-:Y:S01]  /*169f0*/  FMUL R171, R171, R2 ;  /* 0x00000002abab7220 */ /* 0x000fe20000400000 */
[----:B------:R-:W-:Y:S01]  /*16a00*/  F2FP.BF16.F32.PACK_AB R169, RZ, R169 ;  /* 0x000000a9ffa9723e */ /* 0x000fe200000010ff */
[----:B------:R2:W-:Y:S01]  /*16a10*/  @P5 STG.E.U16 desc[UR48][R14.64+0x70], R198 ;  /* 0x000070c60e005986 */ /* 0x0005e2000c101530 */
[----:B------:R-:W-:-:S03]  /*16a20*/  F2FP.BF16.F32.PACK_AB R170, RZ, R170 ;  /* 0x000000aaffaa723e */ /* 0x000fc600000010ff */
[----:B------:R2:W-:Y:S01]  /*16a30*/  @P6 STG.E.U16 desc[UR48][R14.64+0x72], R199 ;  /* 0x000072c70e006986 */ /* 0x0005e2000c101530 */
[----:B------:R-:W-:-:S03]  /*16a40*/  F2FP.BF16.F32.PACK_AB R171, RZ, R171 ;  /* 0x000000abffab723e */ /* 0x000fc600000010ff */
[----:B------:R2:W-:Y:S01]  /*16a50*/  @P1 STG.E.U16 desc[UR48][R4.64+0x80], R168 ;  /* 0x000080a804001986 */ /* 0x0005e2000c101530 */
[----:B------:R-:W-:-:S03]  /*16a60*/  ISETP.GT.AND P1, PT, R3, 0x48, PT ;  /* 0x000000480300780c */ /* 0x000fc60003f24270 */
[----:B------:R2:W-:Y:S01]  /*16a70*/  @P3 STG.E.U16 desc[UR48][R4.64+0x82], R169 ;  /* 0x000082a904003986 */ /* 0x0005e2000c101530 */
[----:B------:R-:W-:-:S03]  /*16a80*/  ISETP.GT.AND P3, PT, R0, RZ, P1 ;  /* 0x000000ff0000720c */ /* 0x000fc60000f64270 */
[----:B------:R2:W-:Y:S01]  /*16a90*/  @P2 STG.E.U16 desc[UR48][R6.64+0x80], R170 ;  /* 0x000080aa06002986 */ /* 0x0005e2000c101530 */
[----:B------:R-:W-:Y:S01]  /*16aa0*/  ISETP.GT.AND P2, PT, R3, 0x49, PT ;  /* 0x000000490300780c */ /* 0x000fe20003f44270 */
[-C--:B------:R-:W-:Y:S02]  /*16ab0*/  FMUL R172, R172, R2.reuse ;  /* 0x00000002acac7220 */ /* 0x080fe40000400000 */
[----:B------:R2:W-:Y:S01]  /*16ac0*/  @P4 STG.E.U16 desc[UR48][R6.64+0x82], R171 ;  /* 0x000082ab06004986 */ /* 0x0005e2000c101530 */
[----:B------:R-:W-:Y:S01]  /*16ad0*/  ISETP.GT.AND P4, PT, R0, RZ, P2 ;  /* 0x000000ff0000720c */ /* 0x000fe20001784270 */
[----:B------:R-:W-:Y:S01]  /*16ae0*/  FMUL R173, R173, R2 ;  /* 0x00000002adad7220 */ /* 0x000fe20000400000 */
[----:B------:R-:W-:-:S04]  /*16af0*/  F2FP.BF16.F32.PACK_AB R172, RZ, R172 ;  /* 0x000000acffac723e */ /* 0x000fc800000010ff */
[----:B------:R-:W-:Y:S01]  /*16b00*/  F2FP.BF16.F32.PACK_AB R173, RZ, R173 ;  /* 0x000000adffad723e */ /* 0x000fe200000010ff */
        /* <DEDUP_REMOVED lines=12> */
[----:B------:R-:W-:Y:S02]  /*16bd0*/  ISETP.GT.AND P4, PT, R0, RZ, P3 ;  /* 0x000000ff0000720c */ /* 0x000fe40001f84270 */
[----:B------:R-:W-:Y:S01]  /*16be0*/  F2FP.BF16.F32.PACK_AB R176, RZ, R176 ;  /* 0x000000b0ffb0723e */ /* 0x000fe200000010ff */
[----:B------:R-:W-:-:S10]  /*16bf0*/  FMUL R177, R177, R2 ;  /* 0x00000002b1b17220 */ /* 0x000fd40000400000 */
        /* <DEDUP_REMOVED lines=17> */
[----:B------:R-:W-:Y:S01]  /*16d10*/  P2R R11, PR, RZ, 0x2 ;  /* 0x00000002ff0b7803 */ /* 0x000fe20000000000 */
        /* <DEDUP_REMOVED lines=623> */
[----:B------:R-:W-:-:S03]  /*19410*/  ISETP.GT.AND P1, PT, R0, 0x80, P5 ;  /* 0x000000800000780c */ /* 0x000fc60002f24270 */
[----:B------:R2:W-:Y:S01]  /*19420*/  @P0 STG.E.U16 desc[UR48][R8.64+0x1a2], R33 ;  /* 0x0001a22108000986 */ /* 0x0005e2000c101530 */
[----:B------:R-:W-:Y:S01]  /*19430*/  ISETP.GT.AND P0, PT, R0, 0x80, P6 ;  /* 0x000000800000780c */ /* 0x000fe20003704270 */
[-C--:B------:R-:W-:Y:S01]  /*19440*/  FMUL R34, R34, R2.reuse ;  /* 0x0000000222227220 */ /* 0x080fe20000400000 */
[C---:B------:R-:W-:Y:S01]  /*19450*/  ISETP.GT.AND P5, PT, R0.reuse, 0x88, P5 ;  /* 0x000000880000780c */ /* 0x040fe20002fa4270 */
[-C--:B------:R-:W-:Y:S01]  /*19460*/  FMUL R35, R35, R2.reuse ;  /* 0x0000000223237220 */ /* 0x080fe20000400000 */
[----:B------:R-:W-:Y:S01]  /*19470*/  ISETP.GT.AND P6, PT, R0, 0x88, P6 ;  /* 0x000000880000780c */ /* 0x000fe200037c4270 */
[-C--:B------:R-:W-:Y:S01]  /*19480*/  FMUL R36, R36, R2.reuse ;  /* 0x0000000224247220 */ /* 0x080fe20000400000 */
[-C--:B------:R-:W-:Y:S01]  /*19490*/  FMUL R37, R37, R2.reuse ;  /* 0x0000000225257220 */ /* 0x080fe20000400000 */
[-C--:B------:R-:W-:Y:S01]  /*194a0*/  FMUL R38, R38, R2.reuse ;  /* 0x0000000226267220 */ /* 0x080fe20000400000 */
[----:B------:R-:W-:Y:S01]  /*194b0*/  FMUL R39, R39, R2 ;  /* 0x0000000227277220 */ /* 0x000fe20000400000 */
[----:B------:R-:W-:-:S02]  /*194c0*/  F2FP.BF16.F32.PACK_AB R34, RZ, R34 ;  /* 0x00000022ff22723e */ /* 0x000fc400000010ff */
[----:B------:R-:W-:Y:S02]  /*194d0*/  F2FP.BF16.F32.PACK_AB R35, RZ, R35 ;  /* 0x00000023ff23723e */ /* 0x000fe400000010ff */
[----:B------:R-:W-:Y:S02]  /*194e0*/  F2FP.BF16.F32.PACK_AB R36, RZ, R36 ;  /* 0x00000024ff24723e */ /* 0x000fe400000010ff */
[----:B------:R-:W-:Y:S02]  /*194f0*/  F2FP.BF16.F32.PACK_AB R37, RZ, R37 ;  /* 0x00000025ff25723e */ /* 0x000fe400000010ff */
[----:B------:R-:W-:Y:S02]  /*19500*/  F2FP.BF16.F32.PACK_AB R38, RZ, R38 ;  /* 0x00000026ff26723e */ /* 0x000fe400000010ff */
[----:B------:R-:W-:Y:S01]  /*19510*/  F2FP.BF16.F32.PACK_AB R39, RZ, R39 ;  /* 0x00000027ff27723e */ /* 0x000fe200000010ff */
[----:B------:R2:W-:Y:S04]  /*19520*/  @P3 STG.E.U16 desc[UR48][R14.64+0x1a0], R34 ;  /* 0x0001a0220e003986 */ /* 0x0005e8000c101530 */
[----:B------:R2:W-:Y:S04]  /*19530*/  @P4 STG.E.U16 desc[UR48][R14.64+0x1a2], R35 ;  /* 0x0001a2230e004986 */ /* 0x0005e8000c101530 */
[----:B------:R2:W-:Y:S04]  /*19540*/  @P1 STG.E.U16 desc[UR48][R8.64+0x1b0], R36 ;  /* 0x0001b02408001986 */ /* 0x0005e8000c101530 */
[----:B------:R2:W-:Y:S04]  /*19550*/  @P0 STG.E.U16 desc[UR48][R8.64+0x1b2], R37 ;  /* 0x0001b22508000986 */ /* 0x0005e8000c101530 */
[----:B------:R2:W-:Y:S04]  /*19560*/  @P5 STG.E.U16 desc[UR48][R14.64+0x1b0], R38 ;  /* 0x0001b0260e005986 */ /* 0x0005e8000c101530 */
[----:B------:R2:W-:Y:S02]  /*19570*/  @P6 STG.E.U16 desc[UR48][R14.64+0x1b2], R39 ;  /* 0x0001b2270e006986 */ /* 0x0005e4000c101530 */
.L_x_476:
[----:B------:R-:W-:Y:S05]  /*19580*/  BSYNC B0 ;  /* 0x0000000000007941 */ /* 0x000fea0003800000 */
.L_x_32:
[----:B0-2---:R-:W2:Y:S04]  /*19590*/  LDL.LU R5, [R1+0x90] ;  /* 0x0000900001057983 */ /* 0x005ea80000300800 */
[----:B------:R-:W2:Y:S01]  /*195a0*/  LDL.LU R4, [R1+0x94] ;  /* 0x0000940001047983 */ /* 0x000ea20000300800 */
[----:B------:R-:W-:Y:S01]  /*195b0*/  ULDC UR4, c[0x0][0xc] ;  /* 0x0000030000047ab9 */ /* 0x000fe20000000800 */
[----:B------:R-:W-:Y:S01]  /*195c0*/  ULDC UR5, c[0x0][0x10] ;  /* 0x0000040000057ab9 */ /* 0x000fe20000000800 */
[----:B------:R-:W2:Y:S01]  /*195d0*/  LDC R3, c[0x0][0x14] ;  /* 0x00000500ff037b82 */ /* 0x000ea20000000800 */
[----:B------:R-:W-:Y:S01]  /*195e0*/  UIMAD.WIDE.U32 UR4, UR4, UR5, URZ ;  /* 0x00000005040472a5 */ /* 0x000fe2000f8e003f */
[----:B------:R0:W5:Y:S01]  /*195f0*/  LDL R29, [R1+0x98] ;  /* 0x00009800011d7983 */ /* 0x0001620000100800 */
[----:B------:R-:W-:Y:S01]  /*19600*/  PRMT R0, RZ, 0x7610, R0 ;  /* 0x00007610ff007816 */ /* 0x000fe20000000000 */
[----:B------:R-:W-:-:S03]  /*19610*/  IMAD.MOV.U32 R22, RZ, RZ, -0x1 ;  /* 0xffffffffff167424 */ /* 0x000fc600078e00ff */
[----:B--2---:R-:W-:-:S04]  /*19620*/  IMAD.WIDE.U32 R4, R3, UR4, R4 ;  /* 0x0000000403047c25 */ /* 0x004fc8000f8e0004 */
[----:B------:R-:W-:Y:S01]  /*19630*/  IMAD R3, R3, UR5, RZ ;  /* 0x0000000503037c24 */ /* 0x000fe2000f8e02ff */
[----:B------:R-:W-:Y:S01]  /*19640*/  ULDC.64 UR4, c[0x0][0x650] ;  /* 0x0001940000047ab9 */ /* 0x000fe20000000a00 */
[----:B------:R-:W-:Y:S01]  /*19650*/  IMAD.MOV.U32 R23, RZ, RZ, R4 ;  /* 0x000000ffff177224 */ /* 0x000fe200078e0004 */
[----:B------:R-:W-:Y:S01]  /*19660*/  ISETP.GE.U32.AND P0, PT, R4, UR4, PT ;  /* 0x0000000404007c0c */ /* 0x000fe2000bf06070 */
[----:B------:R-:W-:Y:S02]  /*19670*/  IMAD.IADD R25, R5, 0x1, R3 ;  /* 0x0000000105197824 */ /* 0x000fe400078e0203 */
[----:B------:R-:W-:-:S03]  /*19680*/  IMAD.MOV.U32 R3, RZ, RZ, -0x1 ;  /* 0xffffffffff037424 */ /* 0x000fc600078e00ff */
[----:B------:R0:W-:Y:S01]  /*19690*/  STL [R1+0x90], R25 ;  /* 0x0000901901007387 */ /* 0x0001e20000100800 */
[----:B------:R-:W-:-:S03]  /*196a0*/  ISETP.GE.U32.AND.EX P0, PT, R25, UR5, PT, P0 ;  /* 0x0000000519007c0c */ /* 0x000fc6000bf06100 */
[----:B------:R0:W-:Y:S04]  /*196b0*/  STL [R1+0x94], R23 ;  /* 0x0000941701007387 */ /* 0x0001e80000100800 */
[----:B------:R0:W-:Y:S06]  /*196c0*/  STL [R1+0x8c], R3 ;  /* 0x00008c0301007387 */ /* 0x0001ec0000100800 */
[----:B------:R-:W-:Y:S05]  /*196d0*/  @P0 BRA `(.L_x_477) ;  /* 0x0000000400780947 */ /* 0x000fea0003800000 */
[----:B------:R-:W2:Y:S01]  /*196e0*/  S2R R18, SR_CTAID.X ;  /* 0x0000000000127919 */ /* 0x000ea20000002500 */
[----:B---3--:R-:W3:Y:S01]  /*196f0*/  LDC.64 R10, c[0x0][0x628] ;  /* 0x00018a00ff0a7b82 */ /* 0x008ee20000000a00 */
[----:B------:R-:W-:Y:S01]  /*19700*/  ULDC UR4, c[0x0][0x150] ;  /* 0x0000540000047ab9 */ /* 0x000fe20000000800 */
[----:B----4-:R-:W-:Y:S01]  /*19710*/  IMAD.MOV.U32 R8, RZ, RZ, R23 ;  /* 0x000000ffff087224 */ /* 0x010fe200078e0017 */
[----:B------:R-:W4:Y:S01]  /*19720*/  S2R R20, SR_CTAID.Y ;  /* 0x0000000000147919 */ /* 0x000f220000002600 */
[----:B------:R-:W-:-:S04]  /*19730*/  MOV R9, R25 ;  /* 0x0000001900097202 */ /* 0x000fc80000000f00 */
[----:B------:R-:W0:Y:S08]  /*19740*/  LDC R21, c[0x0][0x144] ;  /* 0x00005100ff157b82 */ /* 0x000e300000000800 */
[----:B-1----:R-:W1:Y:S08]  /*19750*/  LDC R12, c[0x0][0x630] ;  /* 0x00018c00ff0c7b82 */ /* 0x002e700000000800 */
[----:B------:R-:W0:Y:S01]  /*19760*/  LDC.64 R14, c[0x0][0x620] ;  /* 0x00018800ff0e7b82 */ /* 0x000e220000000a00 */
[----:B---3--:R-:W-:-:S04]  /*19770*/  ISETP.NE.U32.AND P0, PT, R10, RZ, PT ;  /* 0x000000ff0a00720c */ /* 0x008fc80003f05070 */
[----:B------:R-:W-:Y:S02]  /*19780*/  ISETP.NE.AND.EX P0, PT, R11, RZ, PT, P0 ;  /* 0x000000ff0b00720c */ /* 0x000fe40003f05300 */
[----:B--2---:R-:W-:-:S05]  /*19790*/  I2FP.F32.U32 R0, R18 ;  /* 0x0000001200007245 */ /* 0x004fca0000201000 */
[----:B------:R-:W-:-:S04]  /*197a0*/  FMUL R0, R0, UR4 ;  /* 0x0000000400007c20 */ /* 0x000fc80008400000 */
[----:B------:R2:W3:Y:S02]  /*197b0*/  F2I.U32.TRUNC.NTZ R19, R0 ;  /* 0x0000000000137305 */ /* 0x0004e4000020f000 */
[----:B-1--4-:R-:W-:Y:S05]  /*197c0*/  @!P0 BRA `(.L_x_478) ;  /* 0x0000000000288947 */ /* 0x012fea0003800000 */
[----:B--2---:R-:W0:Y:S02]  /*197d0*/  LDC R0, c[0x0][0x634] ;  /* 0x00018d00ff007b82 */ /* 0x004e240000000800 */
[----:B0-----:R-:W-:-:S05]  /*197e0*/  IADD3 R3, P0, R23, R0, RZ ;  /* 0x0000000017037210 */ /* 0x001fca0007f1e0ff */
        /* <DEDUP_REMOVED lines=8> */
.L_x_478:
[-CC-:B------:R-:W-:Y:S01]  /*19870*/  SHF.R.U64 R13, R8, R12.reuse, R9.reuse ;  /* 0x0000000c080d7219 */ /* 0x180fe20000001209 */
[----:B------:R-:W1:Y:S01]  /*19880*/  LDC.64 R26, c[0x0][0x640] ;  /* 0x00019000ff1a7b82 */ /* 0x000e620000000a00 */
[----:B--2---:R-:W-:Y:S01]  /*19890*/  SHF.R.U32.HI R0, RZ, R12, R9 ;  /* 0x0000000cff007219 */ /* 0x004fe20000011609 */
[----:B---3--:R-:W-:Y:S01]  /*198a0*/  IMAD.MOV R19, RZ, RZ, -R19 ;  /* 0x000000ffff137224 */ /* 0x008fe200078e0a13 */
[----:B0-----:R-:W-:Y:S01]  /*198b0*/  IADD3 R3, P0, RZ, -R13, RZ ;  /* 0x8000000dff037210 */ /* 0x001fe20007f1e0ff */
[----:B------:R-:W-:Y:S01]  /*198c0*/  ULDC UR4, c[0x0][0x154] ;  /* 0x0000550000047ab9 */ /* 0x000fe20000000800 */
[----:B------:R-:W-:Y:S01]  /*198d0*/  MOV R4, R23 ;  /* 0x0000001700047202 */ /* 0x000fe20000000f00 */
[----:B------:R-:W-:Y:S02]  /*198e0*/  IMAD R22, R21, R19, R18 ;  /* 0x0000001315167224 */ /* 0x000fe400078e0212 */
[----:B------:R-:W0:Y:S01]  /*198f0*/  LDC R6, c[0x0][0x618] ;  /* 0x00018600ff067b82 */ /* 0x000e220000000800 */
[----:B------:R-:W-:-:S02]  /*19900*/  IMAD.X R5, RZ, RZ, ~R0, P0 ;  /* 0x000000ffff057224 */ /* 0x000fc400000e0e00 */
[----:B------:R-:W-:Y:S02]  /*19910*/  IMAD.MOV.U32 R7, RZ, RZ, 0x1 ;  /* 0x00000001ff077424 */ /* 0x000fe400078e00ff */
[-C--:B------:R-:W-:Y:S02]  /*19920*/  IMAD R0, R5, R14.reuse, RZ ;  /* 0x0000000e05007224 */ /* 0x080fe400078e02ff */
[----:B------:R-:W-:Y:S01]  /*19930*/  IMAD.MOV.U32 R5, RZ, RZ, R25 ;  /* 0x000000ffff057224 */ /* 0x000fe200078e0019 */
[----:B------:R-:W2:Y:S01]  /*19940*/  LDC R8, c[0x0][0x608] ;  /* 0x00018200ff087b82 */ /* 0x000ea20000000800 */
[----:B------:R-:W-:-:S04]  /*19950*/  IMAD.WIDE.U32 R4, R3, R14, R4 ;  /* 0x0000000e03047225 */ /* 0x000fc800078e0004 */
[----:B------:R-:W-:-:S03]  /*19960*/  IMAD R3, R3, R15, R0 ;  /* 0x0000000f03037224 */ /* 0x000fc600078e0200 */
[----:B------:R-:W3:Y:S01]  /*19970*/  LDC R24, c[0x0][0x658] ;  /* 0x00019600ff187b82 */ /* 0x000ee20000000800 */
[----:B------:R-:W-:Y:S01]  /*19980*/  I2FP.F32.U32 R0, R20 ;  /* 0x0000001400007245 */ /* 0x000fe20000201000 */
[----:B------:R-:W-:Y:S01]  /*19990*/  IMAD.IADD R3, R5, 0x1, R3 ;  /* 0x0000000105037824 */ /* 0x000fe200078e0203 */
[----:B-1----:R-:W-:Y:S01]  /*199a0*/  ISETP.NE.U32.AND P0, PT, R26, RZ, PT ;  /* 0x000000ff1a00720c */ /* 0x002fe20003f05070 */
[----:B------:R-:W-:Y:S02]  /*199b0*/  IMAD.MOV.U32 R5, RZ, RZ, -0x1 ;  /* 0xffffffffff057424 */ /* 0x000fe400078e00ff */
[----:B------:R-:W-:Y:S02]  /*199c0*/  FMUL R0, R0, UR4 ;  /* 0x0000000400007c20 */ /* 0x000fe40008400000 */
[----:B------:R-:W1:Y:S01]  /*199d0*/  LDC R19, c[0x0][0x148] ;  /* 0x00005200ff137b82 */ /* 0x000e620000000800 */
[----:B0-----:R-:W-:Y:S01]  /*199e0*/  SHF.R.U64 R12, R4, R6, R3 ;  /* 0x00000006040c7219 */ /* 0x001fe20000001203 */
[----:B------:R0:W4:Y:S01]  /*199f0*/  F2I.U32.TRUNC.NTZ R14, R0 ;  /* 0x00000000000e7305 */ /* 0x000122000020f000 */
[----:B------:R-:W-:-:S02]  /*19a00*/  ISETP.NE.AND.EX P0, PT, R27, RZ, PT, P0 ;  /* 0x000000ff1b00720c */ /* 0x000fc40003f05300 */
[----:B------:R-:W-:-:S03]  /*19a10*/  SHF.R.U32.HI R3, RZ, R6, R3 ;  /* 0x00000006ff037219 */ /* 0x000fc60000011603 */
[----:B------:R-:W0:Y:S01]  /*19a20*/  LDC R18, c[0x0][0x600] ;  /* 0x00018000ff127b82 */ /* 0x000e220000000800 */
[-CC-:B--2---:R-:W-:Y:S02]  /*19a30*/  SHF.R.U64 R10, R12, R8.reuse, R3.reuse ;  /* 0x000000080c0a7219 */ /* 0x184fe40000001203 */
[----:B------:R-:W-:-:S05]  /*19a40*/  SHF.R.U32.HI R3, RZ, R8, R3 ;  /* 0x00000008ff037219 */ /* 0x000fca0000011603 */
[----:B------:R-:W2:Y:S01]  /*19a50*/  LDC R23, c[0x0][0x648] ;  /* 0x00019200ff177b82 */ /* 0x000ea20000000800 */
[-C--:B---3--:R-:W-:Y:S02]  /*19a60*/  SHF.L.U32 R4, R5, R24.reuse, RZ ;  /* 0x0000001805047219 */ /* 0x088fe400000006ff */
[-CC-:B------:R-:W-:Y:S02]  /*19a70*/  SHF.R.U64 R15, R10, R24.reuse, R3.reuse ;  /* 0x000000180a0f7219 */ /* 0x180fe40000001203 */
[----:B------:R-:W-:Y:S02]  /*19a80*/  SHF.R.U32.HI R5, RZ, R24, R3 ;  /* 0x00000018ff057219 */ /* 0x000fe40000011603 */
[----:B------:R-:W-:Y:S01]  /*19a90*/  LOP3.LUT R21, RZ, R4, RZ, 0x33, !PT ;  /* 0x00000004ff157212 */ /* 0x000fe200078e33ff */
[----:B------:R-:W3:Y:S01]  /*19aa0*/  LDC R25, c[0x0][0x638] ;  /* 0x00018e00ff197b82 */ /* 0x000ee20000000800 */
[----:B------:R-:W-:Y:S01]  /*19ab0*/  SHF.L.U32 R24, R7, R24, RZ ;  /* 0x0000001807187219 */ /* 0x000fe200000006ff */
[----:B------:R-:W-:-:S06]  /*19ac0*/  IMAD.MOV.U32 R4, RZ, RZ, R15 ;  /* 0x000000ffff047224 */ /* 0x000fcc00078e000f */
[----:B------:R-:W0:Y:S01]  /*19ad0*/  LDC R28, c[0x0][0x610] ;  /* 0x00018400ff1c7b82 */ /* 0x000e220000000800 */
[----:B----4-:R-:W-:Y:S05]  /*19ae0*/  @!P0 BRA `(.L_x_479) ;  /* 0x0000000000288947 */ /* 0x010fea0003800000 */
[----:B0-----:R-:W0:Y:S02]  /*19af0*/  LDC R0, c[0x0][0x64c] ;  /* 0x00019300ff007b82 */ /* 0x001e240000000800 */
[----:B0-----:R-:W-:-:S04]  /*19b00*/  IADD3 R3, P0, R15, R0, RZ ;  /* 0x000000000f037210 */ /* 0x001fc80007f1e0ff */
[----:B------:R-:W-:-:S05]  /*19b10*/  IADD3.X R11, RZ, R5, RZ, P0, !PT ;  /* 0x00000005ff0b7210 */ /* 0x000fca00007fe4ff */
[----:B------:R-:W-:-:S04]  /*19b20*/  IMAD.WIDE.U32 R4, R11, R26, RZ ;  /* 0x0000001a0b047225 */ /* 0x000fc800078e00ff */
[----:B------:R-:W-:-:S04]  /*19b30*/  IMAD.WIDE.U32 R6, P0, R3, R27, R4 ;  /* 0x0000001b03067225 */ /* 0x000fc80007800004 */
[----:B------:R-:W-:-:S04]  /*19b40*/  IMAD.WIDE.U32 R4, R3, R26, RZ ;  /* 0x0000001a03047225 */ /* 0x000fc800078e00ff */
[----:B------:R-:W-:Y:S01]  /*19b50*/  IMAD.X R9, RZ, RZ, RZ, P0 ;  /* 0x000000ffff097224 */ /* 0x000fe200000e06ff */
[----:B------:R-:W-:Y:S01]  /*19b60*/  IADD3 RZ, P0, R5, R6, RZ ;  /* 0x0000000605ff7210 */ /* 0x000fe20007f1e0ff */
[----:B------:R-:W-:-:S04]  /*19b70*/  IMAD.MOV.U32 R8, RZ, RZ, R7 ;  /* 0x000000ffff087224 */ /* 0x000fc800078e0007 */
[----:B------:R-:W-:-:S08]  /*19b80*/  IMAD.WIDE.U32.X R4, R11, R27, R8, P0 ;  /* 0x0000001b0b047225 */ /* 0x000fd000000e0408 */
.L_x_479:
[----:B------:R-:W4:Y:S01]  /*19b90*/  LDC R3, c[0x0][0x65c] ;  /* 0x00019700ff037b82 */ /* 0x000f220000000800 */
[----:B0-2---:R-:W-:Y:S01]  /*19ba0*/  SHF.R.U64 R0, R4, R23, R5 ;  /* 0x0000001704007219 */ /* 0x005fe20000001205 */
[----:B------:R-:W-:Y:S01]  /*19bb0*/  VIADD R5, R18, 0xffffffff ;  /* 0xffffffff12057836 */ /* 0x000fe20000000000 */
[----:B------:R2:W-:Y:S01]  /*19bc0*/  STL [R1+0x8c], R13 ;  /* 0x00008c0d01007387 */ /* 0x0005e20000100800 */
[----:B------:R-:W-:Y:S01]  /*19bd0*/  IMAD.MOV R14, RZ, RZ, -R14 ;  /* 0x000000ffff0e7224 */ /* 0x000fe200078e0a0e */
[----:B------:R-:W-:Y:S01]  /*19be0*/  MOV R6, 0x1 ;  /* 0x0000000100067802 */ /* 0x000fe20000000f00 */
[----:B------:R-:W-:Y:S01]  /*19bf0*/  IMAD.MOV R4, RZ, RZ, -R0 ;  /* 0x000000ffff047224 */ /* 0x000fe200078e0a00 */
[----:B------:R-:W-:Y:S02]  /*19c00*/  LOP3.LUT R5, R12, R5, RZ, 0xc0, !PT ;  /* 0x000000050c057212 */ /* 0x000fe400078ec0ff */
[----:B----4-:R-:W-:Y:S02]  /*19c10*/  ISETP.NE.AND P0, PT, R3, 0x1, PT ;  /* 0x000000010300780c */ /* 0x010fe40003f05270 */
[----:B------:R-:W-:-:S05]  /*19c20*/  LOP3.LUT R3, R10, R21, RZ, 0xc0, !PT ;  /* 0x000000150a037212 */ /* 0x000fca00078ec0ff */
[----:B------:R-:W-:Y:S02]  /*19c30*/  IMAD R3, R24, R0, R3 ;  /* 0x0000000018037224 */ /* 0x000fe400078e0203 */
[----:B---3--:R-:W-:-:S04]  /*19c40*/  IMAD R0, R4, R25, R15 ;  /* 0x0000001904007224 */ /* 0x008fc800078e020f */
[----:B-1----:R-:W-:Y:S02]  /*19c50*/  @P0 IMAD R22, R19, R14, R20 ;  /* 0x0000000e13160224 */ /* 0x002fe400078e0214 */
[----:B------:R-:W-:Y:S01]  /*19c60*/  IMAD R4, R0, R18, R5 ;  /* 0x0000001200047224 */ /* 0x000fe200078e0205 */
[----:B------:R-:W-:Y:S01]  /*19c70*/  PRMT R0, R6, 0x7610, R0 ;  /* 0x0000761006007816 */ /* 0x000fe20000000000 */
[----:B------:R-:W-:-:S05]  /*19c80*/  IMAD R3, R3, R28, R22 ;  /* 0x0000001c03037224 */ /* 0x000fca00078e0216 */
[----:B-----5:R-:W-:Y:S02]  /*19c90*/  SEL R29, R3, R4, !P0 ;  /* 0x00000004031d7207 */ /* 0x020fe40004000000 */
[----:B------:R-:W-:-:S03]  /*19ca0*/  SEL R22, R4, R3, !P0 ;  /* 0x0000000304167207 */ /* 0x000fc60004000000 */
[----:B------:R2:W-:Y:S04]  /*19cb0*/  STL [R1+0x98], R29 ;  /* 0x0000981d01007387 */ /* 0x0005e80000100800 */
.L_x_477:
[----:B------:R-:W-:Y:S01]  /*19cc0*/  LOP3.LUT P0, RZ, R0, 0xff, RZ, 0xc0, !PT ;  /* 0x000000ff00ff7812 */ /* 0x000fe2000780c0ff */
[----:B-----5:R-:W-:-:S12]  /*19cd0*/  IMAD.MOV.U32 R18, RZ, RZ, R29 ;  /* 0x000000ffff127224 */ /* 0x020fd800078e001d */
[----:B------:R-:W-:Y:S05]  /*19ce0*/  @P0 BRA `(.L_x_480) ;  /* 0xfffffe74005c0947 */ /* 0x000fea000383ffff */
[----:B------:R-:W-:Y:S05]  /*19cf0*/  EXIT ;  /* 0x000000000000794d */ /* 0x000fea0003800000 */
.L_x_7:
[----:B------:R-:W2:Y:S01]  /*19d00*/  LDL R20, [R1+0x94] ;  /* 0x0000940001147983 */ /* 0x000ea20000100800 */
[----:B------:R-:W-:-:S03]  /*19d10*/  ULDC.64 UR4, c[0x0][0x650] ;  /* 0x0001940000047ab9 */ /* 0x000fc60000000a00 */
[----:B------:R-:W3:Y:S01]  /*19d20*/  LDL R24, [R1+0x90] ;  /* 0x0000900001187983 */ /* 0x000ee20000100800 */
[----:B------:R-:W-:Y:S01]  /*19d30*/  PRMT R6, RZ, 0x7610, R6 ;  /* 0x00007610ff067816 */ /* 0x000fe20000000006 */
[----:B------:R-:W-:Y:S02]  /*19d40*/  IMAD.MOV.U32 R12, RZ, RZ, -0x1 ;  /* 0xffffffffff0c7424 */ /* 0x000fe400078e00ff */
[----:B------:R-:W-:Y:S02]  /*19d50*/  IMAD.MOV.U32 R17, RZ, RZ, -0x1 ;  /* 0xffffffffff117424 */ /* 0x000fe400078e00ff */
[----:B------:R-:W-:Y:S01]  /*19d60*/  IMAD.MOV.U32 R13, RZ, RZ, -0x1 ;  /* 0xffffffffff0d7424 */ /* 0x000fe200078e00ff */
[----:B--2---:R-:W-:-:S04]  /*19d70*/  ISETP.GE.U32.AND P0, PT, R20, UR4, PT ;  /* 0x0000000414007c0c */ /* 0x004fc8000bf06070 */
[----:B---3--:R-:W-:-:S13]  /*19d80*/  ISETP.GE.U32.AND.EX P0, PT, R24, UR5, PT, P0 ;  /* 0x0000000518007c0c */ /* 0x008fda000bf06100 */
[----:B------:R-:W-:Y:S05]  /*19d90*/  @P0 BRA `(.L_x_481) ;  /* 0x0000000400340947 */ /* 0x000fea0003800000 */
[----:B------:R-:W1:Y:S01]  /*19da0*/  LDC.64 R12, c[0x0][0x628] ;  /* 0x00018a00ff0c7b82 */ /* 0x000e620000000a00 */
[----:B------:R-:W-:Y:S01]  /*19db0*/  IMAD.MOV.U32 R10, RZ, RZ, R20 ;  /* 0x000000ffff0a7224 */ /* 0x000fe200078e0014 */
[----:B------:R-:W-:-:S06]  /*19dc0*/  MOV R11, R24 ;  /* 0x00000018000b7202 */ /* 0x000fcc0000000f00 */
[----:B------:R-:W2:Y:S08]  /*19dd0*/  LDC R16, c[0x0][0x630] ;  /* 0x00018c00ff107b82 */ /* 0x000eb00000000800 */
[----:B------:R-:W3:Y:S01]  /*19de0*/  LDC.64 R18, c[0x0][0x620] ;  /* 0x00018800ff127b82 */ /* 0x000ee20000000a00 */
[----:B-1----:R-:W-:-:S04]  /*19df0*/  ISETP.NE.U32.AND P0, PT, R12, RZ, PT ;  /* 0x000000ff0c00720c */ /* 0x002fc80003f05070 */
[----:B------:R-:W-:-:S13]  /*19e00*/  ISETP.NE.AND.EX P0, PT, R13, RZ, PT, P0 ;  /* 0x000000ff0d00720c */ /* 0x000fda0003f05300 */
[----:B--23--:R-:W-:Y:S05]  /*19e10*/  @!P0 BRA `(.L_x_482) ;  /* 0x0000000000288947 */ /* 0x00cfea0003800000 */
[----:B------:R-:W1:Y:S02]  /*19e20*/  LDC R6, c[0x0][0x634] ;  /* 0x00018d00ff067b82 */ /* 0x000e640000000800 */
[----:B-1----:R-:W-:-:S05]  /*19e30*/  IADD3 R11, P0, R20, R6, RZ ;  /* 0x00000006140b7210 */ /* 0x002fca0007f1e0ff */
[----:B0-----:R-:W-:-:S04]  /*19e40*/  IMAD.X R15, RZ, RZ, R24, P0 ;  /* 0x000000ffff0f7224 */ /* 0x001fc800000e0618 */
[----:B------:R-:W-:-:S04]  /*19e50*/  IMAD.WIDE.U32 R6, R15, R12, RZ ;  /* 0x0000000c0f067225 */ /* 0x000fc800078e00ff */
[----:B------:R-:W-:-:S04]  /*19e60*/  IMAD.WIDE.U32 R8, P0, R11, R13, R6 ;  /* 0x0000000d0b087225 */ /* 0x000fc80007800006 */
[----:B------:R-:W-:-:S04]  /*19e70*/  IMAD.WIDE.U32 R6, R11, R12, RZ ;  /* 0x0000000c0b067225 */ /* 0x000fc800078e00ff */
[----:B------:R-:W-:Y:S01]  /*19e80*/  IMAD.X R11, RZ, RZ, RZ, P0 ;  /* 0x000000ffff0b7224 */ /* 0x000fe200000e06ff */
[----:B------:R-:W-:Y:S01]  /*19e90*/  IADD3 RZ, P0, R7, R8, RZ ;  /* 0x0000000807ff7210 */ /* 0x000fe20007f1e0ff */
[----:B------:R-:W-:-:S04]  /*19ea0*/  IMAD.MOV.U32 R10, RZ, RZ, R9 ;  /* 0x000000ffff0a7224 */ /* 0x000fc800078e0009 */
[----:B------:R-:W-:-:S08]  /*19eb0*/  IMAD.WIDE.U32.X R10, R15, R13, R10, P0 ;  /* 0x0000000d0f0a7225 */ /* 0x000fd000000e040a */
.L_x_482:
[-CC-:B0-----:R-:W-:Y:S01]  /*19ec0*/  SHF.R.U64 R15, R10, R16.reuse, R11.reuse ;  /* 0x000000100a0f7219 */ /* 0x181fe2000000120b */
[----:B------:R-:W0:Y:S01]  /*19ed0*/  LDC.64 R22, c[0x0][0x640] ;  /* 0x00019000ff167b82 */ /* 0x000e220000000a00 */
[----:B------:R-:W-:Y:S02]  /*19ee0*/  SHF.R.U32.HI R6, RZ, R16, R11 ;  /* 0x00000010ff067219 */ /* 0x000fe4000001160b */
[----:B------:R-:W-:-:S05]  /*19ef0*/  IADD3 R9, P0, RZ, -R15, RZ ;  /* 0x8000000fff097210 */ /* 0x000fca0007f1e0ff */
[----:B------:R-:W1:Y:S01]  /*19f00*/  LDC R10, c[0x0][0x618] ;  /* 0x00018600ff0a7b82 */ /* 0x000e620000000800 */
[----:B------:R-:W-:Y:S02]  /*19f10*/  IMAD.X R7, RZ, RZ, ~R6, P0 ;  /* 0x000000ffff077224 */ /* 0x000fe400000e0e06 */
[----:B------:R-:W-:Y:S02]  /*19f20*/  IMAD.MOV.U32 R6, RZ, RZ, R20 ;  /* 0x000000ffff067224 */ /* 0x000fe400078e0014 */
[----:B------:R-:W-:Y:S01]  /*19f30*/  IMAD R8, R7, R18, RZ ;  /* 0x0000001207087224 */ /* 0x000fe200078e02ff */
[----:B------:R-:W-:Y:S01]  /*19f40*/  MOV R7, R24 ;  /* 0x0000001800077202 */ /* 0x000fe20000000f00 */
[----:B------:R-:W-:Y:S01]  /*19f50*/  IMAD.MOV.U32 R24, RZ, RZ, 0x1 ;  /* 0x00000001ff187424 */ /* 0x000fe200078e00ff */
[----:B------:R-:W2:Y:S01]  /*19f60*/  LDC R16, c[0x0][0x608] ;  /* 0x00018200ff107b82 */ /* 0x000ea20000000800 */
[----:B------:R-:W-:-:S04]  /*19f70*/  IMAD.WIDE.U32 R6, R9, R18, R6 ;  /* 0x0000001209067225 */ /* 0x000fc800078e0006 */
[----:B------:R-:W-:-:S03]  /*19f80*/  IMAD R9, R9, R19, R8 ;  /* 0x0000001309097224 */ /* 0x000fc600078e0208 */
[----:B------:R-:W3:Y:S01]  /*19f90*/  LDC R21, c[0x0][0x658] ;  /* 0x00019600ff157b82 */ /* 0x000ee20000000800 */
[----:B0-----:R-:W-:Y:S01]  /*19fa0*/  ISETP.NE.U32.AND P0, PT, R22, RZ, PT ;  /* 0x000000ff1600720c */ /* 0x001fe20003f05070 */
[----:B------:R-:W-:Y:S02]  /*19fb0*/  IMAD.MOV.U32 R8, RZ, RZ, -0x1 ;  /* 0xffffffffff087424 */ /* 0x000fe400078e00ff */
[----:B------:R-:W-:Y:S01]  /*19fc0*/  IMAD.IADD R7, R7, 0x1, R9 ;  /* 0x0000000107077824 */ /* 0x000fe200078e0209 */
[----:B------:R-:W-:-:S03]  /*19fd0*/  ISETP.NE.AND.EX P0, PT, R23, RZ, PT, P0 ;  /* 0x000000ff1700720c */ /* 0x000fc60003f05300 */
[----:B------:R-:W0:Y:S01]  /*19fe0*/  LDC R18, c[0x0][0x600] ;  /* 0x00018000ff127b82 */ /* 0x000e220000000800 */
[-CC-:B-1----:R-:W-:Y:S02]  /*19ff0*/  SHF.R.U64 R12, R6, R10.reuse, R7.reuse ;  /* 0x0000000a060c7219 */ /* 0x182fe40000001207 */
[----:B------:R-:W-:-:S05]  /*1a000*/  SHF.R.U32.HI R7, RZ, R10, R7 ;  /* 0x0000000aff077219 */ /* 0x000fca0000011607 */
[----:B------:R-:W1:Y:S01]  /*1a010*/  LDC R19, c[0x0][0x648] ;  /* 0x00019200ff137b82 */ /* 0x000e620000000800 */
[-CC-:B--2---:R-:W-:Y:S02]  /*1a020*/  SHF.R.U64 R17, R12, R16.reuse, R7.reuse ;  /* 0x000000100c117219 */ /* 0x184fe40000001207 */
[----:B------:R-:W-:-:S05]  /*1a030*/  SHF.R.U32.HI R6, RZ, R16, R7 ;  /* 0x00000010ff067219 */ /* 0x000fca0000011607 */
[----:B------:R-:W2:Y:S01]  /*1a040*/  LDC R20, c[0x0][0x638] ;  /* 0x00018e00ff147b82 */ /* 0x000ea20000000800 */
[-CC-:B---3--:R-:W-:Y:S02]  /*1a050*/  SHF.R.U64 R16, R17, R21.reuse, R6.reuse ;  /* 0x0000001511107219 */ /* 0x188fe40000001206 */
[-C--:B------:R-:W-:Y:S02]  /*1a060*/  SHF.L.U32 R8, R8, R21.reuse, RZ ;  /* 0x0000001508087219 */ /* 0x080fe400000006ff */
[----:B------:R-:W-:Y:S01]  /*1a070*/  SHF.R.U32.HI R7, RZ, R21, R6 ;  /* 0x00000015ff077219 */ /* 0x000fe20000011606 */
[----:B------:R-:W-:Y:S01]  /*1a080*/  IMAD.MOV.U32 R6, RZ, RZ, R16 ;  /* 0x000000ffff067224 */ /* 0x000fe200078e0010 */
[----:B------:R-:W-:Y:S01]  /*1a090*/  LOP3.LUT R26, RZ, R8, RZ, 0x33, !PT ;  /* 0x00000008ff1a7212 */ /* 0x000fe200078e33ff */
[----:B------:R-:W3:Y:S01]  /*1a0a0*/  LDC R25, c[0x0][0x610] ;  /* 0x00018400ff197b82 */ /* 0x000ee20000000800 */
[----:B------:R-:W-:Y:S05]  /*1a0b0*/  @!P0 BRA `(.L_x_483) ;  /* 0x0000000000288947 */ /* 0x000fea0003800000 */
[----:B------:R-:W4:Y:S02]  /*1a0c0*/  LDC R11, c[0x0][0x64c] ;  /* 0x00019300ff0b7b82 */ /* 0x000f240000000800 */
[----:B----4-:R-:W-:-:S05]  /*1a0d0*/  IADD3 R11, P0, R16, R11, RZ ;  /* 0x0000000b100b7210 */ /* 0x010fca0007f1e0ff */
[----:B------:R-:W-:-:S04]  /*1a0e0*/  IMAD.X R13, RZ, RZ, R7, P0 ;  /* 0x000000ffff0d7224 */ /* 0x000fc800000e0607 */
[----:B------:R-:W-:-:S04]  /*1a0f0*/  IMAD.WIDE.U32 R6, R13, R22, RZ ;  /* 0x000000160d067225 */ /* 0x000fc800078e00ff */
[----:B------:R-:W-:-:S04]  /*1a100*/  IMAD.WIDE.U32 R8, P0, R11, R23, R6 ;  /* 0x000000170b087225 */ /* 0x000fc80007800006 */
[----:B------:R-:W-:Y:S01]  /*1a110*/  IMAD.WIDE.U32 R6, R11, R22, RZ ;  /* 0x000000160b067225 */ /* 0x000fe200078e00ff */
[----:B------:R-:W-:-:S03]  /*1a120*/  IADD3.X R11, RZ, RZ, RZ, P0, !PT ;  /* 0x000000ffff0b7210 */ /* 0x000fc600007fe4ff */
[----:B------:R-:W-:Y:S01]  /*1a130*/  IMAD.MOV.U32 R10, RZ, RZ, R9 ;  /* 0x000000ffff0a7224 */ /* 0x000fe200078e0009 */
[----:B------:R-:W-:-:S05]  /*1a140*/  IADD3 RZ, P0, R7, R8, RZ ;  /* 0x0000000807ff7210 */ /* 0x000fca0007f1e0ff */
[----:B------:R-:W-:-:S08]  /*1a150*/  IMAD.WIDE.U32.X R6, R13, R23, R10, P0 ;  /* 0x000000170d067225 */ /* 0x000fd000000e040a */
.L_x_483:
[----:B------:R-:W4:Y:S01]  /*1a160*/  LDC R8, c[0x0][0x65c] ;  /* 0x00019700ff087b82 */ /* 0x000f220000000800 */
[----:B-1----:R-:W-:Y:S01]  /*1a170*/  SHF.R.U64 R6, R6, R19, R7 ;  /* 0x0000001306067219 */ /* 0x002fe20000001207 */
[----:B0-----:R-:W-:Y:S01]  /*1a180*/  VIADD R9, R18, 0xffffffff ;  /* 0xffffffff12097836 */ /* 0x001fe20000000000 */
[----:B------:R-:W-:Y:S01]  /*1a190*/  SHF.L.U32 R24, R24, R21, RZ ;  /* 0x0000001518187219 */ /* 0x000fe200000006ff */
[----:B------:R-:W-:Y:S01]  /*1a1a0*/  IMAD.MOV.U32 R13, RZ, RZ, R15 ;  /* 0x000000ffff0d7224 */ /* 0x000fe200078e000f */
[----:B------:R-:W-:Y:S01]  /*1a1b0*/  LOP3.LUT R3, R17, R26, RZ, 0xc0, !PT ;  /* 0x0000001a11037212 */ /* 0x000fe200078ec0ff */
[----:B------:R-:W-:-:S04]  /*1a1c0*/  IMAD.MOV R7, RZ, RZ, -R6 ;  /* 0x000000ffff077224 */ /* 0x000fc800078e0a06 */
[----:B------:R-:W-:Y:S02]  /*1a1d0*/  IMAD R3, R24, R6, R3 ;  /* 0x0000000618037224 */ /* 0x000fe400078e0203 */
[----:B------:R-:W-:Y:S01]  /*1a1e0*/  IMAD.MOV.U32 R6, RZ, RZ, 0x1 ;  /* 0x00000001ff067424 */ /* 0x000fe200078e00ff */
[----:B----4-:R-:W-:-:S13]  /*1a1f0*/  ISETP.NE.AND P0, PT, R8, 0x1, PT ;  /* 0x000000010800780c */ /* 0x010fda0003f05270 */
[----:B------:R-:W-:Y:S01]  /*1a200*/  @P0 IMAD R4, R5, R14, R2 ;  /* 0x0000000e05040224 */ /* 0x000fe200078e0202 */
[----:B------:R-:W-:Y:S01]  /*1a210*/  LOP3.LUT R5, R12, R9, RZ, 0xc0, !PT ;  /* 0x000000090c057212 */ /* 0x000fe200078ec0ff */
[----:B--2---:R-:W-:Y:S02]  /*1a220*/  IMAD R2, R7, R20, R16 ;  /* 0x0000001407027224 */ /* 0x004fe400078e0210 */
[----:B---3--:R-:W-:Y:S02]  /*1a230*/  IMAD R4, R3, R25, R4 ;  /* 0x0000001903047224 */ /* 0x008fe400078e0204 */
[----:B------:R-:W-:-:S05]  /*1a240*/  IMAD R3, R2, R18, R5 ;  /* 0x0000001202037224 */ /* 0x000fca00078e0205 */
[----:B------:R-:W-:Y:S02]  /*1a250*/  SEL R17, R3, R4, !P0 ;  /* 0x0000000403117207 */ /* 0x000fe40004000000 */
[----:B------:R-:W-:-:S07]  /*1a260*/  SEL R12, R4, R3, !P0 ;  /* 0x00000003040c7207 */ /* 0x000fce0004000000 */
.L_x_481:
[----:B------:R-:W-:-:S08]  /*1a270*/  NOP ;  /* 0x0000000000007918 */ /* 0x000fd00000000000 */
[----:B0-----:R-:W0:-:S00]  /*1a280*/  USETMAXREG.DEALLOC.CTAPOOL 0x28 ;  /* 0x00000028000079c8 */ /* 0x001e0000080e0500 */
[----:B0-----:R-:W-:-:S13]  /*1a290*/  ISETP.NE.AND P0, PT, R0, RZ, PT ;  /* 0x000000ff0000720c */ /* 0x001fda0003f05270 */
[----:B------:R-:W-:Y:S05]  /*1a2a0*/  @P0 EXIT ;  /* 0x000000000000094d */ /* 0x000fea0003800000 */
[----:B------:R-:W-:Y:S01]  /*1a2b0*/  LOP3.LUT P0, RZ, R6, 0xff, RZ, 0xc0, !PT ;  /* 0x000000ff06ff7812 */ /* 0x000fe2000780c0ff */
[----:B------:R-:W-:Y:S01]  /*1a2c0*/  IMAD.MOV.U32 R6, RZ, RZ, RZ ;  /* 0x000000ffff067224 */ /* 0x000fe200078e00ff */
[----:B------:R-:W-:-:S11]  /*1a2d0*/  MOV R0, 0x1 ;  /* 0x0000000100007802 */ /* 0x000fd60000000f00 */
[----:B------:R-:W-:Y:S05]  /*1a2e0*/  @!P0 BRA `(.L_x_484) ;  /* 0x0000000c00908947 */ /* 0x000fea0003800000 */
[----:B------:R-:W2:Y:S01]  /*1a2f0*/  LDL R2, [R1+0x88] ;  /* 0x0000880001027983 */ /* 0x000ea20000100800 */
[----:B------:R-:W0:Y:S01]  /*1a300*/  LDC R0, c[0x0][0x28c] ;  /* 0x0000a300ff007b82 */ /* 0x000e220000000800 */
[----:B------:R-:W-:Y:S01]  /*1a310*/  ULDC UR5, c[0x0][0x658] ;  /* 0x0001960000057ab9 */ /* 0x000fe20000000800 */
[----:B------:R-:W-:Y:S01]  /*1a320*/  UMOV UR7, 0xffffffff ;  /* 0xffffffff00077882 */ /* 0x000fe20000000000 */
[----:B------:R-:W1:Y:S01]  /*1a330*/  S2R R8, SR_CgaCtaId ;  /* 0x0000000000087919 */ /* 0x000e620000008800 */
[----:B------:R-:W-:Y:S01]  /*1a340*/  ULDC UR6, c[0x0][0xc] ;  /* 0x0000030000067ab9 */ /* 0x000fe20000000800 */
[----:B------:R-:W-:Y:S01]  /*1a350*/  USHF.L.U32 UR9, UR7, UR5, URZ ;  /* 0x0000000507097299 */ /* 0x000fe2000800063f */
[----:B------:R-:W-:Y:S01]  /*1a360*/  BSSY B0, `(.L_x_484) ;  /* 0x00000dc000007945 */ /* 0x000fe20003800000 */
[----:B------:R-:W-:Y:S01]  /*1a370*/  UMOV UR8, 0x1 ;  /* 0x0000000100087882 */ /* 0x000fe20000000000 */
[----:B------:R-:W-:Y:S01]  /*1a380*/  ULDC UR7, c[0x0][0x10] ;  /* 0x0000040000077ab9 */ /* 0x000fe20000000800 */
[----:B------:R-:W-:Y:S01]  /*1a390*/  USHF.L.U32 UR5, UR8, UR5, URZ ;  /* 0x0000000508057299 */ /* 0x000fe2000800063f */
[----:B------:R-:W-:Y:S01]  /*1a3a0*/  IMAD.MOV.U32 R9, RZ, RZ, 0x1 ;  /* 0x00000001ff097424 */ /* 0x000fe200078e00ff */
[----:B------:R-:W-:Y:S01]  /*1a3b0*/  UIMAD.WIDE.U32 UR6, UR6, UR7, URZ ;  /* 0x00000007060672a5 */ /* 0x000fe2000f8e003f */
[----:B------:R-:W-:Y:S01]  /*1a3c0*/  IMAD.MOV.U32 R6, RZ, RZ, RZ ;  /* 0x000000ffff067224 */ /* 0x000fe200078e00ff */
[----:B------:R-:W-:Y:S01]  /*1a3d0*/  ULDC UR8, c[0x0][0x14] ;  /* 0x0000050000087ab9 */ /* 0x000fe20000000800 */
[----:B------:R-:W-:Y:S01]  /*1a3e0*/  ULDC UR4, c[0x0][0x600] ;  /* 0x0001800000047ab9 */ /* 0x000fe20000000800 */
[----:B------:R-:W-:-:S02]  /*1a3f0*/  UIMAD.WIDE.U32 UR30, UR6, UR8, URZ ;  /* 0x00000008061e72a5 */ /* 0x000fc4000f8e003f */
[----:B------:R-:W-:Y:S02]  /*1a400*/  UIMAD UR7, UR7, UR8, URZ ;  /* 0x00000008070772a4 */ /* 0x000fe4000f8e023f */
[----:B------:R-:W-:Y:S02]  /*1a410*/  UIADD3 UR4, UR4, -0x1, URZ ;  /* 0xffffffff04047890 */ /* 0x000fe4000fffe03f */
[----:B------:R-:W-:Y:S02]  /*1a420*/  ULOP3.LUT UR6, URZ, UR9, URZ, 0x33, !UPT ;  /* 0x000000093f067292 */ /* 0x000fe4000f8e333f */
[----:B------:R-:W-:Y:S01]  /*1a430*/  UIADD3 UR7, UR31, UR7, URZ ;  /* 0x000000071f077290 */ /* 0x000fe2000fffe03f */
[----:B0-----:R-:W-:Y:S01]  /*1a440*/  VIADD R0, R0, 0x7f ;  /* 0x0000007f00007836 */ /* 0x001fe20000000000 */
[----:B------:R-:W-:-:S04]  /*1a450*/  ULDC.64 UR38, c[0x0][0x198] ;  /* 0x0000660000267ab9 */ /* 0x000fc80000000a00 */
[----:B------:R-:W-:-:S04]  /*1a460*/  SHF.R.S32.HI R3, RZ, 0x1f, R0 ;  /* 0x0000001fff037819 */ /* 0x000fc80000011400 */
[----:B------:R-:W-:Y:S01]  /*1a470*/  LEA.HI R3, R3, R0, RZ, 0x7 ;  /* 0x0000000003037211 */ /* 0x000fe200078f38ff */
[----:B------:R-:W-:Y:S01]  /*1a480*/  IMAD.MOV.U32 R0, RZ, RZ, 0x1 ;  /* 0x00000001ff007424 */ /* 0x000fe200078e00ff */
[----:B-1----:R-:W-:Y:S02]  /*1a490*/  LOP3.LUT R8, R8, 0x1, RZ, 0xc0, !PT ;  /* 0x0000000108087812 */ /* 0x002fe400078ec0ff */
[----:B------:R-:W-:-:S04]  /*1a4a0*/  SHF.R.S32.HI R7, RZ, 0x7, R3 ;  /* 0x00000007ff077819 */ /* 0x000fc80000011403 */
[----:B------:R-:W-:Y:S02]  /*1a4b0*/  IADD3 R10, R7, 0x1, RZ ;  /* 0x00000001070a7810 */ /* 0x000fe40007ffe0ff */
[----:B--2---:R-:W-:-:S07]  /*1a4c0*/  LOP3.LUT R11, R2, 0x2, RZ, 0xfc, !PT ;  /* 0x00000002020b7812 */ /* 0x004fce00078efcff */
.L_x_495:
[----:B------:R-:W-:-:S03]  /*1a4d0*/  UMOV UR8, 0xffffffff ;  /* 0xffffffff00087882 */ /* 0x000fc60000000000 */
[----:B------:R-:W-:Y:S05]  /*1a4e0*/  BRA.DIV UR8, `(.L_x_485) ;  /* 0x0000000e08b87947 */ /* 0x000fea000b800000 */
[----:B------:R-:W-:-:S13]  /*1a4f0*/  ELECT P6, URZ, PT ;  /* 0x00000000003f782f */ /* 0x000fda00038c0000 */
.L_x_504:
[----:B------:R-:W0:Y:S01]  /*1a500*/  LDC R2, c[0x0][0x28c] ;  /* 0x0000a300ff027b82 */ /* 0x000e220000000800 */
[----:B------:R-:W-:Y:S01]  /*1a510*/  BSSY B1, `(.L_x_486) ;  /* 0x0000047000017945 */ /* 0x000fe20003800000 */
[----:B0-----:R-:W-:-:S13]  /*1a520*/  ISETP.LT.OR P6, PT, R2, 0x1, !P6 ;  /* 0x000000010200780c */ /* 0x001fda00077c1670 */
[----:B------:R-:W-:Y:S05]  /*1a530*/  @P6 BRA `(.L_x_487) ;  /* 0x0000000400106947 */ /* 0x000fea0003800000 */
[----:B------:R-:W-:Y:S02]  /*1a540*/  IMAD R17, R17, 0x2, R8 ;  /* 0x0000000211117824 */ /* 0x000fe400078e0208 */
[----:B------:R-:W-:Y:S02]  /*1a550*/  IMAD R14, R12, 0xc0, RZ ;  /* 0x000000c00c0e7824 */ /* 0x000fe400078e02ff */
[----:B------:R-:W-:Y:S02]  /*1a560*/  IMAD.MOV.U32 R18, RZ, RZ, RZ ;  /* 0x000000ffff127224 */ /* 0x000fe400078e00ff */
[----:B------:R-:W-:Y:S02]  /*1a570*/  IMAD.MOV.U32 R2, RZ, RZ, R10 ;  /* 0x000000ffff027224 */ /* 0x000fe400078e000a */
[----:B------:R-:W-:Y:S02]  /*1a580*/  IMAD.MOV.U32 R3, RZ, RZ, R0 ;  /* 0x000000ffff037224 */ /* 0x000fe400078e0000 */
[----:B------:R-:W-:-:S02]  /*1a590*/  IMAD.MOV.U32 R5, RZ, RZ, R6 ;  /* 0x000000ffff057224 */ /* 0x000fc400078e0006 */
[----:B------:R-:W-:-:S07]  /*1a5a0*/  IMAD R17, R17, 0x70, RZ ;  /* 0x0000007011117824 */ /* 0x000fce00078e02ff */
.L_x_490:
[----:B------:R-:W0:Y:S01]  /*1a5b0*/  S2R R15, SR_CgaCtaId ;  /* 0x00000000000f7919 */ /* 0x000e220000008800 */
[----:B------:R-:W-:Y:S01]  /*1a5c0*/  MOV R4, 0x400 ;  /* 0x0000040000047802 */ /* 0x000fe20000000f00 */
[----:B------:R-:W1:Y:S03]  /*1a5d0*/  S2R R12, SR_TID.X ;  /* 0x00000000000c7919 */ /* 0x000e660000002100 */
[----:B0-----:R-:W-:Y:S02]  /*1a5e0*/  LEA R16, R15, R4, 0x18 ;  /* 0x000000040f107211 */ /* 0x001fe400078ec0ff */
[----:B------:R-:W-:Y:S02]  /*1a5f0*/  SHF.L.U32 R4, R3, 0x1f, RZ ;  /* 0x0000001f03047819 */ /* 0x000fe400000006ff */
[----:B------:R-:W-:Y:S02]  /*1a600*/  LEA R15, R5, R16, 0x3 ;  /* 0x00000010050f7211 */ /* 0x000fe400078e18ff */
[----:B-1----:R-:W-:-:S02]  /*1a610*/  LOP3.LUT P1, RZ, R12, 0x7f, RZ, 0xc0, !PT ;  /* 0x0000007f0cff7812 */ /* 0x002fc4000782c0ff */
[----:B------:R-:W0:Y:S11]  /*1a620*/  SYNCS.PHASECHK.TRANS64.TRYWAIT P0, [R15+URZ+0x10], R4 ;  /* 0x000010040f0075a7 */ /* 0x000e36000800017f */
[----:B------:R-:W1:Y:S01]  /*1a630*/  @!P1 LDC R12, c[0x0][0x500] ;  /* 0x00014000ff0c9b82 */ /* 0x000e620000000800 */
[----:B0-----:R-:W-:Y:S05]  /*1a640*/  @!P0 BRA `(.L_x_488) ;  /* 0x0000000c00808947 */ /* 0x001fea0003800000 */
.L_x_505:
[----:B0-----:R-:W-:Y:S01]  /*1a650*/  PRMT R4, R11, 0x9910, RZ ;  /* 0x000099100b047816 */ /* 0x001fe200000000ff */
[----:B-1----:R0:W-:Y:S03]  /*1a660*/  @!P1 SYNCS.ARRIVE.TRANS64 RZ, [R15+URZ], R12 ;  /* 0x0000000c0fff99a7 */ /* 0x0021e6000800003f */
[----:B------:R-:W-:-:S13]  /*1a670*/  ISETP.NE.AND P0, PT, R4, 0x2, PT ;  /* 0x000000020400780c */ /* 0x000fda0003f05270 */
[----:B0-----:R-:W-:Y:S05]  /*1a680*/  @P0 BRA `(.L_x_489) ;  /* 0x0000000000040947 */ /* 0x001fea0003800000 */
[----:B------:R-:W-:Y:S01]  /*1a690*/  BPT.TRAP 0x1 ;  /* 0x000000040000795c */ /* 0x000fe20000300000 */
.L_x_489:
[C---:B------:R-:W-:Y:S01]  /*1a6a0*/  IMAD R4, R5.reuse, 0x4, R8 ;  /* 0x0000000405047824 */ /* 0x040fe200078e0208 */
[----:B------:R-:W-:Y:S01]  /*1a6b0*/  R2UR UR34, R18 ;  /* 0x00000000122272ca */ /* 0x000fe200000e0000 */
[--C-:B------:R-:W-:Y:S01]  /*1a6c0*/  IMAD R12, R5, 0xc000, R16.reuse ;  /* 0x0000c000050c7824 */ /* 0x100fe200078e0210 */
[----:B------:R-:W-:Y:S01]  /*1a6d0*/  R2UR UR33, R15 ;  /* 0x000000000f2172ca */ /* 0x000fe200000e0000 */
[----:B------:R-:W-:Y:S01]  /*1a6e0*/  IMAD R4, R4, 0x1c00, RZ ;  /* 0x00001c0004047824 */ /* 0x000fe200078e02ff */
[----:B------:R-:W-:Y:S01]  /*1a6f0*/  R2UR UR36, R13 ;  /* 0x000000000d2472ca */ /* 0x000fe200000e0000 */
[----:B------:R-:W-:Y:S01]  /*1a700*/  VIADD R2, R2, 0xffffffff ;  /* 0xffffffff02027836 */ /* 0x000fe20000000000 */
[----:B------:R-:W-:Y:S01]  /*1a710*/  R2UR UR24, R12 ;  /* 0x000000000c1872ca */ /* 0x000fe200000e0000 */
[----:B------:R-:W-:Y:S01]  /*1a720*/  IMAD R4, R4, 0x2, R16 ;  /* 0x0000000204047824 */ /* 0x000fe200078e0210 */
[----:B------:R-:W-:Y:S01]  /*1a730*/  R2UR UR35, R14 ;  /* 0x000000000e2372ca */ /* 0x000fe200000e0000 */
[----:B------:R-:W-:Y:S01]  /*1a740*/  UIADD3 UR14, UP0, UR38, 0xf0, URZ ;  /* 0x000000f0260e7890 */ /* 0x000fe2000ff1e03f */
[----:B------:R-:W-:Y:S01]  /*1a750*/  R2UR UR19, R17 ;  /* 0x00000000111372ca */ /* 0x000fe200000e0000 */
[----:B------:R-:W-:Y:S01]  /*1a760*/  UIADD3 UR40, UP1, UR38, 0x1f0, URZ ;  /* 0x000001f026287890 */ /* 0x000fe2000ff3e03f */
[----:B------:R-:W-:Y:S01]  /*1a770*/  R2UR UR8, R4 ;  /* 0x00000000040872ca */ /* 0x000fe200000e0000 */
[----:B------:R-:W-:Y:S01]  /*1a780*/  UIADD3.X UR15, URZ, UR39, URZ, UP0, !UPT ;  /* 0x000000273f0f7290 */ /* 0x000fe200087fe43f */
[----:B------:R-:W-:Y:S01]  /*1a790*/  ISETP.GT.AND P1, PT, R2, 0x1, PT ;  /* 0x000000010200780c */ /* 0x000fe20003f24270 */
[----:B------:R-:W-:Y:S01]  /*1a7a0*/  UIADD3 UR26, UR34, 0x40, URZ ;  /* 0x00000040221a7890 */ /* 0x000fe2000fffe03f */
[----:B------:R-:W-:Y:S01]  /*1a7b0*/  VIADD R5, R5, 0x1 ;  /* 0x0000000105057836 */ /* 0x000fe20000000000 */
[----:B------:R-:W-:Y:S01]  /*1a7c0*/  UIADD3.X UR41, URZ, UR39, URZ, UP1, !UPT ;  /* 0x000000273f297290 */ /* 0x000fe20008ffe43f */
[----:B------:R-:W-:Y:S01]  /*1a7d0*/  VIADD R18, R18, 0x80 ;  /* 0x0000008012127836 */ /* 0x000fe20000000000 */
[----:B------:R-:W-:-:S02]  /*1a7e0*/  UIADD3 UR32, UR24, 0x100, URZ ;  /* 0x0000010018207890 */ /* 0x000fc4000fffe03f */
[----:B------:R-:W-:Y:S01]  /*1a7f0*/  UIADD3 UR24, UR24, 0x6100, URZ ;  /* 0x0000610018187890 */ /* 0x000fe2000fffe03f */
[----:B------:R-:W-:Y:S01]  /*1a800*/  ISETP.NE.AND P0, PT, R5, 0x2, PT ;  /* 0x000000020500780c */ /* 0x000fe20003f05270 */
[----:B------:R-:W-:Y:S01]  /*1a810*/  UMOV UR22, 0x0 ;  /* 0x0000000000167882 */ /* 0x000fe20000000000 */
[----:B------:R-:W-:Y:S01]  /*1a820*/  UMOV UR23, 0x10000000 ;  /* 0x1000000000177882 */ /* 0x000fe20000000000 */
[----:B------:R-:W-:Y:S01]  /*1a830*/  UIADD3 UR16, UR8, 0x18100, URZ ;  /* 0x0001810008107890 */ /* 0x000fe2000fffe03f */
[----:B------:R-:W-:Y:S01]  /*1a840*/  SEL R4, RZ, 0x1, P0 ;  /* 0x00000001ff047807 */ /* 0x000fe20000000000 */
[----:B------:R-:W-:Y:S01]  /*1a850*/  UIADD3 UR8, UR8, 0x1f100, URZ ;  /* 0x0001f10008087890 */ /* 0x000fe2000fffe03f */
[----:B------:R0:W-:Y:S01]  /*1a860*/  UTMALDG.3D [UR32], [UR14], desc[UR22] ;  /* 0x000016200e0075b4 */ /* 0x0001e20008011000 */
[----:B------:R-:W-:Y:S01]  /*1a870*/  UMOV UR25, UR33 ;  /* 0x0000002100197c82 */ /* 0x000fe20008000000 */
[----:B------:R-:W-:Y:S01]  /*1a880*/  UMOV UR28, UR36 ;  /* 0x00000024001c7c82 */ /* 0x000fe20008000000 */
[----:B------:R-:W-:Y:S01]  /*1a890*/  UMOV UR27, UR35 ;  /* 0x00000023001b7c82 */ /* 0x000fe20008000000 */
[----:B------:R-:W-:Y:S01]  /*1a8a0*/  UMOV UR13, 0x30000 ;  /* 0x00030000000d7882 */ /* 0x000fe20000000000 */
[----:B------:R-:W-:Y:S01]  /*1a8b0*/  UMOV UR17, UR33 ;  /* 0x0000002100117c82 */ /* 0x000fe20008000000 */
[----:B------:R-:W-:Y:S01]  /*1a8c0*/  UMOV UR18, UR34 ;  /* 0x0000002200127c82 */ /* 0x000fe20008000000 */
[----:B------:R-:W-:Y:S01]  /*1a8d0*/  UMOV UR20, UR36 ;  /* 0x0000002400147c82 */ /* 0x000fe20008000000 */
[----:B------:R-:W-:Y:S01]  /*1a8e0*/  UMOV UR9, UR33 ;  /* 0x0000002100097c82 */ /* 0x000fe20008000000 */
[----:B------:R-:W-:Y:S01]  /*1a8f0*/  UMOV UR11, UR19 ;  /* 0x00000013000b7c82 */ /* 0x000fe20008000000 */
[----:B------:R-:W-:Y:S01]  /*1a900*/  UMOV UR12, UR36 ;  /* 0x00000024000c7c82 */ /* 0x000fe20008000000 */
[----:B------:R0:W-:Y:S01]  /*1a910*/  UTMALDG.3D [UR24], [UR14], desc[UR22] ;  /* 0x000016180e0075b4 */ /* 0x0001e20008011000 */
[----:B------:R-:W-:Y:S01]  /*1a920*/  UMOV UR10, UR26 ;  /* 0x0000001a000a7c82 */ /* 0x000fe20008000000 */
[----:B------:R-:W-:-:S02]  /*1a930*/  LOP3.LUT R3, R3, R4, RZ, 0x3c, !PT ;  /* 0x0000000403037212 */ /* 0x000fc400078e3cff */
[----:B------:R-:W-:Y:S01]  /*1a940*/  SEL R5, R5, RZ, P0 ;  /* 0x000000ff05057207 */ /* 0x000fe20000000000 */
[----:B------:R0:W-:Y:S01]  /*1a950*/  UTMALDG.3D.MULTICAST [UR16], [UR40], UR13, desc[UR22] ;  /* 0x00001610280073b4 */ /* 0x0001e2000801180d */
[----:B------:R0:W-:Y:S02]  /*1a960*/  UTMALDG.3D.MULTICAST [UR8], [UR40], UR13, desc[UR22] ;  /* 0x00001608280073b4 */ /* 0x0001e4000801180d */
[----:B0-----:R-:W-:Y:S05]  /*1a970*/  @P1 BRA `(.L_x_490) ;  /* 0xfffffffc000c1947 */ /* 0x001fea000383ffff */
.L_x_487:
[----:B------:R-:W-:Y:S05]  /*1a980*/  BSYNC B1 ;  /* 0x0000000000017941 */ /* 0x000fea0003800000 */
.L_x_486:
[----:B------:R-:W2:Y:S01]  /*1a990*/  LDL.LU R20, [R1+0x90] ;  /* 0x0000900001147983 */ /* 0x000ea20000300800 */
[----:B------:R-:W-:Y:S01]  /*1a9a0*/  LOP3.LUT P1, RZ, R9, 0xff, RZ, 0xc0, !PT ;  /* 0x000000ff09ff7812 */ /* 0x000fe2000782c0ff */
[----:B------:R-:W-:Y:S02]  /*1a9b0*/  ULDC.64 UR8, c[0x0][0x650] ;  /* 0x0001940000087ab9 */ /* 0x000fe40000000a00 */
[----:B------:R-:W3:Y:S01]  /*1a9c0*/  LDL.LU R19, [R1+0x94] ;  /* 0x0000940001137983 */ /* 0x000ee20000300800 */
[----:B------:R-:W-:Y:S01]  /*1a9d0*/  IADD3 R6, R7, R6, RZ ;  /* 0x0000000607067210 */ /* 0x000fe20007ffe0ff */
[----:B------:R-:W-:Y:S01]  /*1a9e0*/  BSSY B1, `(.L_x_491) ;  /* 0x0000071000017945 */ /* 0x000fe20003800000 */
[----:B------:R-:W-:Y:S01]  /*1a9f0*/  IMAD.MOV.U32 R12, RZ, RZ, -0x1 ;  /* 0xffffffffff0c7424 */ /* 0x000fe200078e00ff */
[----:B------:R-:W-:Y:S01]  /*1aa00*/  PRMT R9, RZ, 0x7610, R9 ;  /* 0x00007610ff097816 */ /* 0x000fe20000000009 */
[----:B------:R-:W-:Y:S01]  /*1aa10*/  IMAD.MOV.U32 R17, RZ, RZ, -0x1 ;  /* 0xffffffffff117424 */ /* 0x000fe200078e00ff */
[----:B------:R-:W-:Y:S01]  /*1aa20*/  ISETP.GT.U32.AND P0, PT, R6, 0x1, PT ;  /* 0x000000010600780c */ /* 0x000fe20003f04070 */
[----:B------:R-:W-:Y:S01]  /*1aa30*/  IMAD.MOV.U32 R13, RZ, RZ, -0x1 ;  /* 0xffffffffff0d7424 */ /* 0x000fe200078e00ff */
[----:B------:R-:W-:-:S02]  /*1aa40*/  SHF.R.U32.HI R2, RZ, 0x1, R6 ;  /* 0x00000001ff027819 */ /* 0x000fc40000011606 */
[----:B------:R-:W0:Y:S01]  /*1aa50*/  @P1 S2R R4, SR_CgaCtaId ;  /* 0x0000000000041919 */ /* 0x000e220000008800 */
[----:B------:R-:W-:Y:S02]  /*1aa60*/  @P1 MOV R3, 0x400 ;  /* 0x0000040000031802 */ /* 0x000fe40000000f00 */
[----:B------:R-:W-:Y:S02]  /*1aa70*/  ISETP.LT.U32.AND P0, PT, R7, 0x2, P0 ;  /* 0x000000020700780c */ /* 0x000fe40000701070 */
[----:B------:R-:W-:Y:S02]  /*1aa80*/  LOP3.LUT R2, R2, 0x1, RZ, 0xc0, !PT ;  /* 0x0000000102027812 */ /* 0x000fe400078ec0ff */
[----:B------:R-:W-:Y:S02]  /*1aa90*/  LOP3.LUT R6, R6, 0x1, RZ, 0xc0, !PT ;  /* 0x0000000106067812 */ /* 0x000fe400078ec0ff */
[----:B0-----:R-:W-:-:S04]  /*1aaa0*/  @P1 LEA R3, R4, R3, 0x18 ;  /* 0x0000000304031211 */ /* 0x001fc800078ec0ff */
[----:B------:R0:W-:Y:S01]  /*1aab0*/  @P1 SYNCS.ARRIVE.TRANS64.A1T0 RZ, [R3+URZ+0x38], RZ ;  /* 0x000038ff03ff19a7 */ /* 0x0001e2000810003f */
[----:B------:R-:W-:-:S04]  /*1aac0*/  ISETP.NE.U32.AND P1, PT, R2, 0x1, PT ;  /* 0x000000010200780c */ /* 0x000fc80003f25070 */
[----:B------:R-:W-:Y:S02]  /*1aad0*/  ISETP.GT.U32.AND P1, PT, R7, 0x1, !P1 ;  /* 0x000000010700780c */ /* 0x000fe40004f24070 */
[----:B0-----:R-:W-:Y:S02]  /*1aae0*/  SEL R3, RZ, 0x1, !P0 ;  /* 0x00000001ff037807 */ /* 0x001fe40004000000 */
[----:B------:R-:W-:-:S04]  /*1aaf0*/  SEL R2, RZ, 0x1, !P1 ;  /* 0x00000001ff027807 */ /* 0x000fc80004800000 */
[----:B------:R-:W-:Y:S02]  /*1ab00*/  LOP3.LUT R0, R2, R0, R3, 0x96, !PT ;  /* 0x0000000002007212 */ /* 0x000fe400078e9603 */
[----:B------:R-:W-:Y:S02]  /*1ab10*/  PRMT R2, RZ, 0x7610, R2 ;  /* 0x00007610ff027816 */ /* 0x000fe40000000002 */
[----:B---3--:R-:W-:-:S04]  /*1ab20*/  IADD3 R19, P2, R19, UR30, RZ ;  /* 0x0000001e13137c10 */ /* 0x008fc8000ff5e0ff */
[----:B--2---:R-:W-:Y:S01]  /*1ab30*/  IADD3.X R20, R20, UR7, RZ, P2, !PT ;  /* 0x0000000714147c10 */ /* 0x004fe200097fe4ff */
[----:B------:R0:W-:Y:S01]  /*1ab40*/  STL [R1+0x94], R19 ;  /* 0x0000941301007387 */ /* 0x0001e20000100800 */
[----:B------:R-:W-:-:S03]  /*1ab50*/  ISETP.GE.U32.AND P2, PT, R19, UR8, PT ;  /* 0x0000000813007c0c */ /* 0x000fc6000bf46070 */
[----:B------:R0:W-:Y:S01]  /*1ab60*/  STL [R1+0x90], R20 ;  /* 0x0000901401007387 */ /* 0x0001e20000100800 */
[----:B------:R-:W-:-:S13]  /*1ab70*/  ISETP.GE.U32.AND.EX P0, PT, R20, UR9, PT, P2 ;  /* 0x0000000914007c0c */ /* 0x000fda000bf06120 */
[----:B0-----:R-:W-:Y:S05]  /*1ab80*/  @P0 BRA `(.L_x_492) ;  /* 0x0000000400580947 */ /* 0x001fea0003800000 */
[----:B------:R-:W0:Y:S01]  /*1ab90*/  S2R R14, SR_CTAID.X ;  /* 0x00000000000e7919 */ /* 0x000e220000002500 */
[----:B------:R-:W-:Y:S01]  /*1aba0*/  ULDC.64 UR8, c[0x0][0x628] ;  /* 0x00018a0000087ab9 */ /* 0x000fe20000000a00 */
[----:B------:R-:W1:Y:S01]  /*1abb0*/  LDC R15, c[0x0][0x144] ;  /* 0x00005100ff0f7b82 */ /* 0x000e620000000800 */
[----:B------:R-:W-:Y:S01]  /*1abc0*/  ISETP.NE.U32.AND P0, PT, RZ, UR8, PT ;  /* 0x00000008ff007c0c */ /* 0x000fe2000bf05070 */
[----:B------:R-:W2:Y:S01]  /*1abd0*/  S2R R12, SR_CTAID.Y ;  /* 0x00000000000c7919 */ /* 0x000ea20000002600 */
[----:B------:R-:W-:Y:S01]  /*1abe0*/  ULDC UR11, c[0x0][0x630] ;  /* 0x00018c00000b7ab9 */ /* 0x000fe20000000800 */
[----:B------:R-:W-:Y:S01]  /*1abf0*/  ULDC UR12, c[0x0][0x150] ;  /* 0x00005400000c7ab9 */ /* 0x000fe20000000800 */
[----:B------:R-:W-:Y:S01]  /*1ac00*/  ISETP.NE.AND.EX P0, PT, RZ, UR9, PT, P0 ;  /* 0x00000009ff007c0c */ /* 0x000fe2000bf05300 */
[----:B------:R-:W-:Y:S02]  /*1ac10*/  IMAD.MOV.U32 R2, RZ, RZ, R19 ;  /* 0x000000ffff027224 */ /* 0x000fe400078e0013 */
[----:B------:R-:W-:Y:S01]  /*1ac20*/  IMAD.MOV.U32 R3, RZ, RZ, R20 ;  /* 0x000000ffff037224 */ /* 0x000fe200078e0014 */
[----:B0-----:R-:W-:-:S09]  /*1ac30*/  I2FP.F32.U32 R16, R14 ;  /* 0x0000000e00107245 */ /* 0x001fd20000201000 */
[----:B------:R-:W-:Y:S05]  /*1ac40*/  @!P0 BRA `(.L_x_493) ;  /* 0x0000000000288947 */ /* 0x000fea0003800000 */
[----:B------:R-:W-:Y:S02]  /*1ac50*/  ULDC UR10, c[0x0][0x634] ;  /* 0x00018d00000a7ab9 */ /* 0x000fe40000000800 */
[----:B------:R-:W-:-:S04]  /*1ac60*/  IADD3 R3, P0, R19, UR10, RZ ;  /* 0x0000000a13037c10 */ /* 0x000fc8000ff1e0ff */
[----:B------:R-:W-:-:S05]  /*1ac70*/  IADD3.X R13, RZ, R20, RZ, P0, !PT ;  /* 0x00000014ff0d7210 */ /* 0x000fca00007fe4ff */
[----:B------:R-:W-:-:S04]  /*1ac80*/  IMAD.WIDE.U32 R4, R13, UR8, RZ ;  /* 0x000000080d047c25 */ /* 0x000fc8000f8e00ff */
[----:B------:R-:W-:-:S04]  /*1ac90*/  IMAD.WIDE.U32 R4, P0, R3, UR9, R4 ;  /* 0x0000000903047c25 */ /* 0x000fc8000f800004 */
[----:B------:R-:W-:-:S04]  /*1aca0*/  IMAD.WIDE.U32 R2, R3, UR8, RZ ;  /* 0x0000000803027c25 */ /* 0x000fc8000f8e00ff */
[----:B------:R-:W-:Y:S01]  /*1acb0*/  IMAD.MOV.U32 R2, RZ, RZ, R5 ;  /* 0x000000ffff027224 */ /* 0x000fe200078e0005 */
[----:B------:R-:W-:Y:S01]  /*1acc0*/  IADD3 RZ, P1, R3, R4, RZ ;  /* 0x0000000403ff7210 */ /* 0x000fe20007f3e0ff */
[----:B------:R-:W-:-:S04]  /*1acd0*/  IMAD.X R3, RZ, RZ, RZ, P0 ;  /* 0x000000ffff037224 */ /* 0x000fc800000e06ff */
[----:B------:R-:W-:-:S08]  /*1ace0*/  IMAD.WIDE.U32.X R2, R13, UR9, R2, P1 ;  /* 0x000000090d027c25 */ /* 0x000fd000088e0402 */
.L_x_493:
[----:B------:R-:W-:Y:S01]  /*1acf0*/  FMUL R16, R16, UR12 ;  /* 0x0000000c10107c20 */ /* 0x000fe20008400000 */
[--C-:B------:R-:W-:Y:S01]  /*1ad00*/  SHF.R.U64 R13, R2, UR11, R3.reuse ;  /* 0x0000000b020d7c19 */ /* 0x100fe20008001203 */
[----:B------:R-:W-:Y:S01]  /*1ad10*/  ULDC.64 UR8, c[0x0][0x620] ;  /* 0x0001880000087ab9 */ /* 0x000fe20000000a00 */
[----:B------:R-:W-:Y:S01]  /*1ad20*/  SHF.R.U32.HI R2, RZ, UR11, R3 ;  /* 0x0000000bff027c19 */ /* 0x000fe20008011603 */
[----:B------:R-:W-:Y:S01]  /*1ad30*/  IMAD.MOV.U32 R3, RZ, RZ, R20 ;  /* 0x000000ffff037224 */ /* 0x000fe200078e0014 */
[----:B------:R-:W-:Y:S01]  /*1ad40*/  IADD3 R17, P0, RZ, -R13, RZ ;  /* 0x8000000dff117210 */ /* 0x000fe20007f1e0ff */
[----:B------:R-:W0:Y:S01]  /*1ad50*/  F2I.U32.TRUNC.NTZ R16, R16 ;  /* 0x0000001000107305 */ /* 0x000e22000020f000 */
[----:B------:R-:W-:-:S03]  /*1ad60*/  ULDC.64 UR10, c[0x0][0x640] ;  /* 0x00019000000a7ab9 */ /* 0x000fc60000000a00 */
[----:B------:R-:W-:Y:S01]  /*1ad70*/  IMAD.X R2, RZ, RZ, ~R2, P0 ;  /* 0x000000ffff027224 */ /* 0x000fe200000e0e02 */
[----:B------:R-:W-:-:S03]  /*1ad80*/  ISETP.NE.U32.AND P0, PT, RZ, UR10, PT ;  /* 0x0000000aff007c0c */ /* 0x000fc6000bf05070 */
[----:B------:R-:W-:Y:S01]  /*1ad90*/  IMAD R2, R2, UR8, RZ ;  /* 0x0000000802027c24 */ /* 0x000fe2000f8e02ff */
[----:B------:R-:W-:-:S03]  /*1ada0*/  ISETP.NE.AND.EX P0, PT, RZ, UR11, PT, P0 ;  /* 0x0000000bff007c0c */ /* 0x000fc6000bf05300 */
[----:B------:R-:W-:Y:S01]  /*1adb0*/  IMAD R5, R17, UR9, R2 ;  /* 0x0000000911057c24 */ /* 0x000fe2000f8e0202 */
[----:B------:R-:W-:Y:S01]  /*1adc0*/  ULDC UR9, c[0x0][0x154] ;  /* 0x0000550000097ab9 */ /* 0x000fe20000000800 */
[----:B------:R-:W-:Y:S01]  /*1add0*/  IMAD.MOV.U32 R2, RZ, RZ, R19 ;  /* 0x000000ffff027224 */ /* 0x000fe200078e0013 */
[----:B0-----:R-:W-:-:S03]  /*1ade0*/  IADD3 R4, -R16, RZ, RZ ;  /* 0x000000ff10047210 */ /* 0x001fc60007ffe1ff */
[----:B------:R-:W-:Y:S01]  /*1adf0*/  IMAD.WIDE.U32 R2, R17, UR8, R2 ;  /* 0x0000000811027c25 */ /* 0x000fe2000f8e0002 */
[----:B------:R-:W-:-:S03]  /*1ae00*/  ULDC UR8, c[0x0][0x618] ;  /* 0x0001860000087ab9 */ /* 0x000fc60000000800 */
[----:B-1----:R-:W-:Y:S01]  /*1ae10*/  IMAD R14, R15, R4, R14 ;  /* 0x000000040f0e7224 */ /* 0x002fe200078e020e */
[----:B--2---:R-:W-:Y:S01]  /*1ae20*/  I2FP.F32.U32 R4, R12 ;  /* 0x0000000c00047245 */ /* 0x004fe20000201000 */
[----:B------:R-:W-:Y:S01]  /*1ae30*/  IMAD.IADD R3, R3, 0x1, R5 ;  /* 0x0000000103037824 */ /* 0x000fe200078e0205 */
[----:B------:R-:W0:Y:S03]  /*1ae40*/  LDC R15, c[0x0][0x148] ;  /* 0x00005200ff0f7b82 */ /* 0x000e260000000800 */
[----:B------:R-:W-:Y:S01]  /*1ae50*/  FMUL R4, R4, UR9 ;  /* 0x0000000904047c20 */ /* 0x000fe20008400000 */
[--C-:B------:R-:W-:Y:S02]  /*1ae60*/  SHF.R.U64 R16, R2, UR8, R3.reuse ;  /* 0x0000000802107c19 */ /* 0x100fe40008001203 */
[----:B------:R-:W-:Y:S01]  /*1ae70*/  SHF.R.U32.HI R3, RZ, UR8, R3 ;  /* 0x00000008ff037c19 */ /* 0x000fe20008011603 */
[----:B------:R-:W-:Y:S01]  /*1ae80*/  ULDC UR8, c[0x0][0x608] ;  /* 0x0001820000087ab9 */ /* 0x000fe20000000800 */
[----:B------:R1:W2:Y:S02]  /*1ae90*/  F2I.U32.TRUNC.NTZ R19, R4 ;  /* 0x0000000400137305 */ /* 0x0002a4000020f000 */
[----:B------:R-:W-:-:S02]  /*1aea0*/  SHF.R.U64 R18, R16, UR8, R3 ;  /* 0x0000000810127c19 */ /* 0x000fc40008001203 */
[----:B------:R-:W-:Y:S01]  /*1aeb0*/  SHF.R.U32.HI R3, RZ, UR8, R3 ;  /* 0x00000008ff037c19 */ /* 0x000fe20008011603 */
[----:B------:R-:W-:-:S03]  /*1aec0*/  ULDC UR8, c[0x0][0x658] ;  /* 0x0001960000087ab9 */ /* 0x000fc60000000800 */
[--C-:B------:R-:W-:Y:S02]  /*1aed0*/  SHF.R.U64 R17, R18, UR8, R3.reuse ;  /* 0x0000000812117c19 */ /* 0x100fe40008001203 */
[----:B------:R-:W-:-:S03]  /*1aee0*/  SHF.R.U32.HI R21, RZ, UR8, R3 ;  /* 0x00000008ff157c19 */ /* 0x000fc60008011603 */
[----:B------:R-:W-:Y:S02]  /*1aef0*/  IMAD.MOV.U32 R2, RZ, RZ, R17 ;  /* 0x000000ffff027224 */ /* 0x000fe400078e0011 */
[----:B------:R-:W-:Y:S01]  /*1af00*/  IMAD.MOV.U32 R3, RZ, RZ, R21 ;  /* 0x000000ffff037224 */ /* 0x000fe200078e0015 */
[----:B-12---:R-:W-:Y:S06]  /*1af10*/  @!P0 BRA `(.L_x_494) ;  /* 0x0000000000288947 */ /* 0x006fec0003800000 */
[----:B------:R-:W-:Y:S02]  /*1af20*/  ULDC UR8, c[0x0][0x64c] ;  /* 0x0001930000087ab9 */ /* 0x000fe40000000800 */
[----:B------:R-:W-:-:S05]  /*1af30*/  IADD3 R3, P0, R17, UR8, RZ ;  /* 0x0000000811037c10 */ /* 0x000fca000ff1e0ff */
[----:B------:R-:W-:-:S04]  /*1af40*/  IMAD.X R21, RZ, RZ, R21, P0 ;  /* 0x000000ffff157224 */ /* 0x000fc800000e0615 */
[----:B------:R-:W-:-:S04]  /*1af50*/  IMAD.WIDE.U32 R4, R21, UR10, RZ ;  /* 0x0000000a15047c25 */ /* 0x000fc8000f8e00ff */
[----:B------:R-:W-:-:S04]  /*1af60*/  IMAD.WIDE.U32 R4, P0, R3, UR11, R4 ;  /* 0x0000000b03047c25 */ /* 0x000fc8000f800004 */
[----:B------:R-:W-:Y:S01]  /*1af70*/  IMAD.WIDE.U32 R2, R3, UR10, RZ ;  /* 0x0000000a03027c25 */ /* 0x000fe2000f8e00ff */
[----:B------:R-:W-:-:S04]  /*1af80*/  MOV R2, R5 ;  /* 0x0000000500027202 */ /* 0x000fc80000000f00 */
[----:B------:R-:W-:Y:S01]  /*1af90*/  IADD3 RZ, P1, R3, R4, RZ ;  /* 0x0000000403ff7210 */ /* 0x000fe20007f3e0ff */
[----:B------:R-:W-:-:S04]  /*1afa0*/  IMAD.X R3, RZ, RZ, RZ, P0 ;  /* 0x000000ffff037224 */ /* 0x000fc800000e06ff */
[----:B------:R-:W-:-:S08]  /*1afb0*/  IMAD.WIDE.U32.X R2, R21, UR11, R2, P1 ;  /* 0x0000000b15027c25 */ /* 0x000fd000088e0402 */
.L_x_494:
[----:B------:R-:W1:Y:S01]  /*1afc0*/  LDC R4, c[0x0][0x65c] ;  /* 0x00019700ff047b82 */ /* 0x000e620000000800 */
[----:B------:R-:W-:Y:S01]  /*1afd0*/  ULDC UR8, c[0x0][0x648] ;  /* 0x0001920000087ab9 */ /* 0x000fe20000000800 */
[----:B------:R-:W-:Y:S01]  /*1afe0*/  LOP3.LUT R18, R18, UR6, RZ, 0xc0, !PT ;  /* 0x0000000612127c12 */ /* 0x000fe2000f8ec0ff */
[----:B------:R-:W-:Y:S01]  /*1aff0*/  IMAD.MOV R19, RZ, RZ, -R19 ;  /* 0x000000ffff137224 */ /* 0x000fe200078e0a13 */
[----:B------:R-:W-:Y:S01]  /*1b000*/  SHF.R.U64 R3, R2, UR8, R3 ;  /* 0x0000000802037c19 */ /* 0x000fe20008001203 */
[----:B------:R-:W-:Y:S01]  /*1b010*/  ULDC UR8, c[0x0][0x638] ;  /* 0x00018e0000087ab9 */ /* 0x000fe20000000800 */
[----:B------:R-:W-:Y:S01]  /*1b020*/  LOP3.LUT R16, R16, UR4, RZ, 0xc0, !PT ;  /* 0x0000000410107c12 */ /* 0x000fe2000f8ec0ff */
[----:B------:R-:W-:Y:S02]  /*1b030*/  ULDC UR9, c[0x0][0x610] ;  /* 0x0001840000097ab9 */ /* 0x000fe40000000800 */
[----:B------:R-:W-:Y:S02]  /*1b040*/  IMAD.MOV R2, RZ, RZ, -R3 ;  /* 0x000000ffff027224 */ /* 0x000fe400078e0a03 */
[----:B------:R-:W-:-:S02]  /*1b050*/  IMAD R3, R3, UR5, R18 ;  /* 0x0000000503037c24 */ /* 0x000fc4000f8e0212 */
[----:B------:R-:W-:Y:S01]  /*1b060*/  IMAD R17, R2, UR8, R17 ;  /* 0x0000000802117c24 */ /* 0x000fe2000f8e0211 */
[----:B------:R-:W-:Y:S01]  /*1b070*/  ULDC UR8, c[0x0][0x600] ;  /* 0x0001800000087ab9 */ /* 0x000fe20000000800 */
[----:B------:R-:W-:Y:S01]  /*1b080*/  IMAD.MOV.U32 R2, RZ, RZ, 0x1 ;  /* 0x00000001ff027424 */ /* 0x000fe200078e00ff */
[----:B-1----:R-:W-:-:S13]  /*1b090*/  ISETP.NE.AND P0, PT, R4, 0x1, PT ;  /* 0x000000010400780c */ /* 0x002fda0003f05270 */
[----:B0-----:R-:W-:-:S04]  /*1b0a0*/  @P0 IMAD R14, R15, R19, R12 ;  /* 0x000000130f0e0224 */ /* 0x001fc800078e020c */
[----:B------:R-:W-:Y:S02]  /*1b0b0*/  IMAD R14, R3, UR9, R14 ;  /* 0x00000009030e7c24 */ /* 0x000fe4000f8e020e */
[----:B------:R-:W-:-:S05]  /*1b0c0*/  IMAD R3, R17, UR8, R16 ;  /* 0x0000000811037c24 */ /* 0x000fca000f8e0210 */
[----:B------:R-:W-:Y:S02]  /*1b0d0*/  SEL R17, R3, R14, !P0 ;  /* 0x0000000e03117207 */ /* 0x000fe40004000000 */
[----:B------:R-:W-:-:S07]  /*1b0e0*/  SEL R12, R14, R3, !P0 ;  /* 0x000000030e0c7207 */ /* 0x000fce0004000000 */
.L_x_492:
[----:B------:R-:W-:Y:S05]  /*1b0f0*/  BSYNC B1 ;  /* 0x0000000000017941 */ /* 0x000fea0003800000 */
.L_x_491:
[----:B------:R-:W-:-:S13]  /*1b100*/  LOP3.LUT P0, RZ, R2, 0xff, RZ, 0xc0, !PT ;  /* 0x000000ff02ff7812 */ /* 0x000fda000780c0ff */
[----:B------:R-:W-:Y:S05]  /*1b110*/  @P0 BRA `(.L_x_495) ;  /* 0xfffffff000ec0947 */ /* 0x000fea000383ffff */
[----:B------:R-:W-:Y:S05]  /*1b120*/  BSYNC B0 ;  /* 0x0000000000007941 */ /* 0x000fea0003800000 */
.L_x_484:
[----:B------:R-:W-:-:S03]  /*1b130*/  UMOV UR8, 0xffffffff ;  /* 0xffffffff00087882 */ /* 0x000fc60000000000 */
[----:B------:R-:W-:Y:S05]  /*1b140*/  BRA.DIV UR8, `(.L_x_496) ;  /* 0x0000000208d47947 */ /* 0x000fea000b800000 */
[----:B------:R-:W-:-:S13]  /*1b150*/  ELECT P6, URZ, PT ;  /* 0x00000000003f782f */ /* 0x000fda00038c0000 */
.L_x_508:
[----:B------:R-:W-:Y:S04]  /*1b160*/  BSSY B0, `(.L_x_497) ;  /* 0x000001a000007945 */ /* 0x000fe80003800000 */
[----:B------:R-:W-:Y:S05]  /*1b170*/  @!P6 BRA `(.L_x_498) ;  /* 0x000000000060e947 */ /* 0x000fea0003800000 */
[----:B------:R-:W2:Y:S02]  /*1b180*/  LDL.LU R2, [R1+0x88] ;  /* 0x0000880001027983 */ /* 0x000ea40000300800 */
[----:B--2---:R-:W-:-:S04]  /*1b190*/  LOP3.LUT R2, R2, 0x2, RZ, 0xfc, !PT ;  /* 0x0000000202027812 */ /* 0x004fc800078efcff */
[----:B------:R-:W-:-:S13]  /*1b1a0*/  ISETP.NE.AND P0, PT, R2, 0x3, PT ;  /* 0x000000030200780c */ /* 0x000fda0003f05270 */
[----:B------:R-:W-:Y:S05]  /*1b1b0*/  @!P0 BRA `(.L_x_499) ;  /* 0x0000000000048947 */ /* 0x000fea0003800000 */
[----:B------:R-:W-:Y:S01]  /*1b1c0*/  BPT.TRAP 0x1 ;  /* 0x000000040000795c */ /* 0x000fe20000300000 */
.L_x_499:
[----:B------:R-:W0:Y:S01]  /*1b1d0*/  S2R R3, SR_CgaCtaId ;  /* 0x0000000000037919 */ /* 0x000e220000008800 */
[----:B------:R-:W-:-:S04]  /*1b1e0*/  MOV R2, 0x400 ;  /* 0x0000040000027802 */ /* 0x000fc80000000f00 */
[----:B0-----:R-:W-:Y:S02]  /*1b1f0*/  LEA R3, R3, R2, 0x18 ;  /* 0x0000000203037211 */ /* 0x001fe400078ec0ff */
[----:B------:R-:W-:-:S03]  /*1b200*/  SHF.L.U32 R2, R0, 0x1f, RZ ;  /* 0x0000001f00027819 */ /* 0x000fc600000006ff */
[----:B------:R-:W-:-:S04]  /*1b210*/  VIADD R3, R3, 0x10 ;  /* 0x0000001003037836 */ /* 0x000fc80000000000 */
[C---:B------:R-:W-:Y:S01]  /*1b220*/  IMAD R7, R6.reuse, 0x8, R3 ;  /* 0x0000000806077824 */ /* 0x040fe200078e0203 */
[----:B------:R-:W-:-:S03]  /*1b230*/  IADD3 R6, R6, 0x1, RZ ;  /* 0x0000000106067810 */ /* 0x000fc60007ffe0ff */
[----:B------:R-:W0:Y:S01]  /*1b240*/  SYNCS.PHASECHK.TRANS64.TRYWAIT P0, [R7+URZ], R2 ;  /* 0x00000002070075a7 */ /* 0x000e22000800017f */
[----:B------:R-:W-:-:S04]  /*1b250*/  ISETP.NE.AND P1, PT, R6, 0x2, PT ;  /* 0x000000020600780c */ /* 0x000fc80003f25270 */
[----:B------:R-:W-:Y:S02]  /*1b260*/  SEL R5, RZ, 0x1, P1 ;  /* 0x00000001ff057807 */ /* 0x000fe40000800000 */
[----:B------:R-:W-:Y:S02]  /*1b270*/  SEL R6, R6, RZ, P1 ;  /* 0x000000ff06067207 */ /* 0x000fe40000800000 */
[----:B------:R-:W-:Y:S01]  /*1b280*/  LOP3.LUT R0, R0, R5, RZ, 0x3c, !PT ;  /* 0x0000000500007212 */ /* 0x000fe200078e3cff */
[----:B0-----:R-:W-:Y:S06]  /*1b290*/  @!P0 BRA `(.L_x_500) ;  /* 0x0000000000a08947 */ /* 0x001fec0003800000 */
.L_x_509:
[----:B------:R-:W-:Y:S01]  /*1b2a0*/  IMAD R3, R6, 0x8, R3 ;  /* 0x0000000806037824 */ /* 0x000fe200078e0203 */
[----:B------:R-:W-:-:S07]  /*1b2b0*/  SHF.L.U32 R0, R0, 0x1f, RZ ;  /* 0x0000001f00007819 */ /* 0x000fce00000006ff */
.L_x_501:
[----:B-1----:R1:W2:Y:S02]  /*1b2c0*/  SYNCS.PHASECHK.TRANS64.TRYWAIT P0, [R3+URZ], R0 ;  /* 0x00000000030075a7 */ /* 0x0022a4000800017f */
[----:B--2---:R-:W-:Y:S05]  /*1b2d0*/  @!P0 NANOSLEEP.SYNCS 0x989680 ;  /* 0x009896800000895d */ /* 0x004fea0003900000 */
[----:B------:R-:W2:Y:S02]  /*1b2e0*/  @!P0 SYNCS.PHASECHK.TRANS64 P0, [R3+URZ], R0 ;  /* 0x00000000030085a7 */ /* 0x000ea4000800007f */
[----:B--2---:R-:W-:Y:S05]  /*1b2f0*/  @!P0 BRA `(.L_x_501) ;  /* 0xfffffffc00f08947 */ /* 0x004fea000383ffff */
.L_x_498:
[----:B------:R-:W-:Y:S05]  /*1b300*/  BSYNC B0 ;  /* 0x0000000000007941 */ /* 0x000fea0003800000 */
.L_x_497:
[----:B------:R-:W-:Y:S05]  /*1b310*/  EXIT ;  /* 0x000000000000794d */ /* 0x000fea0003800000 */
.L_x_21:
[----:B-1----:R1:W2:Y:S02]  /*1b320*/  SYNCS.PHASECHK.TRANS64.TRYWAIT P1, [R3+URZ], R0 ;  /* 0x00000000030075a7 */ /* 0x0022a4000802017f */
[----:B--2---:R-:W-:Y:S05]  /*1b330*/  @!P1 NANOSLEEP.SYNCS 0x989680 ;  /* 0x009896800000995d */ /* 0x004fea0003900000 */
[----:B------:R-:W2:Y:S02]  /*1b340*/  @!P1 SYNCS.PHASECHK.TRANS64 P1, [R3+URZ], R0 ;  /* 0x00000000030095a7 */ /* 0x000ea4000802007f */
[----:B--2---:R-:W-:Y:S05]  /*1b350*/  @!P1 BRA `(.L_x_21) ;  /* 0xfffffffc00f09947 */ /* 0x004fea000383ffff */
[----:B------:R-:W-:Y:S05]  /*1b360*/  BRA `(.L_x_20) ;  /* 0xfffffe6000807947 */ /* 0x000fea000383ffff */
.L_x_26:
[----:B--2---:R-:W-:-:S04]  /*1b370*/  IMAD.U32 R7, RZ, RZ, UR6 ;  /* 0x00000006ff077e24 */ /* 0x004fc8000f8e00ff */
[----:B------:R2:W3:Y:S03]  /*1b380*/  SYNCS.PHASECHK.TRANS64.TRYWAIT P1, [R7+URZ], R5 ;  /* 0x00000005070075a7 */ /* 0x0004e6000802017f */
[----:B---3--:R-:W-:Y:S05]  /*1b390*/  @!P1 NANOSLEEP.SYNCS 0x989680 ;  /* 0x009896800000995d */ /* 0x008fea0003900000 */
[----:B------:R-:W3:Y:S02]  /*1b3a0*/  @!P1 SYNCS.PHASECHK.TRANS64 P1, [R7+URZ], R5 ;  /* 0x00000005070095a7 */ /* 0x000ee4000802007f */
[----:B---3--:R-:W-:Y:S05]  /*1b3b0*/  @!P1 BRA `(.L_x_26) ;  /* 0xfffffffc00ec9947 */ /* 0x008fea000383ffff */
[----:B------:R-:W-:Y:S05]  /*1b3c0*/  BRA `(.L_x_25) ;  /* 0xfffffeac00a87947 */ /* 0x000fea000383ffff */
.L_x_485:
[----:B------:R-:W-:Y:S01]  /*1b3d0*/  BSSY B1, `(.L_x_502) ;  /* 0x0000006000017945 */ /* 0x000fe20003800000 */
[----:B------:R-:W-:-:S07]  /*1b3e0*/  IMAD.MOV.U32 R15, RZ, RZ, -0x1 ;  /* 0xffffffffff0f7424 */ /* 0x000fce00078e00ff */
[----:B------:R-:W-:Y:S05]  /*1b3f0*/  WARPSYNC.COLLECTIVE R15, `(.L_x_503) ;  /* 0x000000000f0c7348 */ /* 0x000fea0003c00000 */
[----:B------:R-:W-:Y:S02]  /*1b400*/  ELECT P6, UR62, PT ;  /* 0x00000000003e782f */ /* 0x000fe400038c0000 */
[----:B------:R-:W-:Y:S01]  /*1b410*/  MOV R14, UR62 ;  /* 0x0000003e000e7c02 */ /* 0x000fe20008000f00 */
[----:B------:R-:W-:Y:S10]  /*1b420*/  ENDCOLLECTIVE ;  /* 0x000000000000791b */ /* 0x000ff40003800000 */
.L_x_503:
[----:B------:R-:W-:Y:S05]  /*1b430*/  BSYNC B1 ;  /* 0x0000000000017941 */ /* 0x000fea0003800000 */
.L_x_502:
[----:B------:R-:W-:Y:S05]  /*1b440*/  BRA `(.L_x_504) ;  /* 0xfffffff0002c7947 */ /* 0x000fea000383ffff */
.L_x_488:
[----:B0-----:R0:W2:Y:S02]  /*1b450*/  SYNCS.PHASECHK.TRANS64.TRYWAIT P0, [R15+URZ+0x10], R4 ;  /* 0x000010040f0075a7 */ /* 0x0010a4000800017f */
[----:B--2---:R-:W-:Y:S05]  /*1b460*/  @!P0 NANOSLEEP.SYNCS 0x989680 ;  /* 0x009896800000895d */ /* 0x004fea0003900000 */
[----:B------:R-:W2:Y:S02]  /*1b470*/  @!P0 SYNCS.PHASECHK.TRANS64 P0, [R15+URZ+0x10], R4 ;  /* 0x000010040f0085a7 */ /* 0x000ea4000800007f */
[----:B--2---:R-:W-:Y:S05]  /*1b480*/  @!P0 BRA `(.L_x_488) ;  /* 0xfffffffc00f08947 */ /* 0x004fea000383ffff */
[----:B------:R-:W-:Y:S05]  /*1b490*/  BRA `(.L_x_505) ;  /* 0xfffffff0006c7947 */ /* 0x000fea000383ffff */
.L_x_496:
[----:B------:R-:W-:Y:S01]  /*1b4a0*/  BSSY B0, `(.L_x_506) ;  /* 0x0000006000007945 */ /* 0x000fe20003800000 */
[----:B------:R-:W-:-:S07]  /*1b4b0*/  IMAD.MOV.U32 R15, RZ, RZ, -0x1 ;  /* 0xffffffffff0f7424 */ /* 0x000fce00078e00ff */
[----:B------:R-:W-:Y:S05]  /*1b4c0*/  WARPSYNC.COLLECTIVE R15, `(.L_x_507) ;  /* 0x000000000f0c7348 */ /* 0x000fea0003c00000 */
[----:B------:R-:W-:Y:S02]  /*1b4d0*/  ELECT P6, UR62, PT ;  /* 0x00000000003e782f */ /* 0x000fe400038c0000 */
[----:B------:R-:W-:Y:S01]  /*1b4e0*/  MOV R14, UR62 ;  /* 0x0000003e000e7c02 */ /* 0x000fe20008000f00 */
[----:B------:R-:W-:Y:S10]  /*1b4f0*/  ENDCOLLECTIVE ;  /* 0x000000000000791b */ /* 0x000ff40003800000 */
.L_x_507:
[----:B------:R-:W-:Y:S05]  /*1b500*/  BSYNC B0 ;  /* 0x0000000000007941 */ /* 0x000fea0003800000 */
.L_x_506:
[----:B------:R-:W-:Y:S05]  /*1b510*/  BRA `(.L_x_508) ;  /* 0xfffffffc00107947 */ /* 0x000fea000383ffff */
.L_x_500:
[----:B0-----:R0:W1:Y:S02]  /*1b520*/  SYNCS.PHASECHK.TRANS64.TRYWAIT P0, [R7+URZ], R2 ;  /* 0x00000002070075a7 */ /* 0x001064000800017f */
[----:B-1----:R-:W-:Y:S05]  /*1b530*/  @!P0 NANOSLEEP.SYNCS 0x989680 ;  /* 0x009896800000895d */ /* 0x002fea0003900000 */
[----:B------:R-:W1:Y:S02]  /*1b540*/  @!P0 SYNCS.PHASECHK.TRANS64 P0, [R7+URZ], R2 ;  /* 0x00000002070085a7 */ /* 0x000e64000800007f */
[----:B-1----:R-:W-:Y:S05]  /*1b550*/  @!P0 BRA `(.L_x_500) ;  /* 0xfffffffc00f08947 */ /* 0x002fea000383ffff */
[----:B------:R-:W-:Y:S05]  /*1b560*/  BRA `(.L_x_509) ;  /* 0xfffffffc004c7947 */ /* 0x000fea000383ffff */
.L_x_510:
[----:B------:R-:W-:-:S00]  /*1b570*/  BRA `(.L_x_510) ;  /* 0xfffffffc00fc7947 */ /* 0x000fc0000383ffff */
[----:B------:R-:W-:-:S00]  /*1b580*/  NOP ;  /* 0x0000000000007918 */ /* 0x000fc00000000000 */
[----:B------:R-:W-:-:S00]  /*1b590*/  NOP ;  /* 0x0000000000007918 */ /* 0x000fc00000000000 */
[----:B------:R-:W-:-:S00]  /*1b5a0*/  NOP ;  /* 0x0000000000007918 */ /* 0x000fc00000000000 */
[----:B------:R-:W-:-:S00]  /*1b5b0*/  NOP ;  /* 0x0000000000007918 */ /* 0x000fc00000000000 */
[----:B------:R-:W-:-:S00]  /*1b5c0*/  NOP ;  /* 0x0000000000007918 */ /* 0x000fc00000000000 */
[----:B------:R-:W-:-:S00]  /*1b5d0*/  NOP ;  /* 0x0000000000007918 */ /* 0x000fc00000000000 */
[----:B------:R-:W-:-:S00]  /*1b5e0*/  NOP ;  /* 0x0000000000007918 */ /* 0x000fc00000000000 */
[----:B------:R-:W-:-:S00]  /*1b5f0*/  NOP ;  /* 0x0000000000007918 */ /* 0x000fc00000000000 */
.L_x_511:


//--------------------- .nv.global.init           --------------------------
	.section	.nv.global.init,"aw",@progbits
.nv.global.init:
	.type		$str$22,@object
	.size		$str$22,($str$23 - $str$22)
$str$22:
        /*0000*/ 	.byte	0x6b, 0x5f, 0x74, 0x69, 0x6c, 0x65, 0x5f, 0x63, 0x6f, 0x75, 0x6e, 0x74, 0x20, 0x3e, 0x3d, 0x20
        /*0010*/ 	.byte	0x31, 0x00
	.type		$str$23,@object
	.size		$str$23,(__unnamed_1 - $str$23)
$str$23:
        /*0012*/ 	.byte	0x2f, 0x74, 0x6d, 0x70, 0x2f, 0x63, 0x75, 0x74, 0x6c, 0x61, 0x73, 0x73, 0x5f, 0x73, 0x77, 0x65
        /*0022*/ 	.byte	0x65, 0x70, 0x5f, 0x73, 0x72, 0x63, 0x2f, 0x69, 0x6e, 0x63, 0x6c, 0x75, 0x64, 0x65, 0x2f, 0x63
        /*0032*/ 	.byte	0x75, 0x74, 0x6c, 0x61, 0x73, 0x73, 0x2f, 0x67, 0x65, 0x6d, 0x6d, 0x2f, 0x63, 0x6f, 0x6c, 0x6c
        /*0042*/ 	.byte	0x65, 0x63, 0x74, 0x69, 0x76, 0x65, 0x2f, 0x73, 0x6d, 0x39, 0x30, 0x5f, 0x6d, 0x6d, 0x61, 0x5f
        /*0052*/ 	.byte	0x74, 0x6d, 0x61, 0x5f, 0x67, 0x6d, 0x6d, 0x61, 0x5f, 0x73, 0x73, 0x5f, 0x77, 0x61, 0x72, 0x70
        /*0062*/ 	.byte	0x73, 0x70, 0x65, 0x63, 0x69, 0x61, 0x6c, 0x69, 0x7a, 0x65, 0x64, 0x2e, 0x68, 0x70, 0x70, 0x00
	.type		__unnamed_1,@object
	.size		__unnamed_1,(.L_0 - __unnamed_1)
__unnamed_1:
        /* <DEDUP_REMOVED lines=182> */
        /*0bd2*/ 	.byte	0x00
.L_0:


//--------------------- .nv.shared._ZN7cutlass13device_kernelINS_4gemm6kernel13GemmUniversalIN4cute5tupleIJiiiiEEENS1_10collective13CollectiveMmaINS1_34MainloopSm90TmaGmmaWarpSpecializedILi2ENS5_IJNS4_1CILi2EEENSA_ILi1EEESC_EEENS1_35KernelTmaWarpSpecializedCooperativeEEENS5_IJNSA_ILi192EEENSA_ILi224EEENSA_ILi128EEEEEENS_10bfloat16_tENS5_IJlSC_lEEESK_SL_NS4_8TiledMMAINS4_8MMA_AtomIJNS4_4SM904GMMA27MMA_64x32x16_F32BF16BF16_SSILNSP_5MajorE0ELSR_0ELNSP_7ScaleInE1ELSS_1EEEEEENS4_6LayoutISD_NS5_IJSC_NSA_ILi0EEESW_EEEEENS5_IJNS4_10UnderscoreESZ_SZ_EEEEENS4_13SM90_TMA_LOADENS4_14ComposedLayoutINS4_7SwizzleILi3ELi4ELi3EEENS4_18smem_ptr_flag_bitsILi16EEENSV_INS5_IJNSA_ILi8EEENSA_ILi64EEEEEENS5_IJS19_SC_EEEEEEEvNS4_8identityENS4_23SM90_TMA_LOAD_MULTICASTES1D_vS1E_EENS_8epilogue10collective6detail29Sm90TmaWarpSpecializedAdapterINS1I_15DefaultEpilogueISK_SL_SL_NS1H_6thread17LinearCombinationISK_Li1EffLNS1M_9ScaleType4KindE0ELNS_15FloatRoundStyleE2ESK_EENS1_15EpilogueDefaultEEEEEvvEEEEvNT_6ParamsE --------------------------
	.section	.nv.shared._ZN7cutlass13device_kernelINS_4gemm6kernel13GemmUniversalIN4cute5tupleIJiiiiEEENS1_10collective13CollectiveMmaINS1_34MainloopSm90TmaGmmaWarpSpecializedILi2ENS5_IJNS4_1CILi2EEENSA_ILi1EEESC_EEENS1_35KernelTmaWarpSpecializedCooperativeEEENS5_IJNSA_ILi192EEENSA_ILi224EEENSA_ILi128EEEEEENS_10bfloat16_tENS5_IJlSC_lEEESK_SL_NS4_8TiledMMAINS4_8MMA_AtomIJNS4_4SM904GMMA27MMA_64x32x16_F32BF16BF16_SSILNSP_5MajorE0ELSR_0ELNSP_7ScaleInE1ELSS_1EEEEEENS4_6LayoutISD_NS5_IJSC_NSA_ILi0EEESW_EEEEENS5_IJNS4_10UnderscoreESZ_SZ_EEEEENS4_13SM90_TMA_LOADENS4_14ComposedLayoutINS4_7SwizzleILi3ELi4ELi3EEENS4_18smem_ptr_flag_bitsILi16EEENSV_INS5_IJNSA_ILi8EEENSA_ILi64EEEEEENS5_IJS19_SC_EEEEEEEvNS4_8identityENS4_23SM90_TMA_LOAD_MULTICASTES1D_vS1E_EENS_8epilogue10collective6detail29Sm90TmaWarpSpecializedAdapterINS1I_15DefaultEpilogueISK_SL_SL_NS1H_6thread17LinearCombinationISK_Li1EffLNS1M_9ScaleType4KindE0ELNS_15FloatRoundStyleE2ESK_EENS1_15EpilogueDefaultEEEEEvvEEEEvNT_6ParamsE,"aw",@nobits
	.sectionflags	@""
	.align	16
	.zero		1024


//--------------------- .nv.shared.reserved.0     --------------------------
	.section	.nv.shared.reserved.0,"aw",@nobits
	.weak		__nv_reservedSMEM_offset_0_alias
	.size		__nv_reservedSMEM_offset_0_alias, 0, 0
	.other		__nv_reservedSMEM_offset_0_alias,@"STO_CUDA_RESERVED_SHARED STV_DEFAULT"
__nv_reservedSMEM_offset_0_alias:
	.zero		0


//--------------------- .nv.global                --------------------------
	.section	.nv.global,"aw",@nobits
.nv.global:
	.type		_ZN40_INTERNAL_9725dcb2_4_k_cu_a284934f_170734cute1_E,@object
	.size		_ZN40_INTERNAL_9725dcb2_4_k_cu_a284934f_170734cute1_E,(_ZN40_INTERNAL_9725dcb2_4_k_cu_a284934f_170734cuda3std3__45__cpo6cbeginE - _ZN40_INTERNAL_9725dcb2_4_k_cu_a284934f_170734cute1_E)
_ZN40_INTERNAL_9725dcb2_4_k_cu_a284934f_170734cute1_E:
	.zero		1
	.type		_ZN40_INTERNAL_9725dcb2_4_k_cu_a284934f_170734cuda3std3__45__cpo6cbeginE,@object
	.size		_ZN40_INTERNAL_9725dcb2_4_k_cu_a284934f_170734cuda3std3__45__cpo6cbeginE,(_ZN40_INTERNAL_9725dcb2_4_k_cu_a284934f_170734cuda3std3__48in_placeE - _ZN40_INTERNAL_9725dcb2_4_k_cu_a284934f_170734cuda3std3__45__cpo6cbeginE)
_ZN40_INTERNAL_9725dcb2_4_k_cu_a284934f_170734cuda3std3__45__cpo6cbeginE:
	.zero		1
	.type		_ZN40_INTERNAL_9725dcb2_4_k_cu_a284934f_170734cuda3std3__48in_placeE,@object
	.size		_ZN40_INTERNAL_9725dcb2_4_k_cu_a284934f_170734cuda3std3__48in_placeE,(_ZN40_INTERNAL_9725dcb2_4_k_cu_a284934f_170734cuda3std6ranges3__45__cpo9iter_moveE - _ZN40_INTERNAL_9725dcb2_4_k_cu_a284934f_170734cuda3std3__48in_placeE)
_ZN40_INTERNAL_9725dcb2_4_k_cu_a284934f_170734cuda3std3__48in_placeE:
	.zero		1
	.type		_ZN40_INTERNAL_9725dcb2_4_k_cu_a284934f_170734cuda3std6ranges3__45__cpo9iter_moveE,@object
	.size		_ZN40_INTERNAL_9725dcb2_4_k_cu_a284934f_170734cuda3std6ranges3__45__cpo9iter_moveE,(_ZN40_INTERNAL_9725dcb2_4_k_cu_a284934f_170734cuda3std3__45__cpo5beginE - _ZN40_INTERNAL_9725dcb2_4_k_cu_a284934f_170734cuda3std6ranges3__45__cpo9iter_moveE)
_ZN40_INTERNAL_9725dcb2_4_k_cu_a284934f_170734cuda3std6ranges3__45__cpo9iter_moveE:
	.zero		1
	.type		_ZN40_INTERNAL_9725dcb2_4_k_cu_a284934f_170734cuda3std3__45__cpo5beginE,@object
	.size		_ZN40_INTERNAL_9725dcb2_4_k_cu_a284934f_170734cuda3std3__45__cpo5beginE,(_ZN40_INTERNAL_9725dcb2_4_k_cu_a284934f_170734cuda3std3__442_GLOBAL__N__9725dcb2_4_k_cu_a284934f_170736ignoreE - _ZN40_INTERNAL_9725dcb2_4_k_cu_a284934f_170734cuda3std3__45__cpo5beginE)
_ZN40_INTERNAL_9725dcb2_4_k_cu_a284934f_170734cuda3std3__45__cpo5beginE:
	.zero		1
	.type		_ZN40_INTERNAL_9725dcb2_4_k_cu_a284934f_170734cuda3std3__442_GLOBAL__N__9725dcb2_4_k_cu_a284934f_170736ignoreE,@object
	.size		_ZN40_INTERNAL_9725dcb2_4_k_cu_a284934f_170734cuda3std3__442_GLOBAL__N__9725dcb2_4_k_cu_a284934f_170736ignoreE,(_ZN40_INTERNAL_9725dcb2_4_k_cu_a284934f_170734cute7productE - _ZN40_INTERNAL_9725dcb2_4_k_cu_a284934f_170734cuda3std3__442_GLOBAL__N__9725dcb2_4_k_cu_a284934f_170736ignoreE)
_ZN40_INTERNAL_9725dcb2_4_k_cu_a284934f_170734cuda3std3__442_GLOBAL__N__9725dcb2_4_k_cu_a284934f_170736ignoreE:
	.zero		1
	.type		_ZN40_INTERNAL_9725dcb2_4_k_cu_a284934f_170734cute7productE,@object
	.size		_ZN40_INTERNAL_9725dcb2_4_k_cu_a284934f_170734cute7productE,(_ZN40_INTERNAL_9725dcb2_4_k_cu_a284934f_170734cuda3std3__45__cpo3endE - _ZN40_INTERNAL_9725dcb2_4_k_cu_a284934f_170734cute7productE)
_ZN40_INTERNAL_9725dcb2_4_k_cu_a284934f_170734cute7productE:
	.zero		1
	.type		_ZN40_INTERNAL_9725dcb2_4_k_cu_a284934f_170734cuda3std3__45__cpo3endE,@object
	.size		_ZN40_INTERNAL_9725dcb2_4_k_cu_a284934f_170734cuda3std3__45__cpo3endE,(_ZN40_INTERNAL_9725dcb2_4_k_cu_a284934f_170734cuda3std3__419piecewise_constructE - _ZN40_INTERNAL_9725dcb2_4_k_cu_a284934f_170734cuda3std3__45__cpo3endE)
_ZN40_INTERNAL_9725dcb2_4_k_cu_a284934f_170734cuda3std3__45__cpo3endE:
	.zero		1
	.type		_ZN40_INTERNAL_9725dcb2_4_k_cu_a284934f_170734cuda3std3__419piecewise_constructE,@object
	.size		_ZN40_INTERNAL_9725dcb2_4_k_cu_a284934f_170734cuda3std3__419piecewise_constructE,(_ZN40_INTERNAL_9725dcb2_4_k_cu_a284934f_170734cuda3std3__45__cpo4cendE - _ZN40_INTERNAL_9725dcb2_4_k_cu_a284934f_170734cuda3std3__419piecewise_constructE)
_ZN40_INTERNAL_9725dcb2_4_k_cu_a284934f_170734cuda3std3__419piecewise_constructE:
	.zero		1
	.type		_ZN40_INTERNAL_9725dcb2_4_k_cu_a284934f_170734cuda3std3__45__cpo4cendE,@object
	.size		_ZN40_INTERNAL_9725dcb2_4_k_cu_a284934f_170734cuda3std3__45__cpo4cendE,(_ZN40_INTERNAL_9725dcb2_4_k_cu_a284934f_170734cuda3std6ranges3__45__cpo4swapE - _ZN40_INTERNAL_9725dcb2_4_k_cu_a284934f_170734cuda3std3__45__cpo4cendE)
_ZN40_INTERNAL_9725dcb2_4_k_cu_a284934f_170734cuda3std3__45__cpo4cendE:
	.zero		1
	.type		_ZN40_INTERNAL_9725dcb2_4_k_cu_a284934f_170734cuda3std6ranges3__45__cpo4swapE,@object
	.size		_ZN40_INTERNAL_9725dcb2_4_k_cu_a284934f_170734cuda3std6ranges3__45__cpo4swapE,(.L_8 - _ZN40_INTERNAL_9725dcb2_4_k_cu_a284934f_170734cuda3std6ranges3__45__cpo4swapE)
_ZN40_INTERNAL_9725dcb2_4_k_cu_a284934f_170734cuda3std6ranges3__45__cpo4swapE:
	.zero		1
.L_8:


//--------------------- .nv.constant0._ZN7cutlass13device_kernelINS_4gemm6kernel13GemmUniversalIN4cute5tupleIJiiiiEEENS1_10collective13CollectiveMmaINS1_34MainloopSm90TmaGmmaWarpSpecializedILi2ENS5_IJNS4_1CILi2EEENSA_ILi1EEESC_EEENS1_35KernelTmaWarpSpecializedCooperativeEEENS5_IJNSA_ILi192EEENSA_ILi224EEENSA_ILi128EEEEEENS_10bfloat16_tENS5_IJlSC_lEEESK_SL_NS4_8TiledMMAINS4_8MMA_AtomIJNS4_4SM904GMMA27MMA_64x32x16_F32BF16BF16_SSILNSP_5MajorE0ELSR_0ELNSP_7ScaleInE1ELSS_1EEEEEENS4_6LayoutISD_NS5_IJSC_NSA_ILi0EEESW_EEEEENS5_IJNS4_10UnderscoreESZ_SZ_EEEEENS4_13SM90_TMA_LOADENS4_14ComposedLayoutINS4_7SwizzleILi3ELi4ELi3EEENS4_18smem_ptr_flag_bitsILi16EEENSV_INS5_IJNSA_ILi8EEENSA_ILi64EEEEEENS5_IJS19_SC_EEEEEEEvNS4_8identityENS4_23SM90_TMA_LOAD_MULTICASTES1D_vS1E_EENS_8epilogue10collective6detail29Sm90TmaWarpSpecializedAdapterINS1I_15DefaultEpilogueISK_SL_SL_NS1H_6thread17LinearCombinationISK_Li1EffLNS1M_9ScaleType4KindE0ELNS_15FloatRoundStyleE2ESK_EENS1_15EpilogueDefaultEEEEEvvEEEEvNT_6ParamsE --------------------------
	.section	.nv.constant0._ZN7cutlass13device_kernelINS_4gemm6kernel13GemmUniversalIN4cute5tupleIJiiiiEEENS1_10collective13CollectiveMmaINS1_34MainloopSm90TmaGmmaWarpSpecializedILi2ENS5_IJNS4_1CILi2EEENSA_ILi1EEESC_EEENS1_35KernelTmaWarpSpecializedCooperativeEEENS5_IJNSA_ILi192EEENSA_ILi224EEENSA_ILi128EEEEEENS_10bfloat16_tENS5_IJlSC_lEEESK_SL_NS4_8TiledMMAINS4_8MMA_AtomIJNS4_4SM904GMMA27MMA_64x32x16_F32BF16BF16_SSILNSP_5MajorE0ELSR_0ELNSP_7ScaleInE1ELSS_1EEEEEENS4_6LayoutISD_NS5_IJSC_NSA_ILi0EEESW_EEEEENS5_IJNS4_10UnderscoreESZ_SZ_EEEEENS4_13SM90_TMA_LOADENS4_14ComposedLayoutINS4_7SwizzleILi3ELi4ELi3EEENS4_18smem_ptr_flag_bitsILi16EEENSV_INS5_IJNSA_ILi8EEENSA_ILi64EEEEEENS5_IJS19_SC_EEEEEEEvNS4_8identityENS4_23SM90_TMA_LOAD_MULTICASTES1D_vS1E_EENS_8epilogue10collective6detail29Sm90TmaWarpSpecializedAdapterINS1I_15DefaultEpilogueISK_SL_SL_NS1H_6thread17LinearCombinationISK_Li1EffLNS1M_9ScaleType4KindE0ELNS_15FloatRoundStyleE2ESK_EENS1_15EpilogueDefaultEEEEEvvEEEEvNT_6ParamsE,"a",@progbits
	.sectionflags	@""
	.align	4
.nv.constant0._ZN7cutlass13device_kernelINS_4gemm6kernel13GemmUniversalIN4cute5tupleIJiiiiEEENS1_10collective13CollectiveMmaINS1_34MainloopSm90TmaGmmaWarpSpecializedILi2ENS5_IJNS4_1CILi2EEENSA_ILi1EEESC_EEENS1_35KernelTmaWarpSpecializedCooperativeEEENS5_IJNSA_ILi192EEENSA_ILi224EEENSA_ILi128EEEEEENS_10bfloat16_tENS5_IJlSC_lEEESK_SL_NS4_8TiledMMAINS4_8MMA_AtomIJNS4_4SM904GMMA27MMA_64x32x16_F32BF16BF16_SSILNSP_5MajorE0ELSR_0ELNSP_7ScaleInE1ELSS_1EEEEEENS4_6LayoutISD_NS5_IJSC_NSA_ILi0EEESW_EEEEENS5_IJNS4_10UnderscoreESZ_SZ_EEEEENS4_13SM90_TMA_LOADENS4_14ComposedLayoutINS4_7SwizzleILi3ELi4ELi3EEENS4_18smem_ptr_flag_bitsILi16EEENSV_INS5_IJNSA_ILi8EEENSA_ILi64EEEEEENS5_IJS19_SC_EEEEEEEvNS4_8identityENS4_23SM90_TMA_LOAD_MULTICASTES1D_vS1E_EENS_8epilogue10collective6detail29Sm90TmaWarpSpecializedAdapterINS1I_15DefaultEpilogueISK_SL_SL_NS1H_6thread17LinearCombinationISK_Li1EffLNS1M_9ScaleType4KindE0ELNS_15FloatRoundStyleE2ESK_EENS1_15EpilogueDefaultEEEEEvvEEEEvNT_6ParamsE:
	.zero		1664


//--------------------- SYMBOLS --------------------------

	.type		.nv.reservedSmem.offset0,@object
	.size		.nv.reservedSmem.offset0,0x4
	.type		__assertfail,@function
